	.target	sm_100a

	.elftype	@"ET_EXEC"


//--------------------- .note.nv.tkinfo           --------------------------
	.section	.note.nv.tkinfo,"",@"SHT_NOTE"
	.sectionflags	@"SHF_NOTE_NV_TKINFO"
	.tkinfo
        /*0018*/ 	.word	0x00000002
        /*0030*/ 	.string	""
        /*0030*/ 	.string	"ptxas"
        /*0030*/ 	.string	"Cuda compilation tools, release 13.0, V13.0.88"
        /*0030*/ 	.string	"Build cuda_13.0.r13.0/compiler.36424714_0"
        /*0030*/ 	.string	"-arch sm_100a -m 64 "



//--------------------- .note.nv.cuinfo           --------------------------
	.section	.note.nv.cuinfo,"",@"SHT_NOTE"
	.sectionflags	@"SHF_NOTE_NV_CUINFO"
        /*0018*/ 	.short	0x0002
        /*001a*/ 	.short	0x0064
        /*001c*/ 	.short	0x0082
	.zero		2


//--------------------- .nv.info                  --------------------------
	.section	.nv.info,"",@"SHT_CUDA_INFO"
	.align	4


	//----- nvinfo : EIATTR_REGCOUNT
	.align		4
        /*0000*/ 	.byte	0x04, 0x2f
        /*0002*/ 	.short	(.L_39 - .L_38)
	.align		4
.L_38:
        /*0004*/ 	.word	index@(_ZN2at6native60_GLOBAL__N__2075b504_27_DistributionCauchyKernel_cu_d62eea8743distribution_elementwise_grid_stride_kernelIdLi2EZNS0_9templates4cuda21uniform_and_transformIddPNS_17CUDAGeneratorImplEZZZNS4_13cauchy_kernelIS7_EEvRNS_18TensorIteratorBaseEddT_ENKUlvE_clEvENKUlvE_clEvEUldE_EEvSA_T1_T2_EUlP24curandStatePhilox4_32_10E_ZNS1_27distribution_nullary_kernelIdd7double2S7_SJ_SE_EEvSA_SG_RKT3_T4_EUlidE_EEvlNS_15PhiloxCudaStateESF_SG_)
        /*0008*/ 	.word	0x0000003a


	//----- nvinfo : EIATTR_FRAME_SIZE
	.align		4
.L_39:
        /*000c*/ 	.byte	0x04, 0x11
        /*000e*/ 	.short	(.L_41 - .L_40)
	.align		4
.L_40:
        /*0010*/ 	.word	index@($_ZN2at6native60_GLOBAL__N__2075b504_27_DistributionCauchyKernel_cu_d62eea8743distribution_elementwise_grid_stride_kernelIdLi2EZNS0_9templates4cuda21uniform_and_transformIddPNS_17CUDAGeneratorImplEZZZNS4_13cauchy_kernelIS7_EEvRNS_18TensorIteratorBaseEddT_ENKUlvE_clEvENKUlvE_clEvEUldE_EEvSA_T1_T2_EUlP24curandStatePhilox4_32_10E_ZNS1_27distribution_nullary_kernelIdd7double2S7_SJ_SE_EEvSA_SG_RKT3_T4_EUlidE_EEvlNS_15PhiloxCudaStateESF_SG_$__internal_trig_reduction_slowpathd)
        /*0014*/ 	.word	0x00000028


	//----- nvinfo : EIATTR_FRAME_SIZE
	.align		4
.L_41:
        /*0018*/ 	.byte	0x04, 0x11
        /*001a*/ 	.short	(.L_43 - .L_42)
	.align		4
.L_42:
        /*001c*/ 	.word	index@($__internal_15_$__cuda_sm20_div_s64)
        /*0020*/ 	.word	0x00000028


	//----- nvinfo : EIATTR_FRAME_SIZE
	.align		4
.L_43:
        /*0024*/ 	.byte	0x04, 0x11
        /*0026*/ 	.short	(.L_45 - .L_44)
	.align		4
.L_44:
        /*0028*/ 	.word	index@(_ZN2at6native60_GLOBAL__N__2075b504_27_DistributionCauchyKernel_cu_d62eea8743distribution_elementwise_grid_stride_kernelIdLi2EZNS0_9templates4cuda21uniform_and_transformIddPNS_17CUDAGeneratorImplEZZZNS4_13cauchy_kernelIS7_EEvRNS_18TensorIteratorBaseEddT_ENKUlvE_clEvENKUlvE_clEvEUldE_EEvSA_T1_T2_EUlP24curandStatePhilox4_32_10E_ZNS1_27distribution_nullary_kernelIdd7double2S7_SJ_SE_EEvSA_SG_RKT3_T4_EUlidE_EEvlNS_15PhiloxCudaStateESF_SG_)
        /*002c*/ 	.word	0x00000028


	//----- nvinfo : EIATTR_REGCOUNT
	.align		4
.L_45:
        /*0030*/ 	.byte	0x04, 0x2f
        /*0032*/ 	.short	(.L_47 - .L_46)
	.align		4
.L_46:
        /*0034*/ 	.word	index@(_ZN2at6native60_GLOBAL__N__2075b504_27_DistributionCauchyKernel_cu_d62eea8743distribution_elementwise_grid_stride_kernelIdLi2EZNS0_9templates4cuda21uniform_and_transformIddPNS_17CUDAGeneratorImplEZZZNS4_13cauchy_kernelIS7_EEvRNS_18TensorIteratorBaseEddT_ENKUlvE_clEvENKUlvE_clEvEUldE_EEvSA_T1_T2_EUlP24curandStatePhilox4_32_10E_ZNS1_27distribution_nullary_kernelIdd7double2S7_SJ_SE_EEvSA_SG_RKT3_T4_EUlidE0_EEvlNS_15PhiloxCudaStateESF_SG_)
        /*0038*/ 	.word	0x00000038


	//----- nvinfo : EIATTR_FRAME_SIZE
	.align		4
.L_47:
        /*003c*/ 	.byte	0x04, 0x11
        /*003e*/ 	.short	(.L_49 - .L_48)
	.align		4
.L_48:
        /*0040*/ 	.word	index@($_ZN2at6native60_GLOBAL__N__2075b504_27_DistributionCauchyKernel_cu_d62eea8743distribution_elementwise_grid_stride_kernelIdLi2EZNS0_9templates4cuda21uniform_and_transformIddPNS_17CUDAGeneratorImplEZZZNS4_13cauchy_kernelIS7_EEvRNS_18TensorIteratorBaseEddT_ENKUlvE_clEvENKUlvE_clEvEUldE_EEvSA_T1_T2_EUlP24curandStatePhilox4_32_10E_ZNS1_27distribution_nullary_kernelIdd7double2S7_SJ_SE_EEvSA_SG_RKT3_T4_EUlidE0_EEvlNS_15PhiloxCudaStateESF_SG_$__internal_trig_reduction_slowpathd)
        /*0044*/ 	.word	0x00000028


	//----- nvinfo : EIATTR_FRAME_SIZE
	.align		4
.L_49:
        /*0048*/ 	.byte	0x04, 0x11
        /*004a*/ 	.short	(.L_51 - .L_50)
	.align		4
.L_50:
        /*004c*/ 	.word	index@($__internal_14_$__cuda_sm20_div_s64)
        /*0050*/ 	.word	0x00000028


	//----- nvinfo : EIATTR_FRAME_SIZE
	.align		4
.L_51:
        /*0054*/ 	.byte	0x04, 0x11
        /*0056*/ 	.short	(.L_53 - .L_52)
	.align		4
.L_52:
        /*0058*/ 	.word	index@(_ZN2at6native60_GLOBAL__N__2075b504_27_DistributionCauchyKernel_cu_d62eea8743distribution_elementwise_grid_stride_kernelIdLi2EZNS0_9templates4cuda21uniform_and_transformIddPNS_17CUDAGeneratorImplEZZZNS4_13cauchy_kernelIS7_EEvRNS_18TensorIteratorBaseEddT_ENKUlvE_clEvENKUlvE_clEvEUldE_EEvSA_T1_T2_EUlP24curandStatePhilox4_32_10E_ZNS1_27distribution_nullary_kernelIdd7double2S7_SJ_SE_EEvSA_SG_RKT3_T4_EUlidE0_EEvlNS_15PhiloxCudaStateESF_SG_)
        /*005c*/ 	.word	0x00000028


	//----- nvinfo : EIATTR_REGCOUNT
	.align		4
.L_53:
        /*0060*/ 	.byte	0x04, 0x2f
        /*0062*/ 	.short	(.L_55 - .L_54)
	.align		4
.L_54:
        /*0064*/ 	.word	index@(_ZN2at6native60_GLOBAL__N__2075b504_27_DistributionCauchyKernel_cu_d62eea8743distribution_elementwise_grid_stride_kernelIdLi2EZNS0_9templates4cuda21uniform_and_transformIddPNS_17CUDAGeneratorImplEZZZNS4_13cauchy_kernelIS7_EEvRNS_18TensorIteratorBaseEddT_ENKUlvE_clEvENKUlvE_clEvEUldE_EEvSA_T1_T2_EUlP24curandStatePhilox4_32_10E0_ZNS1_27distribution_nullary_kernelIdd6float4S7_SJ_SE_EEvSA_SG_RKT3_T4_EUlidE_EEvlNS_15PhiloxCudaStateESF_SG_)
        /*0068*/ 	.word	0x0000003c


	//----- nvinfo : EIATTR_FRAME_SIZE
	.align		4
.L_55:
        /*006c*/ 	.byte	0x04, 0x11
        /*006e*/ 	.short	(.L_57 - .L_56)
	.align		4
.L_56:
        /*0070*/ 	.word	index@($_ZN2at6native60_GLOBAL__N__2075b504_27_DistributionCauchyKernel_cu_d62eea8743distribution_elementwise_grid_stride_kernelIdLi2EZNS0_9templates4cuda21uniform_and_transformIddPNS_17CUDAGeneratorImplEZZZNS4_13cauchy_kernelIS7_EEvRNS_18TensorIteratorBaseEddT_ENKUlvE_clEvENKUlvE_clEvEUldE_EEvSA_T1_T2_EUlP24curandStatePhilox4_32_10E0_ZNS1_27distribution_nullary_kernelIdd6float4S7_SJ_SE_EEvSA_SG_RKT3_T4_EUlidE_EEvlNS_15PhiloxCudaStateESF_SG_$__internal_trig_reduction_slowpathd)
        /*0074*/ 	.word	0x00000028


	//----- nvinfo : EIATTR_FRAME_SIZE
	.align		4
.L_57:
        /*0078*/ 	.byte	0x04, 0x11
        /*007a*/ 	.short	(.L_59 - .L_58)
	.align		4
.L_58:
        /*007c*/ 	.word	index@($__internal_13_$__cuda_sm20_div_s64)
        /*0080*/ 	.word	0x00000028


	//----- nvinfo : EIATTR_FRAME_SIZE
	.align		4
.L_59:
        /*0084*/ 	.byte	0x04, 0x11
        /*0086*/ 	.short	(.L_61 - .L_60)
	.align		4
.L_60:
        /*0088*/ 	.word	index@(_ZN2at6native60_GLOBAL__N__2075b504_27_DistributionCauchyKernel_cu_d62eea8743distribution_elementwise_grid_stride_kernelIdLi2EZNS0_9templates4cuda21uniform_and_transformIddPNS_17CUDAGeneratorImplEZZZNS4_13cauchy_kernelIS7_EEvRNS_18TensorIteratorBaseEddT_ENKUlvE_clEvENKUlvE_clEvEUldE_EEvSA_T1_T2_EUlP24curandStatePhilox4_32_10E0_ZNS1_27distribution_nullary_kernelIdd6float4S7_SJ_SE_EEvSA_SG_RKT3_T4_EUlidE_EEvlNS_15PhiloxCudaStateESF_SG_)
        /*008c*/ 	.word	0x00000028


	//----- nvinfo : EIATTR_REGCOUNT
	.align		4
.L_61:
        /*0090*/ 	.byte	0x04, 0x2f
        /*0092*/ 	.short	(.L_63 - .L_62)
	.align		4
.L_62:
        /*0094*/ 	.word	index@(_ZN2at6native60_GLOBAL__N__2075b504_27_DistributionCauchyKernel_cu_d62eea8743distribution_elementwise_grid_stride_kernelIdLi2EZNS0_9templates4cuda21uniform_and_transformIddPNS_17CUDAGeneratorImplEZZZNS4_13cauchy_kernelIS7_EEvRNS_18TensorIteratorBaseEddT_ENKUlvE_clEvENKUlvE_clEvEUldE_EEvSA_T1_T2_EUlP24curandStatePhilox4_32_10E0_ZNS1_27distribution_nullary_kernelIdd6float4S7_SJ_SE_EEvSA_SG_RKT3_T4_EUlidE0_EEvlNS_15PhiloxCudaStateESF_SG_)
        /*0098*/ 	.word	0x00000038


	//----- nvinfo : EIATTR_FRAME_SIZE
	.align		4
.L_63:
        /*009c*/ 	.byte	0x04, 0x11
        /*009e*/ 	.short	(.L_65 - .L_64)
	.align		4
.L_64:
        /*00a0*/ 	.word	index@($_ZN2at6native60_GLOBAL__N__2075b504_27_DistributionCauchyKernel_cu_d62eea8743distribution_elementwise_grid_stride_kernelIdLi2EZNS0_9templates4cuda21uniform_and_transformIddPNS_17CUDAGeneratorImplEZZZNS4_13cauchy_kernelIS7_EEvRNS_18TensorIteratorBaseEddT_ENKUlvE_clEvENKUlvE_clEvEUldE_EEvSA_T1_T2_EUlP24curandStatePhilox4_32_10E0_ZNS1_27distribution_nullary_kernelIdd6float4S7_SJ_SE_EEvSA_SG_RKT3_T4_EUlidE0_EEvlNS_15PhiloxCudaStateESF_SG_$__internal_trig_reduction_slowpathd)
        /*00a4*/ 	.word	0x00000028


	//----- nvinfo : EIATTR_FRAME_SIZE
	.align		4
.L_65:
        /*00a8*/ 	.byte	0x04, 0x11
        /*00aa*/ 	.short	(.L_67 - .L_66)
	.align		4
.L_66:
        /*00ac*/ 	.word	index@($__internal_12_$__cuda_sm20_div_s64)
        /*00b0*/ 	.word	0x00000028


	//----- nvinfo : EIATTR_FRAME_SIZE
	.align		4
.L_67:
        /*00b4*/ 	.byte	0x04, 0x11
        /*00b6*/ 	.short	(.L_69 - .L_68)
	.align		4
.L_68:
        /*00b8*/ 	.word	index@(_ZN2at6native60_GLOBAL__N__2075b504_27_DistributionCauchyKernel_cu_d62eea8743distribution_elementwise_grid_stride_kernelIdLi2EZNS0_9templates4cuda21uniform_and_transformIddPNS_17CUDAGeneratorImplEZZZNS4_13cauchy_kernelIS7_EEvRNS_18TensorIteratorBaseEddT_ENKUlvE_clEvENKUlvE_clEvEUldE_EEvSA_T1_T2_EUlP24curandStatePhilox4_32_10E0_ZNS1_27distribution_nullary_kernelIdd6float4S7_SJ_SE_EEvSA_SG_RKT3_T4_EUlidE0_EEvlNS_15PhiloxCudaStateESF_SG_)
        /*00bc*/ 	.word	0x00000028


	//----- nvinfo : EIATTR_REGCOUNT
	.align		4
.L_69:
        /*00c0*/ 	.byte	0x04, 0x2f
        /*00c2*/ 	.short	(.L_71 - .L_70)
	.align		4
.L_70:
        /*00c4*/ 	.word	index@(_ZN2at6native60_GLOBAL__N__2075b504_27_DistributionCauchyKernel_cu_d62eea8743distribution_elementwise_grid_stride_kernelIfLi4EZNS0_9templates4cuda21uniform_and_transformIffPNS_17CUDAGeneratorImplEZZZNS4_13cauchy_kernelIS7_EEvRNS_18TensorIteratorBaseEddT_ENKUlvE_clEvENKUlvE0_clEvEUlfE_EEvSA_T1_T2_EUlP24curandStatePhilox4_32_10E_ZNS1_27distribution_nullary_kernelIff7double2S7_SJ_SE_EEvSA_SG_RKT3_T4_EUlifE_EEvlNS_15PhiloxCudaStateESF_SG_)
        /*00c8*/ 	.word	0x00000037


	//----- nvinfo : EIATTR_FRAME_SIZE
	.align		4
.L_71:
        /*00cc*/ 	.byte	0x04, 0x11
        /*00ce*/ 	.short	(.L_73 - .L_72)
	.align		4
.L_72:
        /*00d0*/ 	.word	index@($__internal_11_$__cuda_sm20_div_s64)
        /*00d4*/ 	.word	0x00000000


	//----- nvinfo : EIATTR_FRAME_SIZE
	.align		4
.L_73:
        /*00d8*/ 	.byte	0x04, 0x11
        /*00da*/ 	.short	(.L_75 - .L_74)
	.align		4
.L_74:
        /*00dc*/ 	.word	index@(_ZN2at6native60_GLOBAL__N__2075b504_27_DistributionCauchyKernel_cu_d62eea8743distribution_elementwise_grid_stride_kernelIfLi4EZNS0_9templates4cuda21uniform_and_transformIffPNS_17CUDAGeneratorImplEZZZNS4_13cauchy_kernelIS7_EEvRNS_18TensorIteratorBaseEddT_ENKUlvE_clEvENKUlvE0_clEvEUlfE_EEvSA_T1_T2_EUlP24curandStatePhilox4_32_10E_ZNS1_27distribution_nullary_kernelIff7double2S7_SJ_SE_EEvSA_SG_RKT3_T4_EUlifE_EEvlNS_15PhiloxCudaStateESF_SG_)
        /*00e0*/ 	.word	0x00000000


	//----- nvinfo : EIATTR_REGCOUNT
	.align		4
.L_75:
        /*00e4*/ 	.byte	0x04, 0x2f
        /*00e6*/ 	.short	(.L_77 - .L_76)
	.align		4
.L_76:
        /*00e8*/ 	.word	index@(_ZN2at6native60_GLOBAL__N__2075b504_27_DistributionCauchyKernel_cu_d62eea8743distribution_elementwise_grid_stride_kernelIfLi4EZNS0_9templates4cuda21uniform_and_transformIffPNS_17CUDAGeneratorImplEZZZNS4_13cauchy_kernelIS7_EEvRNS_18TensorIteratorBaseEddT_ENKUlvE_clEvENKUlvE0_clEvEUlfE_EEvSA_T1_T2_EUlP24curandStatePhilox4_32_10E_ZNS1_27distribution_nullary_kernelIff7double2S7_SJ_SE_EEvSA_SG_RKT3_T4_EUlifE0_EEvlNS_15PhiloxCudaStateESF_SG_)
        /*00ec*/ 	.word	0x00000034


	//----- nvinfo : EIATTR_FRAME_SIZE
	.align		4
.L_77:
        /*00f0*/ 	.byte	0x04, 0x11
        /*00f2*/ 	.short	(.L_79 - .L_78)
	.align		4
.L_78:
        /*00f4*/ 	.word	index@($__internal_10_$__cuda_sm20_div_s64)
        /*00f8*/ 	.word	0x00000000


	//----- nvinfo : EIATTR_FRAME_SIZE
	.align		4
.L_79:
        /*00fc*/ 	.byte	0x04, 0x11
        /*00fe*/ 	.short	(.L_81 - .L_80)
	.align		4
.L_80:
        /*0100*/ 	.word	index@(_ZN2at6native60_GLOBAL__N__2075b504_27_DistributionCauchyKernel_cu_d62eea8743distribution_elementwise_grid_stride_kernelIfLi4EZNS0_9templates4cuda21uniform_and_transformIffPNS_17CUDAGeneratorImplEZZZNS4_13cauchy_kernelIS7_EEvRNS_18TensorIteratorBaseEddT_ENKUlvE_clEvENKUlvE0_clEvEUlfE_EEvSA_T1_T2_EUlP24curandStatePhilox4_32_10E_ZNS1_27distribution_nullary_kernelIff7double2S7_SJ_SE_EEvSA_SG_RKT3_T4_EUlifE0_EEvlNS_15PhiloxCudaStateESF_SG_)
        /*0104*/ 	.word	0x00000000


	//----- nvinfo : EIATTR_REGCOUNT
	.align		4
.L_81:
        /*0108*/ 	.byte	0x04, 0x2f
        /*010a*/ 	.short	(.L_83 - .L_82)
	.align		4
.L_82:
        /*010c*/ 	.word	index@(_ZN2at6native60_GLOBAL__N__2075b504_27_DistributionCauchyKernel_cu_d62eea8743distribution_elementwise_grid_stride_kernelIfLi4EZNS0_9templates4cuda21uniform_and_transformIffPNS_17CUDAGeneratorImplEZZZNS4_13cauchy_kernelIS7_EEvRNS_18TensorIteratorBaseEddT_ENKUlvE_clEvENKUlvE0_clEvEUlfE_EEvSA_T1_T2_EUlP24curandStatePhilox4_32_10E0_ZNS1_27distribution_nullary_kernelIff6float4S7_SJ_SE_EEvSA_SG_RKT3_T4_EUlifE_EEvlNS_15PhiloxCudaStateESF_SG_)
        /*0110*/ 	.word	0x00000038


	//----- nvinfo : EIATTR_FRAME_SIZE
	.align		4
.L_83:
        /*0114*/ 	.byte	0x04, 0x11
        /*0116*/ 	.short	(.L_85 - .L_84)
	.align		4
.L_84:
        /*0118*/ 	.word	index@($__internal_9_$__cuda_sm20_div_s64)
        /*011c*/ 	.word	0x00000000


	//----- nvinfo : EIATTR_FRAME_SIZE
	.align		4
.L_85:
        /*0120*/ 	.byte	0x04, 0x11
        /*0122*/ 	.short	(.L_87 - .L_86)
	.align		4
.L_86:
        /*0124*/ 	.word	index@(_ZN2at6native60_GLOBAL__N__2075b504_27_DistributionCauchyKernel_cu_d62eea8743distribution_elementwise_grid_stride_kernelIfLi4EZNS0_9templates4cuda21uniform_and_transformIffPNS_17CUDAGeneratorImplEZZZNS4_13cauchy_kernelIS7_EEvRNS_18TensorIteratorBaseEddT_ENKUlvE_clEvENKUlvE0_clEvEUlfE_EEvSA_T1_T2_EUlP24curandStatePhilox4_32_10E0_ZNS1_27distribution_nullary_kernelIff6float4S7_SJ_SE_EEvSA_SG_RKT3_T4_EUlifE_EEvlNS_15PhiloxCudaStateESF_SG_)
        /*0128*/ 	.word	0x00000000


	//----- nvinfo : EIATTR_REGCOUNT
	.align		4
.L_87:
        /*012c*/ 	.byte	0x04, 0x2f
        /*012e*/ 	.short	(.L_89 - .L_88)
	.align		4
.L_88:
        /*0130*/ 	.word	index@(_ZN2at6native60_GLOBAL__N__2075b504_27_DistributionCauchyKernel_cu_d62eea8743distribution_elementwise_grid_stride_kernelIfLi4EZNS0_9templates4cuda21uniform_and_transformIffPNS_17CUDAGeneratorImplEZZZNS4_13cauchy_kernelIS7_EEvRNS_18TensorIteratorBaseEddT_ENKUlvE_clEvENKUlvE0_clEvEUlfE_EEvSA_T1_T2_EUlP24curandStatePhilox4_32_10E0_ZNS1_27distribution_nullary_kernelIff6float4S7_SJ_SE_EEvSA_SG_RKT3_T4_EUlifE0_EEvlNS_15PhiloxCudaStateESF_SG_)
        /*0134*/ 	.word	0x00000033


	//----- nvinfo : EIATTR_FRAME_SIZE
	.align		4
.L_89:
        /*0138*/ 	.byte	0x04, 0x11
        /*013a*/ 	.short	(.L_91 - .L_90)
	.align		4
.L_90:
        /*013c*/ 	.word	index@($__internal_8_$__cuda_sm20_div_s64)
        /*0140*/ 	.word	0x00000000


	//----- nvinfo : EIATTR_FRAME_SIZE
	.align		4
.L_91:
        /*0144*/ 	.byte	0x04, 0x11
        /*0146*/ 	.short	(.L_93 - .L_92)
	.align		4
.L_92:
        /*0148*/ 	.word	index@(_ZN2at6native60_GLOBAL__N__2075b504_27_DistributionCauchyKernel_cu_d62eea8743distribution_elementwise_grid_stride_kernelIfLi4EZNS0_9templates4cuda21uniform_and_transformIffPNS_17CUDAGeneratorImplEZZZNS4_13cauchy_kernelIS7_EEvRNS_18TensorIteratorBaseEddT_ENKUlvE_clEvENKUlvE0_clEvEUlfE_EEvSA_T1_T2_EUlP24curandStatePhilox4_32_10E0_ZNS1_27distribution_nullary_kernelIff6float4S7_SJ_SE_EEvSA_SG_RKT3_T4_EUlifE0_EEvlNS_15PhiloxCudaStateESF_SG_)
        /*014c*/ 	.word	0x00000000


	//----- nvinfo : EIATTR_REGCOUNT
	.align		4
.L_93:
        /*0150*/ 	.byte	0x04, 0x2f
        /*0152*/ 	.short	(.L_95 - .L_94)
	.align		4
.L_94:
        /*0154*/ 	.word	index@(_ZN2at6native60_GLOBAL__N__2075b504_27_DistributionCauchyKernel_cu_d62eea8743distribution_elementwise_grid_stride_kernelIfLi4EZNS0_9templates4cuda21uniform_and_transformIN3c104HalfEfPNS_17CUDAGeneratorImplEZZZNS4_13cauchy_kernelIS9_EEvRNS_18TensorIteratorBaseEddT_ENKUlvE_clEvENKUlvE1_clEvEUlfE_EEvSC_T1_T2_EUlP24curandStatePhilox4_32_10E_ZNS1_27distribution_nullary_kernelIS7_f7double2S9_SL_SG_EEvSC_SI_RKT3_T4_EUlifE_EEvlNS_15PhiloxCudaStateESH_SI_)
        /*0158*/ 	.word	0x00000036


	//----- nvinfo : EIATTR_FRAME_SIZE
	.align		4
.L_95:
        /*015c*/ 	.byte	0x04, 0x11
        /*015e*/ 	.short	(.L_97 - .L_96)
	.align		4
.L_96:
        /*0160*/ 	.word	index@($__internal_7_$__cuda_sm20_div_s64)
        /*0164*/ 	.word	0x00000000


	//----- nvinfo : EIATTR_FRAME_SIZE
	.align		4
.L_97:
        /*0168*/ 	.byte	0x04, 0x11
        /*016a*/ 	.short	(.L_99 - .L_98)
	.align		4
.L_98:
        /*016c*/ 	.word	index@(_ZN2at6native60_GLOBAL__N__2075b504_27_DistributionCauchyKernel_cu_d62eea8743distribution_elementwise_grid_stride_kernelIfLi4EZNS0_9templates4cuda21uniform_and_transformIN3c104HalfEfPNS_17CUDAGeneratorImplEZZZNS4_13cauchy_kernelIS9_EEvRNS_18TensorIteratorBaseEddT_ENKUlvE_clEvENKUlvE1_clEvEUlfE_EEvSC_T1_T2_EUlP24curandStatePhilox4_32_10E_ZNS1_27distribution_nullary_kernelIS7_f7double2S9_SL_SG_EEvSC_SI_RKT3_T4_EUlifE_EEvlNS_15PhiloxCudaStateESH_SI_)
        /*0170*/ 	.word	0x00000000


	//----- nvinfo : EIATTR_REGCOUNT
	.align		4
.L_99:
        /*0174*/ 	.byte	0x04, 0x2f
        /*0176*/ 	.short	(.L_101 - .L_100)
	.align		4
.L_100:
        /*0178*/ 	.word	index@(_ZN2at6native60_GLOBAL__N__2075b504_27_DistributionCauchyKernel_cu_d62eea8743distribution_elementwise_grid_stride_kernelIfLi4EZNS0_9templates4cuda21uniform_and_transformIN3c104HalfEfPNS_17CUDAGeneratorImplEZZZNS4_13cauchy_kernelIS9_EEvRNS_18TensorIteratorBaseEddT_ENKUlvE_clEvENKUlvE1_clEvEUlfE_EEvSC_T1_T2_EUlP24curandStatePhilox4_32_10E_ZNS1_27distribution_nullary_kernelIS7_f7double2S9_SL_SG_EEvSC_SI_RKT3_T4_EUlifE0_EEvlNS_15PhiloxCudaStateESH_SI_)
        /*017c*/ 	.word	0x00000030


	//----- nvinfo : EIATTR_FRAME_SIZE
	.align		4
.L_101:
        /*0180*/ 	.byte	0x04, 0x11
        /*0182*/ 	.short	(.L_103 - .L_102)
	.align		4
.L_102:
        /*0184*/ 	.word	index@($__internal_6_$__cuda_sm20_div_s64)
        /*0188*/ 	.word	0x00000000


	//----- nvinfo : EIATTR_FRAME_SIZE
	.align		4
.L_103:
        /*018c*/ 	.byte	0x04, 0x11
        /*018e*/ 	.short	(.L_105 - .L_104)
	.align		4
.L_104:
        /*0190*/ 	.word	index@(_ZN2at6native60_GLOBAL__N__2075b504_27_DistributionCauchyKernel_cu_d62eea8743distribution_elementwise_grid_stride_kernelIfLi4EZNS0_9templates4cuda21uniform_and_transformIN3c104HalfEfPNS_17CUDAGeneratorImplEZZZNS4_13cauchy_kernelIS9_EEvRNS_18TensorIteratorBaseEddT_ENKUlvE_clEvENKUlvE1_clEvEUlfE_EEvSC_T1_T2_EUlP24curandStatePhilox4_32_10E_ZNS1_27distribution_nullary_kernelIS7_f7double2S9_SL_SG_EEvSC_SI_RKT3_T4_EUlifE0_EEvlNS_15PhiloxCudaStateESH_SI_)
        /*0194*/ 	.word	0x00000000


	//----- nvinfo : EIATTR_REGCOUNT
	.align		4
.L_105:
        /*0198*/ 	.byte	0x04, 0x2f
        /*019a*/ 	.short	(.L_107 - .L_106)
	.align		4
.L_106:
        /*019c*/ 	.word	index@(_ZN2at6native60_GLOBAL__N__2075b504_27_DistributionCauchyKernel_cu_d62eea8743distribution_elementwise_grid_stride_kernelIfLi4EZNS0_9templates4cuda21uniform_and_transformIN3c104HalfEfPNS_17CUDAGeneratorImplEZZZNS4_13cauchy_kernelIS9_EEvRNS_18TensorIteratorBaseEddT_ENKUlvE_clEvENKUlvE1_clEvEUlfE_EEvSC_T1_T2_EUlP24curandStatePhilox4_32_10E0_ZNS1_27distribution_nullary_kernelIS7_f6float4S9_SL_SG_EEvSC_SI_RKT3_T4_EUlifE_EEvlNS_15PhiloxCudaStateESH_SI_)
        /*01a0*/ 	.word	0x00000038


	//----- nvinfo : EIATTR_FRAME_SIZE
	.align		4
.L_107:
        /*01a4*/ 	.byte	0x04, 0x11
        /*01a6*/ 	.short	(.L_109 - .L_108)
	.align		4
.L_108:
        /*01a8*/ 	.word	index@($__internal_5_$__cuda_sm20_div_s64)
        /*01ac*/ 	.word	0x00000000


	//----- nvinfo : EIATTR_FRAME_SIZE
	.align		4
.L_109:
        /*01b0*/ 	.byte	0x04, 0x11
        /*01b2*/ 	.short	(.L_111 - .L_110)
	.align		4
.L_110:
        /*01b4*/ 	.word	index@(_ZN2at6native60_GLOBAL__N__2075b504_27_DistributionCauchyKernel_cu_d62eea8743distribution_elementwise_grid_stride_kernelIfLi4EZNS0_9templates4cuda21uniform_and_transformIN3c104HalfEfPNS_17CUDAGeneratorImplEZZZNS4_13cauchy_kernelIS9_EEvRNS_18TensorIteratorBaseEddT_ENKUlvE_clEvENKUlvE1_clEvEUlfE_EEvSC_T1_T2_EUlP24curandStatePhilox4_32_10E0_ZNS1_27distribution_nullary_kernelIS7_f6float4S9_SL_SG_EEvSC_SI_RKT3_T4_EUlifE_EEvlNS_15PhiloxCudaStateESH_SI_)
        /*01b8*/ 	.word	0x00000000


	//----- nvinfo : EIATTR_REGCOUNT
	.align		4
.L_111:
        /*01bc*/ 	.byte	0x04, 0x2f
        /*01be*/ 	.short	(.L_113 - .L_112)
	.align		4
.L_112:
        /*01c0*/ 	.word	index@(_ZN2at6native60_GLOBAL__N__2075b504_27_DistributionCauchyKernel_cu_d62eea8743distribution_elementwise_grid_stride_kernelIfLi4EZNS0_9templates4cuda21uniform_and_transformIN3c104HalfEfPNS_17CUDAGeneratorImplEZZZNS4_13cauchy_kernelIS9_EEvRNS_18TensorIteratorBaseEddT_ENKUlvE_clEvENKUlvE1_clEvEUlfE_EEvSC_T1_T2_EUlP24curandStatePhilox4_32_10E0_ZNS1_27distribution_nullary_kernelIS7_f6float4S9_SL_SG_EEvSC_SI_RKT3_T4_EUlifE0_EEvlNS_15PhiloxCudaStateESH_SI_)
        /*01c4*/ 	.word	0x00000033


	//----- nvinfo : EIATTR_FRAME_SIZE
	.align		4
.L_113:
        /*01c8*/ 	.byte	0x04, 0x11
        /*01ca*/ 	.short	(.L_115 - .L_114)
	.align		4
.L_114:
        /*01cc*/ 	.word	index@($__internal_4_$__cuda_sm20_div_s64)
        /*01d0*/ 	.word	0x00000000


	//----- nvinfo : EIATTR_FRAME_SIZE
	.align		4
.L_115:
        /*01d4*/ 	.byte	0x04, 0x11
        /*01d6*/ 	.short	(.L_117 - .L_116)
	.align		4
.L_116:
        /*01d8*/ 	.word	index@(_ZN2at6native60_GLOBAL__N__2075b504_27_DistributionCauchyKernel_cu_d62eea8743distribution_elementwise_grid_stride_kernelIfLi4EZNS0_9templates4cuda21uniform_and_transformIN3c104HalfEfPNS_17CUDAGeneratorImplEZZZNS4_13cauchy_kernelIS9_EEvRNS_18TensorIteratorBaseEddT_ENKUlvE_clEvENKUlvE1_clEvEUlfE_EEvSC_T1_T2_EUlP24curandStatePhilox4_32_10E0_ZNS1_27distribution_nullary_kernelIS7_f6float4S9_SL_SG_EEvSC_SI_RKT3_T4_EUlifE0_EEvlNS_15PhiloxCudaStateESH_SI_)
        /*01dc*/ 	.word	0x00000000


	//----- nvinfo : EIATTR_REGCOUNT
	.align		4
.L_117:
        /*01e0*/ 	.byte	0x04, 0x2f
        /*01e2*/ 	.short	(.L_119 - .L_118)
	.align		4
.L_118:
        /*01e4*/ 	.word	index@(_ZN2at6native60_GLOBAL__N__2075b504_27_DistributionCauchyKernel_cu_d62eea8743distribution_elementwise_grid_stride_kernelIfLi4EZNS0_9templates4cuda21uniform_and_transformIN3c108BFloat16EfPNS_17CUDAGeneratorImplEZZZNS4_13cauchy_kernelIS9_EEvRNS_18TensorIteratorBaseEddT_ENKUlvE_clEvENKUlvE2_clEvEUlfE_EEvSC_T1_T2_EUlP24curandStatePhilox4_32_10E_ZNS1_27distribution_nullary_kernelIS7_f7double2S9_SL_SG_EEvSC_SI_RKT3_T4_EUlifE_EEvlNS_15PhiloxCudaStateESH_SI_)
        /*01e8*/ 	.word	0x00000036


	//----- nvinfo : EIATTR_FRAME_SIZE
	.align		4
.L_119:
        /*01ec*/ 	.byte	0x04, 0x11
        /*01ee*/ 	.short	(.L_121 - .L_120)
	.align		4
.L_120:
        /*01f0*/ 	.word	index@($__internal_3_$__cuda_sm20_div_s64)
        /*01f4*/ 	.word	0x00000000


	//----- nvinfo : EIATTR_FRAME_SIZE
	.align		4
.L_121:
        /*01f8*/ 	.byte	0x04, 0x11
        /*01fa*/ 	.short	(.L_123 - .L_122)
	.align		4
.L_122:
        /*01fc*/ 	.word	index@(_ZN2at6native60_GLOBAL__N__2075b504_27_DistributionCauchyKernel_cu_d62eea8743distribution_elementwise_grid_stride_kernelIfLi4EZNS0_9templates4cuda21uniform_and_transformIN3c108BFloat16EfPNS_17CUDAGeneratorImplEZZZNS4_13cauchy_kernelIS9_EEvRNS_18TensorIteratorBaseEddT_ENKUlvE_clEvENKUlvE2_clEvEUlfE_EEvSC_T1_T2_EUlP24curandStatePhilox4_32_10E_ZNS1_27distribution_nullary_kernelIS7_f7double2S9_SL_SG_EEvSC_SI_RKT3_T4_EUlifE_EEvlNS_15PhiloxCudaStateESH_SI_)
        /*0200*/ 	.word	0x00000000


	//----- nvinfo : EIATTR_REGCOUNT
	.align		4
.L_123:
        /*0204*/ 	.byte	0x04, 0x2f
        /*0206*/ 	.short	(.L_125 - .L_124)
	.align		4
.L_124:
        /*0208*/ 	.word	index@(_ZN2at6native60_GLOBAL__N__2075b504_27_DistributionCauchyKernel_cu_d62eea8743distribution_elementwise_grid_stride_kernelIfLi4EZNS0_9templates4cuda21uniform_and_transformIN3c108BFloat16EfPNS_17CUDAGeneratorImplEZZZNS4_13cauchy_kernelIS9_EEvRNS_18TensorIteratorBaseEddT_ENKUlvE_clEvENKUlvE2_clEvEUlfE_EEvSC_T1_T2_EUlP24curandStatePhilox4_32_10E_ZNS1_27distribution_nullary_kernelIS7_f7double2S9_SL_SG_EEvSC_SI_RKT3_T4_EUlifE0_EEvlNS_15PhiloxCudaStateESH_SI_)
        /*020c*/ 	.word	0x00000030


	//----- nvinfo : EIATTR_FRAME_SIZE
	.align		4
.L_125:
        /*0210*/ 	.byte	0x04, 0x11
        /*0212*/ 	.short	(.L_127 - .L_126)
	.align		4
.L_126:
        /*0214*/ 	.word	index@($__internal_2_$__cuda_sm20_div_s64)
        /*0218*/ 	.word	0x00000000


	//----- nvinfo : EIATTR_FRAME_SIZE
	.align		4
.L_127:
        /*021c*/ 	.byte	0x04, 0x11
        /*021e*/ 	.short	(.L_129 - .L_128)
	.align		4
.L_128:
        /*0220*/ 	.word	index@(_ZN2at6native60_GLOBAL__N__2075b504_27_DistributionCauchyKernel_cu_d62eea8743distribution_elementwise_grid_stride_kernelIfLi4EZNS0_9templates4cuda21uniform_and_transformIN3c108BFloat16EfPNS_17CUDAGeneratorImplEZZZNS4_13cauchy_kernelIS9_EEvRNS_18TensorIteratorBaseEddT_ENKUlvE_clEvENKUlvE2_clEvEUlfE_EEvSC_T1_T2_EUlP24curandStatePhilox4_32_10E_ZNS1_27distribution_nullary_kernelIS7_f7double2S9_SL_SG_EEvSC_SI_RKT3_T4_EUlifE0_EEvlNS_15PhiloxCudaStateESH_SI_)
        /*0224*/ 	.word	0x00000000


	//----- nvinfo : EIATTR_REGCOUNT
	.align		4
.L_129:
        /*0228*/ 	.byte	0x04, 0x2f
        /*022a*/ 	.short	(.L_131 - .L_130)
	.align		4
.L_130:
        /*022c*/ 	.word	index@(_ZN2at6native60_GLOBAL__N__2075b504_27_DistributionCauchyKernel_cu_d62eea8743distribution_elementwise_grid_stride_kernelIfLi4EZNS0_9templates4cuda21uniform_and_transformIN3c108BFloat16EfPNS_17CUDAGeneratorImplEZZZNS4_13cauchy_kernelIS9_EEvRNS_18TensorIteratorBaseEddT_ENKUlvE_clEvENKUlvE2_clEvEUlfE_EEvSC_T1_T2_EUlP24curandStatePhilox4_32_10E0_ZNS1_27distribution_nullary_kernelIS7_f6float4S9_SL_SG_EEvSC_SI_RKT3_T4_EUlifE_EEvlNS_15PhiloxCudaStateESH_SI_)
        /*0230*/ 	.word	0x00000038


	//----- nvinfo : EIATTR_FRAME_SIZE
	.align		4
.L_131:
        /*0234*/ 	.byte	0x04, 0x11
        /*0236*/ 	.short	(.L_133 - .L_132)
	.align		4
.L_132:
        /*0238*/ 	.word	index@($__internal_1_$__cuda_sm20_div_s64)
        /*023c*/ 	.word	0x00000000


	//----- nvinfo : EIATTR_FRAME_SIZE
	.align		4
.L_133:
        /*0240*/ 	.byte	0x04, 0x11
        /*0242*/ 	.short	(.L_135 - .L_134)
	.align		4
.L_134:
        /*0244*/ 	.word	index@(_ZN2at6native60_GLOBAL__N__2075b504_27_DistributionCauchyKernel_cu_d62eea8743distribution_elementwise_grid_stride_kernelIfLi4EZNS0_9templates4cuda21uniform_and_transformIN3c108BFloat16EfPNS_17CUDAGeneratorImplEZZZNS4_13cauchy_kernelIS9_EEvRNS_18TensorIteratorBaseEddT_ENKUlvE_clEvENKUlvE2_clEvEUlfE_EEvSC_T1_T2_EUlP24curandStatePhilox4_32_10E0_ZNS1_27distribution_nullary_kernelIS7_f6float4S9_SL_SG_EEvSC_SI_RKT3_T4_EUlifE_EEvlNS_15PhiloxCudaStateESH_SI_)
        /*0248*/ 	.word	0x00000000


	//----- nvinfo : EIATTR_REGCOUNT
	.align		4
.L_135:
        /*024c*/ 	.byte	0x04, 0x2f
        /*024e*/ 	.short	(.L_137 - .L_136)
	.align		4
.L_136:
        /*0250*/ 	.word	index@(_ZN2at6native60_GLOBAL__N__2075b504_27_DistributionCauchyKernel_cu_d62eea8743distribution_elementwise_grid_stride_kernelIfLi4EZNS0_9templates4cuda21uniform_and_transformIN3c108BFloat16EfPNS_17CUDAGeneratorImplEZZZNS4_13cauchy_kernelIS9_EEvRNS_18TensorIteratorBaseEddT_ENKUlvE_clEvENKUlvE2_clEvEUlfE_EEvSC_T1_T2_EUlP24curandStatePhilox4_32_10E0_ZNS1_27distribution_nullary_kernelIS7_f6float4S9_SL_SG_EEvSC_SI_RKT3_T4_EUlifE0_EEvlNS_15PhiloxCudaStateESH_SI_)
        /*0254*/ 	.word	0x00000033


	//----- nvinfo : EIATTR_FRAME_SIZE
	.align		4
.L_137:
        /*0258*/ 	.byte	0x04, 0x11
        /*025a*/ 	.short	(.L_139 - .L_138)
	.align		4
.L_138:
        /*025c*/ 	.word	index@($__internal_0_$__cuda_sm20_div_s64)
        /*0260*/ 	.word	0x00000000


	//----- nvinfo : EIATTR_FRAME_SIZE
	.align		4
.L_139:
        /*0264*/ 	.byte	0x04, 0x11
        /*0266*/ 	.short	(.L_141 - .L_140)
	.align		4
.L_140:
        /*0268*/ 	.word	index@(_ZN2at6native60_GLOBAL__N__2075b504_27_DistributionCauchyKernel_cu_d62eea8743distribution_elementwise_grid_stride_kernelIfLi4EZNS0_9templates4cuda21uniform_and_transformIN3c108BFloat16EfPNS_17CUDAGeneratorImplEZZZNS4_13cauchy_kernelIS9_EEvRNS_18TensorIteratorBaseEddT_ENKUlvE_clEvENKUlvE2_clEvEUlfE_EEvSC_T1_T2_EUlP24curandStatePhilox4_32_10E0_ZNS1_27distribution_nullary_kernelIS7_f6float4S9_SL_SG_EEvSC_SI_RKT3_T4_EUlifE0_EEvlNS_15PhiloxCudaStateESH_SI_)
        /*026c*/ 	.word	0x00000000


	//----- nvinfo : EIATTR_MIN_STACK_SIZE
	.align		4
.L_141:
        /*0270*/ 	.byte	0x04, 0x12
        /*0272*/ 	.short	(.L_143 - .L_142)
	.align		4
.L_142:
        /*0274*/ 	.word	index@(_ZN2at6native60_GLOBAL__N__2075b504_27_DistributionCauchyKernel_cu_d62eea8743distribution_elementwise_grid_stride_kernelIfLi4EZNS0_9templates4cuda21uniform_and_transformIN3c108BFloat16EfPNS_17CUDAGeneratorImplEZZZNS4_13cauchy_kernelIS9_EEvRNS_18TensorIteratorBaseEddT_ENKUlvE_clEvENKUlvE2_clEvEUlfE_EEvSC_T1_T2_EUlP24curandStatePhilox4_32_10E0_ZNS1_27distribution_nullary_kernelIS7_f6float4S9_SL_SG_EEvSC_SI_RKT3_T4_EUlifE0_EEvlNS_15PhiloxCudaStateESH_SI_)
        /*0278*/ 	.word	0x00000000


	//----- nvinfo : EIATTR_MIN_STACK_SIZE
	.align		4
.L_143:
        /*027c*/ 	.byte	0x04, 0x12
        /*027e*/ 	.short	(.L_145 - .L_144)
	.align		4
.L_144:
        /*0280*/ 	.word	index@(_ZN2at6native60_GLOBAL__N__2075b504_27_DistributionCauchyKernel_cu_d62eea8743distribution_elementwise_grid_stride_kernelIfLi4EZNS0_9templates4cuda21uniform_and_transformIN3c108BFloat16EfPNS_17CUDAGeneratorImplEZZZNS4_13cauchy_kernelIS9_EEvRNS_18TensorIteratorBaseEddT_ENKUlvE_clEvENKUlvE2_clEvEUlfE_EEvSC_T1_T2_EUlP24curandStatePhilox4_32_10E0_ZNS1_27distribution_nullary_kernelIS7_f6float4S9_SL_SG_EEvSC_SI_RKT3_T4_EUlifE_EEvlNS_15PhiloxCudaStateESH_SI_)
        /*0284*/ 	.word	0x00000000


	//----- nvinfo : EIATTR_MIN_STACK_SIZE
	.align		4
.L_145:
        /*0288*/ 	.byte	0x04, 0x12
        /*028a*/ 	.short	(.L_147 - .L_146)
	.align		4
.L_146:
        /*028c*/ 	.word	index@(_ZN2at6native60_GLOBAL__N__2075b504_27_DistributionCauchyKernel_cu_d62eea8743distribution_elementwise_grid_stride_kernelIfLi4EZNS0_9templates4cuda21uniform_and_transformIN3c108BFloat16EfPNS_17CUDAGeneratorImplEZZZNS4_13cauchy_kernelIS9_EEvRNS_18TensorIteratorBaseEddT_ENKUlvE_clEvENKUlvE2_clEvEUlfE_EEvSC_T1_T2_EUlP24curandStatePhilox4_32_10E_ZNS1_27distribution_nullary_kernelIS7_f7double2S9_SL_SG_EEvSC_SI_RKT3_T4_EUlifE0_EEvlNS_15PhiloxCudaStateESH_SI_)
        /*0290*/ 	.word	0x00000000


	//----- nvinfo : EIATTR_MIN_STACK_SIZE
	.align		4
.L_147:
        /*0294*/ 	.byte	0x04, 0x12
        /*0296*/ 	.short	(.L_149 - .L_148)
	.align		4
.L_148:
        /*0298*/ 	.word	index@(_ZN2at6native60_GLOBAL__N__2075b504_27_DistributionCauchyKernel_cu_d62eea8743distribution_elementwise_grid_stride_kernelIfLi4EZNS0_9templates4cuda21uniform_and_transformIN3c108BFloat16EfPNS_17CUDAGeneratorImplEZZZNS4_13cauchy_kernelIS9_EEvRNS_18TensorIteratorBaseEddT_ENKUlvE_clEvENKUlvE2_clEvEUlfE_EEvSC_T1_T2_EUlP24curandStatePhilox4_32_10E_ZNS1_27distribution_nullary_kernelIS7_f7double2S9_SL_SG_EEvSC_SI_RKT3_T4_EUlifE_EEvlNS_15PhiloxCudaStateESH_SI_)
        /*029c*/ 	.word	0x00000000


	//----- nvinfo : EIATTR_MIN_STACK_SIZE
	.align		4
.L_149:
        /*02a0*/ 	.byte	0x04, 0x12
        /*02a2*/ 	.short	(.L_151 - .L_150)
	.align		4
.L_150:
        /*02a4*/ 	.word	index@(_ZN2at6native60_GLOBAL__N__2075b504_27_DistributionCauchyKernel_cu_d62eea8743distribution_elementwise_grid_stride_kernelIfLi4EZNS0_9templates4cuda21uniform_and_transformIN3c104HalfEfPNS_17CUDAGeneratorImplEZZZNS4_13cauchy_kernelIS9_EEvRNS_18TensorIteratorBaseEddT_ENKUlvE_clEvENKUlvE1_clEvEUlfE_EEvSC_T1_T2_EUlP24curandStatePhilox4_32_10E0_ZNS1_27distribution_nullary_kernelIS7_f6float4S9_SL_SG_EEvSC_SI_RKT3_T4_EUlifE0_EEvlNS_15PhiloxCudaStateESH_SI_)
        /*02a8*/ 	.word	0x00000000


	//----- nvinfo : EIATTR_MIN_STACK_SIZE
	.align		4
.L_151:
        /*02ac*/ 	.byte	0x04, 0x12
        /*02ae*/ 	.short	(.L_153 - .L_152)
	.align		4
.L_152:
        /*02b0*/ 	.word	index@(_ZN2at6native60_GLOBAL__N__2075b504_27_DistributionCauchyKernel_cu_d62eea8743distribution_elementwise_grid_stride_kernelIfLi4EZNS0_9templates4cuda21uniform_and_transformIN3c104HalfEfPNS_17CUDAGeneratorImplEZZZNS4_13cauchy_kernelIS9_EEvRNS_18TensorIteratorBaseEddT_ENKUlvE_clEvENKUlvE1_clEvEUlfE_EEvSC_T1_T2_EUlP24curandStatePhilox4_32_10E0_ZNS1_27distribution_nullary_kernelIS7_f6float4S9_SL_SG_EEvSC_SI_RKT3_T4_EUlifE_EEvlNS_15PhiloxCudaStateESH_SI_)
        /*02b4*/ 	.word	0x00000000


	//----- nvinfo : EIATTR_MIN_STACK_SIZE
	.align		4
.L_153:
        /*02b8*/ 	.byte	0x04, 0x12
        /*02ba*/ 	.short	(.L_155 - .L_154)
	.align		4
.L_154:
        /*02bc*/ 	.word	index@(_ZN2at6native60_GLOBAL__N__2075b504_27_DistributionCauchyKernel_cu_d62eea8743distribution_elementwise_grid_stride_kernelIfLi4EZNS0_9templates4cuda21uniform_and_transformIN3c104HalfEfPNS_17CUDAGeneratorImplEZZZNS4_13cauchy_kernelIS9_EEvRNS_18TensorIteratorBaseEddT_ENKUlvE_clEvENKUlvE1_clEvEUlfE_EEvSC_T1_T2_EUlP24curandStatePhilox4_32_10E_ZNS1_27distribution_nullary_kernelIS7_f7double2S9_SL_SG_EEvSC_SI_RKT3_T4_EUlifE0_EEvlNS_15PhiloxCudaStateESH_SI_)
        /*02c0*/ 	.word	0x00000000


	//----- nvinfo : EIATTR_MIN_STACK_SIZE
	.align		4
.L_155:
        /*02c4*/ 	.byte	0x04, 0x12
        /*02c6*/ 	.short	(.L_157 - .L_156)
	.align		4
.L_156:
        /*02c8*/ 	.word	index@(_ZN2at6native60_GLOBAL__N__2075b504_27_DistributionCauchyKernel_cu_d62eea8743distribution_elementwise_grid_stride_kernelIfLi4EZNS0_9templates4cuda21uniform_and_transformIN3c104HalfEfPNS_17CUDAGeneratorImplEZZZNS4_13cauchy_kernelIS9_EEvRNS_18TensorIteratorBaseEddT_ENKUlvE_clEvENKUlvE1_clEvEUlfE_EEvSC_T1_T2_EUlP24curandStatePhilox4_32_10E_ZNS1_27distribution_nullary_kernelIS7_f7double2S9_SL_SG_EEvSC_SI_RKT3_T4_EUlifE_EEvlNS_15PhiloxCudaStateESH_SI_)
        /*02cc*/ 	.word	0x00000000


	//----- nvinfo : EIATTR_MIN_STACK_SIZE
	.align		4
.L_157:
        /*02d0*/ 	.byte	0x04, 0x12
        /*02d2*/ 	.short	(.L_159 - .L_158)
	.align		4
.L_158:
        /*02d4*/ 	.word	index@(_ZN2at6native60_GLOBAL__N__2075b504_27_DistributionCauchyKernel_cu_d62eea8743distribution_elementwise_grid_stride_kernelIfLi4EZNS0_9templates4cuda21uniform_and_transformIffPNS_17CUDAGeneratorImplEZZZNS4_13cauchy_kernelIS7_EEvRNS_18TensorIteratorBaseEddT_ENKUlvE_clEvENKUlvE0_clEvEUlfE_EEvSA_T1_T2_EUlP24curandStatePhilox4_32_10E0_ZNS1_27distribution_nullary_kernelIff6float4S7_SJ_SE_EEvSA_SG_RKT3_T4_EUlifE0_EEvlNS_15PhiloxCudaStateESF_SG_)
        /*02d8*/ 	.word	0x00000000


	//----- nvinfo : EIATTR_MIN_STACK_SIZE
	.align		4
.L_159:
        /*02dc*/ 	.byte	0x04, 0x12
        /*02de*/ 	.short	(.L_161 - .L_160)
	.align		4
.L_160:
        /*02e0*/ 	.word	index@(_ZN2at6native60_GLOBAL__N__2075b504_27_DistributionCauchyKernel_cu_d62eea8743distribution_elementwise_grid_stride_kernelIfLi4EZNS0_9templates4cuda21uniform_and_transformIffPNS_17CUDAGeneratorImplEZZZNS4_13cauchy_kernelIS7_EEvRNS_18TensorIteratorBaseEddT_ENKUlvE_clEvENKUlvE0_clEvEUlfE_EEvSA_T1_T2_EUlP24curandStatePhilox4_32_10E0_ZNS1_27distribution_nullary_kernelIff6float4S7_SJ_SE_EEvSA_SG_RKT3_T4_EUlifE_EEvlNS_15PhiloxCudaStateESF_SG_)
        /*02e4*/ 	.word	0x00000000


	//----- nvinfo : EIATTR_MIN_STACK_SIZE
	.align		4
.L_161:
        /*02e8*/ 	.byte	0x04, 0x12
        /*02ea*/ 	.short	(.L_163 - .L_162)
	.align		4
.L_162:
        /*02ec*/ 	.word	index@(_ZN2at6native60_GLOBAL__N__2075b504_27_DistributionCauchyKernel_cu_d62eea8743distribution_elementwise_grid_stride_kernelIfLi4EZNS0_9templates4cuda21uniform_and_transformIffPNS_17CUDAGeneratorImplEZZZNS4_13cauchy_kernelIS7_EEvRNS_18TensorIteratorBaseEddT_ENKUlvE_clEvENKUlvE0_clEvEUlfE_EEvSA_T1_T2_EUlP24curandStatePhilox4_32_10E_ZNS1_27distribution_nullary_kernelIff7double2S7_SJ_SE_EEvSA_SG_RKT3_T4_EUlifE0_EEvlNS_15PhiloxCudaStateESF_SG_)
        /*02f0*/ 	.word	0x00000000


	//----- nvinfo : EIATTR_MIN_STACK_SIZE
	.align		4
.L_163:
        /*02f4*/ 	.byte	0x04, 0x12
        /*02f6*/ 	.short	(.L_165 - .L_164)
	.align		4
.L_164:
        /*02f8*/ 	.word	index@(_ZN2at6native60_GLOBAL__N__2075b504_27_DistributionCauchyKernel_cu_d62eea8743distribution_elementwise_grid_stride_kernelIfLi4EZNS0_9templates4cuda21uniform_and_transformIffPNS_17CUDAGeneratorImplEZZZNS4_13cauchy_kernelIS7_EEvRNS_18TensorIteratorBaseEddT_ENKUlvE_clEvENKUlvE0_clEvEUlfE_EEvSA_T1_T2_EUlP24curandStatePhilox4_32_10E_ZNS1_27distribution_nullary_kernelIff7double2S7_SJ_SE_EEvSA_SG_RKT3_T4_EUlifE_EEvlNS_15PhiloxCudaStateESF_SG_)
        /*02fc*/ 	.word	0x00000000


	//----- nvinfo : EIATTR_MIN_STACK_SIZE
	.align		4
.L_165:
        /*0300*/ 	.byte	0x04, 0x12
        /*0302*/ 	.short	(.L_167 - .L_166)
	.align		4
.L_166:
        /*0304*/ 	.word	index@(_ZN2at6native60_GLOBAL__N__2075b504_27_DistributionCauchyKernel_cu_d62eea8743distribution_elementwise_grid_stride_kernelIdLi2EZNS0_9templates4cuda21uniform_and_transformIddPNS_17CUDAGeneratorImplEZZZNS4_13cauchy_kernelIS7_EEvRNS_18TensorIteratorBaseEddT_ENKUlvE_clEvENKUlvE_clEvEUldE_EEvSA_T1_T2_EUlP24curandStatePhilox4_32_10E0_ZNS1_27distribution_nullary_kernelIdd6float4S7_SJ_SE_EEvSA_SG_RKT3_T4_EUlidE0_EEvlNS_15PhiloxCudaStateESF_SG_)
        /*0308*/ 	.word	0x00000028


	//----- nvinfo : EIATTR_MIN_STACK_SIZE
	.align		4
.L_167:
        /*030c*/ 	.byte	0x04, 0x12
        /*030e*/ 	.short	(.L_169 - .L_168)
	.align		4
.L_168:
        /*0310*/ 	.word	index@(_ZN2at6native60_GLOBAL__N__2075b504_27_DistributionCauchyKernel_cu_d62eea8743distribution_elementwise_grid_stride_kernelIdLi2EZNS0_9templates4cuda21uniform_and_transformIddPNS_17CUDAGeneratorImplEZZZNS4_13cauchy_kernelIS7_EEvRNS_18TensorIteratorBaseEddT_ENKUlvE_clEvENKUlvE_clEvEUldE_EEvSA_T1_T2_EUlP24curandStatePhilox4_32_10E0_ZNS1_27distribution_nullary_kernelIdd6float4S7_SJ_SE_EEvSA_SG_RKT3_T4_EUlidE_EEvlNS_15PhiloxCudaStateESF_SG_)
        /*0314*/ 	.word	0x00000028


	//----- nvinfo : EIATTR_MIN_STACK_SIZE
	.align		4
.L_169:
        /*0318*/ 	.byte	0x04, 0x12
        /*031a*/ 	.short	(.L_171 - .L_170)
	.align		4
.L_170:
        /*031c*/ 	.word	index@(_ZN2at6native60_GLOBAL__N__2075b504_27_DistributionCauchyKernel_cu_d62eea8743distribution_elementwise_grid_stride_kernelIdLi2EZNS0_9templates4cuda21uniform_and_transformIddPNS_17CUDAGeneratorImplEZZZNS4_13cauchy_kernelIS7_EEvRNS_18TensorIteratorBaseEddT_ENKUlvE_clEvENKUlvE_clEvEUldE_EEvSA_T1_T2_EUlP24curandStatePhilox4_32_10E_ZNS1_27distribution_nullary_kernelIdd7double2S7_SJ_SE_EEvSA_SG_RKT3_T4_EUlidE0_EEvlNS_15PhiloxCudaStateESF_SG_)
        /*0320*/ 	.word	0x00000028


	//----- nvinfo : EIATTR_MIN_STACK_SIZE
	.align		4
.L_171:
        /*0324*/ 	.byte	0x04, 0x12
        /*0326*/ 	.short	(.L_173 - .L_172)
	.align		4
.L_172:
        /*0328*/ 	.word	index@(_ZN2at6native60_GLOBAL__N__2075b504_27_DistributionCauchyKernel_cu_d62eea8743distribution_elementwise_grid_stride_kernelIdLi2EZNS0_9templates4cuda21uniform_and_transformIddPNS_17CUDAGeneratorImplEZZZNS4_13cauchy_kernelIS7_EEvRNS_18TensorIteratorBaseEddT_ENKUlvE_clEvENKUlvE_clEvEUldE_EEvSA_T1_T2_EUlP24curandStatePhilox4_32_10E_ZNS1_27distribution_nullary_kernelIdd7double2S7_SJ_SE_EEvSA_SG_RKT3_T4_EUlidE_EEvlNS_15PhiloxCudaStateESF_SG_)
        /*032c*/ 	.word	0x00000028
.L_173:


//--------------------- .nv.compat                --------------------------
	.section	.nv.compat,"",@"SHT_CUDA_COMPAT_INFO"
	.align	4
        /*0000*/ 	.byte	0x02, 0x09, 0x01, 0x00, 0x02, 0x02, 0x01, 0x00, 0x02, 0x05, 0x05, 0x00, 0x03, 0x07, 0x01, 0x01
        /*0010*/ 	.byte	0x02, 0x03, 0x00, 0x00, 0x02, 0x06, 0x01, 0x00, 0x04, 0x0b, 0x08, 0x00, 0x01, 0x00, 0x00, 0x00
        /*0020*/ 	.byte	0x00, 0x00, 0x00, 0x00


//--------------------- .nv.info._ZN2at6native60_GLOBAL__N__2075b504_27_DistributionCauchyKernel_cu_d62eea8743distribution_elementwise_grid_stride_kernelIfLi4EZNS0_9templates4cuda21uniform_and_transformIN3c108BFloat16EfPNS_17CUDAGeneratorImplEZZZNS4_13cauchy_kernelIS9_EEvRNS_18TensorIteratorBaseEddT_ENKUlvE_clEvENKUlvE2_clEvEUlfE_EEvSC_T1_T2_EUlP24curandStatePhilox4_32_10E0_ZNS1_27distribution_nullary_kernelIS7_f6float4S9_SL_SG_EEvSC_SI_RKT3_T4_EUlifE0_EEvlNS_15PhiloxCudaStateESH_SI_ --------------------------
	.section	.nv.info._ZN2at6native60_GLOBAL__N__2075b504_27_DistributionCauchyKernel_cu_d62eea8743distribution_elementwise_grid_stride_kernelIfLi4EZNS0_9templates4cuda21uniform_and_transformIN3c108BFloat16EfPNS_17CUDAGeneratorImplEZZZNS4_13cauchy_kernelIS9_EEvRNS_18TensorIteratorBaseEddT_ENKUlvE_clEvENKUlvE2_clEvEUlfE_EEvSC_T1_T2_EUlP24curandStatePhilox4_32_10E0_ZNS1_27distribution_nullary_kernelIS7_f6float4S9_SL_SG_EEvSC_SI_RKT3_T4_EUlifE0_EEvlNS_15PhiloxCudaStateESH_SI_,"",@"SHT_CUDA_INFO"
	.sectionflags	@""
	.align	4


	//----- nvinfo : EIATTR_CUDA_API_VERSION
	.align		4
        /*0000*/ 	.byte	0x04, 0x37
        /*0002*/ 	.short	(.L_175 - .L_174)
.L_174:
        /*0004*/ 	.word	0x00000082


	//----- nvinfo : EIATTR_KPARAM_INFO
	.align		4
.L_175:
        /*0008*/ 	.byte	0x04, 0x17
        /*000a*/ 	.short	(.L_177 - .L_176)
.L_176:
        /*000c*/ 	.word	0x00000000
        /*0010*/ 	.short	0x0003
        /*0012*/ 	.short	0x0028
        /*0014*/ 	.byte	0x00, 0xf0, 0xa1, 0x06


	//----- nvinfo : EIATTR_KPARAM_INFO
	.align		4
.L_177:
        /*0018*/ 	.byte	0x04, 0x17
        /*001a*/ 	.short	(.L_179 - .L_178)
.L_178:
        /*001c*/ 	.word	0x00000000
        /*0020*/ 	.short	0x0002
        /*0022*/ 	.short	0x0020
        /*0024*/ 	.byte	0x00, 0xf0, 0x05, 0x00


	//----- nvinfo : EIATTR_KPARAM_INFO
	.align		4
.L_179:
        /*0028*/ 	.byte	0x04, 0x17
        /*002a*/ 	.short	(.L_181 - .L_180)
.L_180:
        /*002c*/ 	.word	0x00000000
        /*0030*/ 	.short	0x0001
        /*0032*/ 	.short	0x0008
        /*0034*/ 	.byte	0x00, 0xf0, 0x61, 0x00


	//----- nvinfo : EIATTR_KPARAM_INFO
	.align		4
.L_181:
        /*0038*/ 	.byte	0x04, 0x17
        /*003a*/ 	.short	(.L_183 - .L_182)
.L_182:
        /*003c*/ 	.word	0x00000000
        /*0040*/ 	.short	0x0000
        /*0042*/ 	.short	0x0000
        /*0044*/ 	.byte	0x00, 0xf0, 0x21, 0x00


	//----- nvinfo : EIATTR_SPARSE_MMA_MASK
	.align		4
.L_183:
        /*0048*/ 	.byte	0x03, 0x50
        /*004a*/ 	.short	0x0000


	//----- nvinfo : EIATTR_MAXREG_COUNT
	.align		4
        /*004c*/ 	.byte	0x03, 0x1b
        /*004e*/ 	.short	0x0040


	//----- nvinfo : EIATTR_NUM_BARRIERS
	.align		4
        /*0050*/ 	.byte	0x02, 0x4c
        /*0052*/ 	.byte	0x01
	.zero		1


	//----- nvinfo : EIATTR_MERCURY_ISA_VERSION
	.align		4
        /*0054*/ 	.byte	0x03, 0x5f
        /*0056*/ 	.short	0x0101


	//----- nvinfo : EIATTR_VRC_CTA_INIT_COUNT
	.align		4
        /*0058*/ 	.byte	0x02, 0x4a
	.zero		1
	.zero		1


	//----- nvinfo : EIATTR_EXIT_INSTR_OFFSETS
	.align		4
        /*005c*/ 	.byte	0x04, 0x1c
        /*005e*/ 	.short	(.L_185 - .L_184)


	//   ....[0]....
.L_184:
        /*0060*/ 	.word	0x000007d0


	//   ....[1]....
        /*0064*/ 	.word	0x000055f0


	//----- nvinfo : EIATTR_MAX_THREADS
	.align		4
.L_185:
        /*0068*/ 	.byte	0x04, 0x05
        /*006a*/ 	.short	(.L_187 - .L_186)
.L_186:
        /*006c*/ 	.word	0x00000100
        /*0070*/ 	.word	0x00000001
        /*0074*/ 	.word	0x00000001


	//----- nvinfo : EIATTR_CRS_STACK_SIZE
	.align		4
.L_187:
        /*0078*/ 	.byte	0x04, 0x1e
        /*007a*/ 	.short	(.L_189 - .L_188)
.L_188:
        /*007c*/ 	.word	0x00000000


	//----- nvinfo : EIATTR_CBANK_PARAM_SIZE
	.align		4
.L_189:
        /*0080*/ 	.byte	0x03, 0x19
        /*0082*/ 	.short	0x01d0


	//----- nvinfo : EIATTR_PARAM_CBANK
	.align		4
        /*0084*/ 	.byte	0x04, 0x0a
        /*0086*/ 	.short	(.L_191 - .L_190)
	.align		4
.L_190:
        /*0088*/ 	.word	index@(.nv.constant0._ZN2at6native60_GLOBAL__N__2075b504_27_DistributionCauchyKernel_cu_d62eea8743distribution_elementwise_grid_stride_kernelIfLi4EZNS0_9templates4cuda21uniform_and_transformIN3c108BFloat16EfPNS_17CUDAGeneratorImplEZZZNS4_13cauchy_kernelIS9_EEvRNS_18TensorIteratorBaseEddT_ENKUlvE_clEvENKUlvE2_clEvEUlfE_EEvSC_T1_T2_EUlP24curandStatePhilox4_32_10E0_ZNS1_27distribution_nullary_kernelIS7_f6float4S9_SL_SG_EEvSC_SI_RKT3_T4_EUlifE0_EEvlNS_15PhiloxCudaStateESH_SI_)
        /*008c*/ 	.short	0x0380
        /*008e*/ 	.short	0x01d0


	//----- nvinfo : EIATTR_SW_WAR
	.align		4
.L_191:
        /*0090*/ 	.byte	0x04, 0x36
        /*0092*/ 	.short	(.L_193 - .L_192)
.L_192:
        /*0094*/ 	.word	0x00000008
.L_193:


//--------------------- .nv.info._ZN2at6native60_GLOBAL__N__2075b504_27_DistributionCauchyKernel_cu_d62eea8743distribution_elementwise_grid_stride_kernelIfLi4EZNS0_9templates4cuda21uniform_and_transformIN3c108BFloat16EfPNS_17CUDAGeneratorImplEZZZNS4_13cauchy_kernelIS9_EEvRNS_18TensorIteratorBaseEddT_ENKUlvE_clEvENKUlvE2_clEvEUlfE_EEvSC_T1_T2_EUlP24curandStatePhilox4_32_10E0_ZNS1_27distribution_nullary_kernelIS7_f6float4S9_SL_SG_EEvSC_SI_RKT3_T4_EUlifE_EEvlNS_15PhiloxCudaStateESH_SI_ --------------------------
	.section	.nv.info._ZN2at6native60_GLOBAL__N__2075b504_27_DistributionCauchyKernel_cu_d62eea8743distribution_elementwise_grid_stride_kernelIfLi4EZNS0_9templates4cuda21uniform_and_transformIN3c108BFloat16EfPNS_17CUDAGeneratorImplEZZZNS4_13cauchy_kernelIS9_EEvRNS_18TensorIteratorBaseEddT_ENKUlvE_clEvENKUlvE2_clEvEUlfE_EEvSC_T1_T2_EUlP24curandStatePhilox4_32_10E0_ZNS1_27distribution_nullary_kernelIS7_f6float4S9_SL_SG_EEvSC_SI_RKT3_T4_EUlifE_EEvlNS_15PhiloxCudaStateESH_SI_,"",@"SHT_CUDA_INFO"
	.sectionflags	@""
	.align	4


	//----- nvinfo : EIATTR_CUDA_API_VERSION
	.align		4
        /*0000*/ 	.byte	0x04, 0x37
        /*0002*/ 	.short	(.L_195 - .L_194)
.L_194:
        /*0004*/ 	.word	0x00000082


	//----- nvinfo : EIATTR_KPARAM_INFO
	.align		4
.L_195:
        /*0008*/ 	.byte	0x04, 0x17
        /*000a*/ 	.short	(.L_197 - .L_196)
.L_196:
        /*000c*/ 	.word	0x00000000
        /*0010*/ 	.short	0x0003
        /*0012*/ 	.short	0x0028
        /*0014*/ 	.byte	0x00, 0xf0, 0x61, 0x00


	//----- nvinfo : EIATTR_KPARAM_INFO
	.align		4
.L_197:
        /*0018*/ 	.byte	0x04, 0x17
        /*001a*/ 	.short	(.L_199 - .L_198)
.L_198:
        /*001c*/ 	.word	0x00000000
        /*0020*/ 	.short	0x0002
        /*0022*/ 	.short	0x0020
        /*0024*/ 	.byte	0x00, 0xf0, 0x05, 0x00


	//----- nvinfo : EIATTR_KPARAM_INFO
	.align		4
.L_199:
        /*0028*/ 	.byte	0x04, 0x17
        /*002a*/ 	.short	(.L_201 - .L_200)
.L_200:
        /*002c*/ 	.word	0x00000000
        /*0030*/ 	.short	0x0001
        /*0032*/ 	.short	0x0008
        /*0034*/ 	.byte	0x00, 0xf0, 0x61, 0x00


	//----- nvinfo : EIATTR_KPARAM_INFO
	.align		4
.L_201:
        /*0038*/ 	.byte	0x04, 0x17
        /*003a*/ 	.short	(.L_203 - .L_202)
.L_202:
        /*003c*/ 	.word	0x00000000
        /*0040*/ 	.short	0x0000
        /*0042*/ 	.short	0x0000
        /*0044*/ 	.byte	0x00, 0xf0, 0x21, 0x00


	//----- nvinfo : EIATTR_SPARSE_MMA_MASK
	.align		4
.L_203:
        /*0048*/ 	.byte	0x03, 0x50
        /*004a*/ 	.short	0x0000


	//----- nvinfo : EIATTR_MAXREG_COUNT
	.align		4
        /*004c*/ 	.byte	0x03, 0x1b
        /*004e*/ 	.short	0x0040


	//----- nvinfo : EIATTR_NUM_BARRIERS
	.align		4
        /*0050*/ 	.byte	0x02, 0x4c
        /*0052*/ 	.byte	0x01
	.zero		1


	//----- nvinfo : EIATTR_MERCURY_ISA_VERSION
	.align		4
        /*0054*/ 	.byte	0x03, 0x5f
        /*0056*/ 	.short	0x0101


	//----- nvinfo : EIATTR_VRC_CTA_INIT_COUNT
	.align		4
        /*0058*/ 	.byte	0x02, 0x4a
	.zero		1
	.zero		1


	//----- nvinfo : EIATTR_EXIT_INSTR_OFFSETS
	.align		4
        /*005c*/ 	.byte	0x04, 0x1c
        /*005e*/ 	.short	(.L_205 - .L_204)


	//   ....[0]....
.L_204:
        /*0060*/ 	.word	0x000007d0


	//   ....[1]....
        /*0064*/ 	.word	0x00001370


	//----- nvinfo : EIATTR_MAX_THREADS
	.align		4
.L_205:
        /*0068*/ 	.byte	0x04, 0x05
        /*006a*/ 	.short	(.L_207 - .L_206)
.L_206:
        /*006c*/ 	.word	0x00000100
        /*0070*/ 	.word	0x00000001
        /*0074*/ 	.word	0x00000001


	//----- nvinfo : EIATTR_CRS_STACK_SIZE
	.align		4
.L_207:
        /*0078*/ 	.byte	0x04, 0x1e
        /*007a*/ 	.short	(.L_209 - .L_208)
.L_208:
        /*007c*/ 	.word	0x00000000


	//----- nvinfo : EIATTR_CBANK_PARAM_SIZE
	.align		4
.L_209:
        /*0080*/ 	.byte	0x03, 0x19
        /*0082*/ 	.short	0x0040


	//----- nvinfo : EIATTR_PARAM_CBANK
	.align		4
        /*0084*/ 	.byte	0x04, 0x0a
        /*0086*/ 	.short	(.L_211 - .L_210)
	.align		4
.L_210:
        /*0088*/ 	.word	index@(.nv.constant0._ZN2at6native60_GLOBAL__N__2075b504_27_DistributionCauchyKernel_cu_d62eea8743distribution_elementwise_grid_stride_kernelIfLi4EZNS0_9templates4cuda21uniform_and_transformIN3c108BFloat16EfPNS_17CUDAGeneratorImplEZZZNS4_13cauchy_kernelIS9_EEvRNS_18TensorIteratorBaseEddT_ENKUlvE_clEvENKUlvE2_clEvEUlfE_EEvSC_T1_T2_EUlP24curandStatePhilox4_32_10E0_ZNS1_27distribution_nullary_kernelIS7_f6float4S9_SL_SG_EEvSC_SI_RKT3_T4_EUlifE_EEvlNS_15PhiloxCudaStateESH_SI_)
        /*008c*/ 	.short	0x0380
        /*008e*/ 	.short	0x0040


	//----- nvinfo : EIATTR_SW_WAR
	.align		4
.L_211:
        /*0090*/ 	.byte	0x04, 0x36
        /*0092*/ 	.short	(.L_213 - .L_212)
.L_212:
        /*0094*/ 	.word	0x00000008
.L_213:


//--------------------- .nv.info._ZN2at6native60_GLOBAL__N__2075b504_27_DistributionCauchyKernel_cu_d62eea8743distribution_elementwise_grid_stride_kernelIfLi4EZNS0_9templates4cuda21uniform_and_transformIN3c108BFloat16EfPNS_17CUDAGeneratorImplEZZZNS4_13cauchy_kernelIS9_EEvRNS_18TensorIteratorBaseEddT_ENKUlvE_clEvENKUlvE2_clEvEUlfE_EEvSC_T1_T2_EUlP24curandStatePhilox4_32_10E_ZNS1_27distribution_nullary_kernelIS7_f7double2S9_SL_SG_EEvSC_SI_RKT3_T4_EUlifE0_EEvlNS_15PhiloxCudaStateESH_SI_ --------------------------
	.section	.nv.info._ZN2at6native60_GLOBAL__N__2075b504_27_DistributionCauchyKernel_cu_d62eea8743distribution_elementwise_grid_stride_kernelIfLi4EZNS0_9templates4cuda21uniform_and_transformIN3c108BFloat16EfPNS_17CUDAGeneratorImplEZZZNS4_13cauchy_kernelIS9_EEvRNS_18TensorIteratorBaseEddT_ENKUlvE_clEvENKUlvE2_clEvEUlfE_EEvSC_T1_T2_EUlP24curandStatePhilox4_32_10E_ZNS1_27distribution_nullary_kernelIS7_f7double2S9_SL_SG_EEvSC_SI_RKT3_T4_EUlifE0_EEvlNS_15PhiloxCudaStateESH_SI_,"",@"SHT_CUDA_INFO"
	.sectionflags	@""
	.align	4


	//----- nvinfo : EIATTR_CUDA_API_VERSION
	.align		4
        /*0000*/ 	.byte	0x04, 0x37
        /*0002*/ 	.short	(.L_215 - .L_214)
.L_214:
        /*0004*/ 	.word	0x00000082


	//----- nvinfo : EIATTR_KPARAM_INFO
	.align		4
.L_215:
        /*0008*/ 	.byte	0x04, 0x17
        /*000a*/ 	.short	(.L_217 - .L_216)
.L_216:
        /*000c*/ 	.word	0x00000000
        /*0010*/ 	.short	0x0003
        /*0012*/ 	.short	0x0028
        /*0014*/ 	.byte	0x00, 0xf0, 0xa1, 0x06


	//----- nvinfo : EIATTR_KPARAM_INFO
	.align		4
.L_217:
        /*0018*/ 	.byte	0x04, 0x17
        /*001a*/ 	.short	(.L_219 - .L_218)
.L_218:
        /*001c*/ 	.word	0x00000000
        /*0020*/ 	.short	0x0002
        /*0022*/ 	.short	0x0020
        /*0024*/ 	.byte	0x00, 0xf0, 0x05, 0x00


	//----- nvinfo : EIATTR_KPARAM_INFO
	.align		4
.L_219:
        /*0028*/ 	.byte	0x04, 0x17
        /*002a*/ 	.short	(.L_221 - .L_220)
.L_220:
        /*002c*/ 	.word	0x00000000
        /*0030*/ 	.short	0x0001
        /*0032*/ 	.short	0x0008
        /*0034*/ 	.byte	0x00, 0xf0, 0x61, 0x00


	//----- nvinfo : EIATTR_KPARAM_INFO
	.align		4
.L_221:
        /*0038*/ 	.byte	0x04, 0x17
        /*003a*/ 	.short	(.L_223 - .L_222)
.L_222:
        /*003c*/ 	.word	0x00000000
        /*0040*/ 	.short	0x0000
        /*0042*/ 	.short	0x0000
        /*0044*/ 	.byte	0x00, 0xf0, 0x21, 0x00


	//----- nvinfo : EIATTR_SPARSE_MMA_MASK
	.align		4
.L_223:
        /*0048*/ 	.byte	0x03, 0x50
        /*004a*/ 	.short	0x0000


	//----- nvinfo : EIATTR_MAXREG_COUNT
	.align		4
        /*004c*/ 	.byte	0x03, 0x1b
        /*004e*/ 	.short	0x0040


	//----- nvinfo : EIATTR_NUM_BARRIERS
	.align		4
        /*0050*/ 	.byte	0x02, 0x4c
        /*0052*/ 	.byte	0x01
	.zero		1


	//----- nvinfo : EIATTR_MERCURY_ISA_VERSION
	.align		4
        /*0054*/ 	.byte	0x03, 0x5f
        /*0056*/ 	.short	0x0101


	//----- nvinfo : EIATTR_VRC_CTA_INIT_COUNT
	.align		4
        /*0058*/ 	.byte	0x02, 0x4a
	.zero		1
	.zero		1


	//----- nvinfo : EIATTR_EXIT_INSTR_OFFSETS
	.align		4
        /*005c*/ 	.byte	0x04, 0x1c
        /*005e*/ 	.short	(.L_225 - .L_224)


	//   ....[0]....
.L_224:
        /*0060*/ 	.word	0x000007d0


	//   ....[1]....
        /*0064*/ 	.word	0x00005840


	//----- nvinfo : EIATTR_MAX_THREADS
	.align		4
.L_225:
        /*0068*/ 	.byte	0x04, 0x05
        /*006a*/ 	.short	(.L_227 - .L_226)
.L_226:
        /*006c*/ 	.word	0x00000100
        /*0070*/ 	.word	0x00000001
        /*0074*/ 	.word	0x00000001


	//----- nvinfo : EIATTR_CRS_STACK_SIZE
	.align		4
.L_227:
        /*0078*/ 	.byte	0x04, 0x1e
        /*007a*/ 	.short	(.L_229 - .L_228)
.L_228:
        /*007c*/ 	.word	0x00000000


	//----- nvinfo : EIATTR_CBANK_PARAM_SIZE
	.align		4
.L_229:
        /*0080*/ 	.byte	0x03, 0x19
        /*0082*/ 	.short	0x01d0


	//----- nvinfo : EIATTR_PARAM_CBANK
	.align		4
        /*0084*/ 	.byte	0x04, 0x0a
        /*0086*/ 	.short	(.L_231 - .L_230)
	.align		4
.L_230:
        /*0088*/ 	.word	index@(.nv.constant0._ZN2at6native60_GLOBAL__N__2075b504_27_DistributionCauchyKernel_cu_d62eea8743distribution_elementwise_grid_stride_kernelIfLi4EZNS0_9templates4cuda21uniform_and_transformIN3c108BFloat16EfPNS_17CUDAGeneratorImplEZZZNS4_13cauchy_kernelIS9_EEvRNS_18TensorIteratorBaseEddT_ENKUlvE_clEvENKUlvE2_clEvEUlfE_EEvSC_T1_T2_EUlP24curandStatePhilox4_32_10E_ZNS1_27distribution_nullary_kernelIS7_f7double2S9_SL_SG_EEvSC_SI_RKT3_T4_EUlifE0_EEvlNS_15PhiloxCudaStateESH_SI_)
        /*008c*/ 	.short	0x0380
        /*008e*/ 	.short	0x01d0


	//----- nvinfo : EIATTR_SW_WAR
	.align		4
.L_231:
        /*0090*/ 	.byte	0x04, 0x36
        /*0092*/ 	.short	(.L_233 - .L_232)
.L_232:
        /*0094*/ 	.word	0x00000008
.L_233:


//--------------------- .nv.info._ZN2at6native60_GLOBAL__N__2075b504_27_DistributionCauchyKernel_cu_d62eea8743distribution_elementwise_grid_stride_kernelIfLi4EZNS0_9templates4cuda21uniform_and_transformIN3c108BFloat16EfPNS_17CUDAGeneratorImplEZZZNS4_13cauchy_kernelIS9_EEvRNS_18TensorIteratorBaseEddT_ENKUlvE_clEvENKUlvE2_clEvEUlfE_EEvSC_T1_T2_EUlP24curandStatePhilox4_32_10E_ZNS1_27distribution_nullary_kernelIS7_f7double2S9_SL_SG_EEvSC_SI_RKT3_T4_EUlifE_EEvlNS_15PhiloxCudaStateESH_SI_ --------------------------
	.section	.nv.info._ZN2at6native60_GLOBAL__N__2075b504_27_DistributionCauchyKernel_cu_d62eea8743distribution_elementwise_grid_stride_kernelIfLi4EZNS0_9templates4cuda21uniform_and_transformIN3c108BFloat16EfPNS_17CUDAGeneratorImplEZZZNS4_13cauchy_kernelIS9_EEvRNS_18TensorIteratorBaseEddT_ENKUlvE_clEvENKUlvE2_clEvEUlfE_EEvSC_T1_T2_EUlP24curandStatePhilox4_32_10E_ZNS1_27distribution_nullary_kernelIS7_f7double2S9_SL_SG_EEvSC_SI_RKT3_T4_EUlifE_EEvlNS_15PhiloxCudaStateESH_SI_,"",@"SHT_CUDA_INFO"
	.sectionflags	@""
	.align	4


	//----- nvinfo : EIATTR_CUDA_API_VERSION
	.align		4
        /*0000*/ 	.byte	0x04, 0x37
        /*0002*/ 	.short	(.L_235 - .L_234)
.L_234:
        /*0004*/ 	.word	0x00000082


	//----- nvinfo : EIATTR_KPARAM_INFO
	.align		4
.L_235:
        /*0008*/ 	.byte	0x04, 0x17
        /*000a*/ 	.short	(.L_237 - .L_236)
.L_236:
        /*000c*/ 	.word	0x00000000
        /*0010*/ 	.short	0x0003
        /*0012*/ 	.short	0x0028
        /*0014*/ 	.byte	0x00, 0xf0, 0x61, 0x00


	//----- nvinfo : EIATTR_KPARAM_INFO
	.align		4
.L_237:
        /*0018*/ 	.byte	0x04, 0x17
        /*001a*/ 	.short	(.L_239 - .L_238)
.L_238:
        /*001c*/ 	.word	0x00000000
        /*0020*/ 	.short	0x0002
        /*0022*/ 	.short	0x0020
        /*0024*/ 	.byte	0x00, 0xf0, 0x05, 0x00


	//----- nvinfo : EIATTR_KPARAM_INFO
	.align		4
.L_239:
        /*0028*/ 	.byte	0x04, 0x17
        /*002a*/ 	.short	(.L_241 - .L_240)
.L_240:
        /*002c*/ 	.word	0x00000000
        /*0030*/ 	.short	0x0001
        /*0032*/ 	.short	0x0008
        /*0034*/ 	.byte	0x00, 0xf0, 0x61, 0x00


	//----- nvinfo : EIATTR_KPARAM_INFO
	.align		4
.L_241:
        /*0038*/ 	.byte	0x04, 0x17
        /*003a*/ 	.short	(.L_243 - .L_242)
.L_242:
        /*003c*/ 	.word	0x00000000
        /*0040*/ 	.short	0x0000
        /*0042*/ 	.short	0x0000
        /*0044*/ 	.byte	0x00, 0xf0, 0x21, 0x00


	//----- nvinfo : EIATTR_SPARSE_MMA_MASK
	.align		4
.L_243:
        /*0048*/ 	.byte	0x03, 0x50
        /*004a*/ 	.short	0x0000


	//----- nvinfo : EIATTR_MAXREG_COUNT
	.align		4
        /*004c*/ 	.byte	0x03, 0x1b
        /*004e*/ 	.short	0x0040


	//----- nvinfo : EIATTR_NUM_BARRIERS
	.align		4
        /*0050*/ 	.byte	0x02, 0x4c
        /*0052*/ 	.byte	0x01
	.zero		1


	//----- nvinfo : EIATTR_MERCURY_ISA_VERSION
	.align		4
        /*0054*/ 	.byte	0x03, 0x5f
        /*0056*/ 	.short	0x0101


	//----- nvinfo : EIATTR_VRC_CTA_INIT_COUNT
	.align		4
        /*0058*/ 	.byte	0x02, 0x4a
	.zero		1
	.zero		1


	//----- nvinfo : EIATTR_EXIT_INSTR_OFFSETS
	.align		4
        /*005c*/ 	.byte	0x04, 0x1c
        /*005e*/ 	.short	(.L_245 - .L_244)


	//   ....[0]....
.L_244:
        /*0060*/ 	.word	0x000007b0


	//   ....[1]....
        /*0064*/ 	.word	0x000013c0


	//----- nvinfo : EIATTR_MAX_THREADS
	.align		4
.L_245:
        /*0068*/ 	.byte	0x04, 0x05
        /*006a*/ 	.short	(.L_247 - .L_246)
.L_246:
        /*006c*/ 	.word	0x00000100
        /*0070*/ 	.word	0x00000001
        /*0074*/ 	.word	0x00000001


	//----- nvinfo : EIATTR_CRS_STACK_SIZE
	.align		4
.L_247:
        /*0078*/ 	.byte	0x04, 0x1e
        /*007a*/ 	.short	(.L_249 - .L_248)
.L_248:
        /*007c*/ 	.word	0x00000000


	//----- nvinfo : EIATTR_CBANK_PARAM_SIZE
	.align		4
.L_249:
        /*0080*/ 	.byte	0x03, 0x19
        /*0082*/ 	.short	0x0040


	//----- nvinfo : EIATTR_PARAM_CBANK
	.align		4
        /*0084*/ 	.byte	0x04, 0x0a
        /*0086*/ 	.short	(.L_251 - .L_250)
	.align		4
.L_250:
        /*0088*/ 	.word	index@(.nv.constant0._ZN2at6native60_GLOBAL__N__2075b504_27_DistributionCauchyKernel_cu_d62eea8743distribution_elementwise_grid_stride_kernelIfLi4EZNS0_9templates4cuda21uniform_and_transformIN3c108BFloat16EfPNS_17CUDAGeneratorImplEZZZNS4_13cauchy_kernelIS9_EEvRNS_18TensorIteratorBaseEddT_ENKUlvE_clEvENKUlvE2_clEvEUlfE_EEvSC_T1_T2_EUlP24curandStatePhilox4_32_10E_ZNS1_27distribution_nullary_kernelIS7_f7double2S9_SL_SG_EEvSC_SI_RKT3_T4_EUlifE_EEvlNS_15PhiloxCudaStateESH_SI_)
        /*008c*/ 	.short	0x0380
        /*008e*/ 	.short	0x0040


	//----- nvinfo : EIATTR_SW_WAR
	.align		4
.L_251:
        /*0090*/ 	.byte	0x04, 0x36
        /*0092*/ 	.short	(.L_253 - .L_252)
.L_252:
        /*0094*/ 	.word	0x00000008
.L_253:


//--------------------- .nv.info._ZN2at6native60_GLOBAL__N__2075b504_27_DistributionCauchyKernel_cu_d62eea8743distribution_elementwise_grid_stride_kernelIfLi4EZNS0_9templates4cuda21uniform_and_transformIN3c104HalfEfPNS_17CUDAGeneratorImplEZZZNS4_13cauchy_kernelIS9_EEvRNS_18TensorIteratorBaseEddT_ENKUlvE_clEvENKUlvE1_clEvEUlfE_EEvSC_T1_T2_EUlP24curandStatePhilox4_32_10E0_ZNS1_27distribution_nullary_kernelIS7_f6float4S9_SL_SG_EEvSC_SI_RKT3_T4_EUlifE0_EEvlNS_15PhiloxCudaStateESH_SI_ --------------------------
	.section	.nv.info._ZN2at6native60_GLOBAL__N__2075b504_27_DistributionCauchyKernel_cu_d62eea8743distribution_elementwise_grid_stride_kernelIfLi4EZNS0_9templates4cuda21uniform_and_transformIN3c104HalfEfPNS_17CUDAGeneratorImplEZZZNS4_13cauchy_kernelIS9_EEvRNS_18TensorIteratorBaseEddT_ENKUlvE_clEvENKUlvE1_clEvEUlfE_EEvSC_T1_T2_EUlP24curandStatePhilox4_32_10E0_ZNS1_27distribution_nullary_kernelIS7_f6float4S9_SL_SG_EEvSC_SI_RKT3_T4_EUlifE0_EEvlNS_15PhiloxCudaStateESH_SI_,"",@"SHT_CUDA_INFO"
	.sectionflags	@""
	.align	4


	//----- nvinfo : EIATTR_CUDA_API_VERSION
	.align		4
        /*0000*/ 	.byte	0x04, 0x37
        /*0002*/ 	.short	(.L_255 - .L_254)
.L_254:
        /*0004*/ 	.word	0x00000082


	//----- nvinfo : EIATTR_KPARAM_INFO
	.align		4
.L_255:
        /*0008*/ 	.byte	0x04, 0x17
        /*000a*/ 	.short	(.L_257 - .L_256)
.L_256:
        /*000c*/ 	.word	0x00000000
        /*0010*/ 	.short	0x0003
        /*0012*/ 	.short	0x0028
        /*0014*/ 	.byte	0x00, 0xf0, 0xa1, 0x06


	//----- nvinfo : EIATTR_KPARAM_INFO
	.align		4
.L_257:
        /*0018*/ 	.byte	0x04, 0x17
        /*001a*/ 	.short	(.L_259 - .L_258)
.L_258:
        /*001c*/ 	.word	0x00000000
        /*0020*/ 	.short	0x0002
        /*0022*/ 	.short	0x0020
        /*0024*/ 	.byte	0x00, 0xf0, 0x05, 0x00


	//----- nvinfo : EIATTR_KPARAM_INFO
	.align		4
.L_259:
        /*0028*/ 	.byte	0x04, 0x17
        /*002a*/ 	.short	(.L_261 - .L_260)
.L_260:
        /*002c*/ 	.word	0x00000000
        /*0030*/ 	.short	0x0001
        /*0032*/ 	.short	0x0008
        /*0034*/ 	.byte	0x00, 0xf0, 0x61, 0x00


	//----- nvinfo : EIATTR_KPARAM_INFO
	.align		4
.L_261:
        /*0038*/ 	.byte	0x04, 0x17
        /*003a*/ 	.short	(.L_263 - .L_262)
.L_262:
        /*003c*/ 	.word	0x00000000
        /*0040*/ 	.short	0x0000
        /*0042*/ 	.short	0x0000
        /*0044*/ 	.byte	0x00, 0xf0, 0x21, 0x00


	//----- nvinfo : EIATTR_SPARSE_MMA_MASK
	.align		4
.L_263:
        /*0048*/ 	.byte	0x03, 0x50
        /*004a*/ 	.short	0x0000


	//----- nvinfo : EIATTR_MAXREG_COUNT
	.align		4
        /*004c*/ 	.byte	0x03, 0x1b
        /*004e*/ 	.short	0x0040


	//----- nvinfo : EIATTR_NUM_BARRIERS
	.align		4
        /*0050*/ 	.byte	0x02, 0x4c
        /*0052*/ 	.byte	0x01
	.zero		1


	//----- nvinfo : EIATTR_MERCURY_ISA_VERSION
	.align		4
        /*0054*/ 	.byte	0x03, 0x5f
        /*0056*/ 	.short	0x0101


	//----- nvinfo : EIATTR_VRC_CTA_INIT_COUNT
	.align		4
        /*0058*/ 	.byte	0x02, 0x4a
	.zero		1
	.zero		1


	//----- nvinfo : EIATTR_EXIT_INSTR_OFFSETS
	.align		4
        /*005c*/ 	.byte	0x04, 0x1c
        /*005e*/ 	.short	(.L_265 - .L_264)


	//   ....[0]....
.L_264:
        /*0060*/ 	.word	0x000007d0


	//   ....[1]....
        /*0064*/ 	.word	0x000055f0


	//----- nvinfo : EIATTR_MAX_THREADS
	.align		4
.L_265:
        /*0068*/ 	.byte	0x04, 0x05
        /*006a*/ 	.short	(.L_267 - .L_266)
.L_266:
        /*006c*/ 	.word	0x00000100
        /*0070*/ 	.word	0x00000001
        /*0074*/ 	.word	0x00000001


	//----- nvinfo : EIATTR_CRS_STACK_SIZE
	.align		4
.L_267:
        /*0078*/ 	.byte	0x04, 0x1e
        /*007a*/ 	.short	(.L_269 - .L_268)
.L_268:
        /*007c*/ 	.word	0x00000000


	//----- nvinfo : EIATTR_CBANK_PARAM_SIZE
	.align		4
.L_269:
        /*0080*/ 	.byte	0x03, 0x19
        /*0082*/ 	.short	0x01d0


	//----- nvinfo : EIATTR_PARAM_CBANK
	.align		4
        /*0084*/ 	.byte	0x04, 0x0a
        /*0086*/ 	.short	(.L_271 - .L_270)
	.align		4
.L_270:
        /*0088*/ 	.word	index@(.nv.constant0._ZN2at6native60_GLOBAL__N__2075b504_27_DistributionCauchyKernel_cu_d62eea8743distribution_elementwise_grid_stride_kernelIfLi4EZNS0_9templates4cuda21uniform_and_transformIN3c104HalfEfPNS_17CUDAGeneratorImplEZZZNS4_13cauchy_kernelIS9_EEvRNS_18TensorIteratorBaseEddT_ENKUlvE_clEvENKUlvE1_clEvEUlfE_EEvSC_T1_T2_EUlP24curandStatePhilox4_32_10E0_ZNS1_27distribution_nullary_kernelIS7_f6float4S9_SL_SG_EEvSC_SI_RKT3_T4_EUlifE0_EEvlNS_15PhiloxCudaStateESH_SI_)
        /*008c*/ 	.short	0x0380
        /*008e*/ 	.short	0x01d0


	//----- nvinfo : EIATTR_SW_WAR
	.align		4
.L_271:
        /*0090*/ 	.byte	0x04, 0x36
        /*0092*/ 	.short	(.L_273 - .L_272)
.L_272:
        /*0094*/ 	.word	0x00000008
.L_273:


//--------------------- .nv.info._ZN2at6native60_GLOBAL__N__2075b504_27_DistributionCauchyKernel_cu_d62eea8743distribution_elementwise_grid_stride_kernelIfLi4EZNS0_9templates4cuda21uniform_and_transformIN3c104HalfEfPNS_17CUDAGeneratorImplEZZZNS4_13cauchy_kernelIS9_EEvRNS_18TensorIteratorBaseEddT_ENKUlvE_clEvENKUlvE1_clEvEUlfE_EEvSC_T1_T2_EUlP24curandStatePhilox4_32_10E0_ZNS1_27distribution_nullary_kernelIS7_f6float4S9_SL_SG_EEvSC_SI_RKT3_T4_EUlifE_EEvlNS_15PhiloxCudaStateESH_SI_ --------------------------
	.section	.nv.info._ZN2at6native60_GLOBAL__N__2075b504_27_DistributionCauchyKernel_cu_d62eea8743distribution_elementwise_grid_stride_kernelIfLi4EZNS0_9templates4cuda21uniform_and_transformIN3c104HalfEfPNS_17CUDAGeneratorImplEZZZNS4_13cauchy_kernelIS9_EEvRNS_18TensorIteratorBaseEddT_ENKUlvE_clEvENKUlvE1_clEvEUlfE_EEvSC_T1_T2_EUlP24curandStatePhilox4_32_10E0_ZNS1_27distribution_nullary_kernelIS7_f6float4S9_SL_SG_EEvSC_SI_RKT3_T4_EUlifE_EEvlNS_15PhiloxCudaStateESH_SI_,"",@"SHT_CUDA_INFO"
	.sectionflags	@""
	.align	4


	//----- nvinfo : EIATTR_CUDA_API_VERSION
	.align		4
        /*0000*/ 	.byte	0x04, 0x37
        /*0002*/ 	.short	(.L_275 - .L_274)
.L_274:
        /*0004*/ 	.word	0x00000082


	//----- nvinfo : EIATTR_KPARAM_INFO
	.align		4
.L_275:
        /*0008*/ 	.byte	0x04, 0x17
        /*000a*/ 	.short	(.L_277 - .L_276)
.L_276:
        /*000c*/ 	.word	0x00000000
        /*0010*/ 	.short	0x0003
        /*0012*/ 	.short	0x0028
        /*0014*/ 	.byte	0x00, 0xf0, 0x61, 0x00


	//----- nvinfo : EIATTR_KPARAM_INFO
	.align		4
.L_277:
        /*0018*/ 	.byte	0x04, 0x17
        /*001a*/ 	.short	(.L_279 - .L_278)
.L_278:
        /*001c*/ 	.word	0x00000000
        /*0020*/ 	.short	0x0002
        /*0022*/ 	.short	0x0020
        /*0024*/ 	.byte	0x00, 0xf0, 0x05, 0x00


	//----- nvinfo : EIATTR_KPARAM_INFO
	.align		4
.L_279:
        /*0028*/ 	.byte	0x04, 0x17
        /*002a*/ 	.short	(.L_281 - .L_280)
.L_280:
        /*002c*/ 	.word	0x00000000
        /*0030*/ 	.short	0x0001
        /*0032*/ 	.short	0x0008
        /*0034*/ 	.byte	0x00, 0xf0, 0x61, 0x00


	//----- nvinfo : EIATTR_KPARAM_INFO
	.align		4
.L_281:
        /*0038*/ 	.byte	0x04, 0x17
        /*003a*/ 	.short	(.L_283 - .L_282)
.L_282:
        /*003c*/ 	.word	0x00000000
        /*0040*/ 	.short	0x0000
        /*0042*/ 	.short	0x0000
        /*0044*/ 	.byte	0x00, 0xf0, 0x21, 0x00


	//----- nvinfo : EIATTR_SPARSE_MMA_MASK
	.align		4
.L_283:
        /*0048*/ 	.byte	0x03, 0x50
        /*004a*/ 	.short	0x0000


	//----- nvinfo : EIATTR_MAXREG_COUNT
	.align		4
        /*004c*/ 	.byte	0x03, 0x1b
        /*004e*/ 	.short	0x0040


	//----- nvinfo : EIATTR_NUM_BARRIERS
	.align		4
        /*0050*/ 	.byte	0x02, 0x4c
        /*0052*/ 	.byte	0x01
	.zero		1


	//----- nvinfo : EIATTR_MERCURY_ISA_VERSION
	.align		4
        /*0054*/ 	.byte	0x03, 0x5f
        /*0056*/ 	.short	0x0101


	//----- nvinfo : EIATTR_VRC_CTA_INIT_COUNT
	.align		4
        /*0058*/ 	.byte	0x02, 0x4a
	.zero		1
	.zero		1


	//----- nvinfo : EIATTR_EXIT_INSTR_OFFSETS
	.align		4
        /*005c*/ 	.byte	0x04, 0x1c
        /*005e*/ 	.short	(.L_285 - .L_284)


	//   ....[0]....
.L_284:
        /*0060*/ 	.word	0x000007d0


	//   ....[1]....
        /*0064*/ 	.word	0x00001370


	//----- nvinfo : EIATTR_MAX_THREADS
	.align		4
.L_285:
        /*0068*/ 	.byte	0x04, 0x05
        /*006a*/ 	.short	(.L_287 - .L_286)
.L_286:
        /*006c*/ 	.word	0x00000100
        /*0070*/ 	.word	0x00000001
        /*0074*/ 	.word	0x00000001


	//----- nvinfo : EIATTR_CRS_STACK_SIZE
	.align		4
.L_287:
        /*0078*/ 	.byte	0x04, 0x1e
        /*007a*/ 	.short	(.L_289 - .L_288)
.L_288:
        /*007c*/ 	.word	0x00000000


	//----- nvinfo : EIATTR_CBANK_PARAM_SIZE
	.align		4
.L_289:
        /*0080*/ 	.byte	0x03, 0x19
        /*0082*/ 	.short	0x0040


	//----- nvinfo : EIATTR_PARAM_CBANK
	.align		4
        /*0084*/ 	.byte	0x04, 0x0a
        /*0086*/ 	.short	(.L_291 - .L_290)
	.align		4
.L_290:
        /*0088*/ 	.word	index@(.nv.constant0._ZN2at6native60_GLOBAL__N__2075b504_27_DistributionCauchyKernel_cu_d62eea8743distribution_elementwise_grid_stride_kernelIfLi4EZNS0_9templates4cuda21uniform_and_transformIN3c104HalfEfPNS_17CUDAGeneratorImplEZZZNS4_13cauchy_kernelIS9_EEvRNS_18TensorIteratorBaseEddT_ENKUlvE_clEvENKUlvE1_clEvEUlfE_EEvSC_T1_T2_EUlP24curandStatePhilox4_32_10E0_ZNS1_27distribution_nullary_kernelIS7_f6float4S9_SL_SG_EEvSC_SI_RKT3_T4_EUlifE_EEvlNS_15PhiloxCudaStateESH_SI_)
        /*008c*/ 	.short	0x0380
        /*008e*/ 	.short	0x0040


	//----- nvinfo : EIATTR_SW_WAR
	.align		4
.L_291:
        /*0090*/ 	.byte	0x04, 0x36
        /*0092*/ 	.short	(.L_293 - .L_292)
.L_292:
        /*0094*/ 	.word	0x00000008
.L_293:


//--------------------- .nv.info._ZN2at6native60_GLOBAL__N__2075b504_27_DistributionCauchyKernel_cu_d62eea8743distribution_elementwise_grid_stride_kernelIfLi4EZNS0_9templates4cuda21uniform_and_transformIN3c104HalfEfPNS_17CUDAGeneratorImplEZZZNS4_13cauchy_kernelIS9_EEvRNS_18TensorIteratorBaseEddT_ENKUlvE_clEvENKUlvE1_clEvEUlfE_EEvSC_T1_T2_EUlP24curandStatePhilox4_32_10E_ZNS1_27distribution_nullary_kernelIS7_f7double2S9_SL_SG_EEvSC_SI_RKT3_T4_EUlifE0_EEvlNS_15PhiloxCudaStateESH_SI_ --------------------------
	.section	.nv.info._ZN2at6native60_GLOBAL__N__2075b504_27_DistributionCauchyKernel_cu_d62eea8743distribution_elementwise_grid_stride_kernelIfLi4EZNS0_9templates4cuda21uniform_and_transformIN3c104HalfEfPNS_17CUDAGeneratorImplEZZZNS4_13cauchy_kernelIS9_EEvRNS_18TensorIteratorBaseEddT_ENKUlvE_clEvENKUlvE1_clEvEUlfE_EEvSC_T1_T2_EUlP24curandStatePhilox4_32_10E_ZNS1_27distribution_nullary_kernelIS7_f7double2S9_SL_SG_EEvSC_SI_RKT3_T4_EUlifE0_EEvlNS_15PhiloxCudaStateESH_SI_,"",@"SHT_CUDA_INFO"
	.sectionflags	@""
	.align	4


	//----- nvinfo : EIATTR_CUDA_API_VERSION
	.align		4
        /*0000*/ 	.byte	0x04, 0x37
        /*0002*/ 	.short	(.L_295 - .L_294)
.L_294:
        /*0004*/ 	.word	0x00000082


	//----- nvinfo : EIATTR_KPARAM_INFO
	.align		4
.L_295:
        /*0008*/ 	.byte	0x04, 0x17
        /*000a*/ 	.short	(.L_297 - .L_296)
.L_296:
        /*000c*/ 	.word	0x00000000
        /*0010*/ 	.short	0x0003
        /*0012*/ 	.short	0x0028
        /*0014*/ 	.byte	0x00, 0xf0, 0xa1, 0x06


	//----- nvinfo : EIATTR_KPARAM_INFO
	.align		4
.L_297:
        /*0018*/ 	.byte	0x04, 0x17
        /*001a*/ 	.short	(.L_299 - .L_298)
.L_298:
        /*001c*/ 	.word	0x00000000
        /*0020*/ 	.short	0x0002
        /*0022*/ 	.short	0x0020
        /*0024*/ 	.byte	0x00, 0xf0, 0x05, 0x00


	//----- nvinfo : EIATTR_KPARAM_INFO
	.align		4
.L_299:
        /*0028*/ 	.byte	0x04, 0x17
        /*002a*/ 	.short	(.L_301 - .L_300)
.L_300:
        /*002c*/ 	.word	0x00000000
        /*0030*/ 	.short	0x0001
        /*0032*/ 	.short	0x0008
        /*0034*/ 	.byte	0x00, 0xf0, 0x61, 0x00


	//----- nvinfo : EIATTR_KPARAM_INFO
	.align		4
.L_301:
        /*0038*/ 	.byte	0x04, 0x17
        /*003a*/ 	.short	(.L_303 - .L_302)
.L_302:
        /*003c*/ 	.word	0x00000000
        /*0040*/ 	.short	0x0000
        /*0042*/ 	.short	0x0000
        /*0044*/ 	.byte	0x00, 0xf0, 0x21, 0x00


	//----- nvinfo : EIATTR_SPARSE_MMA_MASK
	.align		4
.L_303:
        /*0048*/ 	.byte	0x03, 0x50
        /*004a*/ 	.short	0x0000


	//----- nvinfo : EIATTR_MAXREG_COUNT
	.align		4
        /*004c*/ 	.byte	0x03, 0x1b
        /*004e*/ 	.short	0x0040


	//----- nvinfo : EIATTR_NUM_BARRIERS
	.align		4
        /*0050*/ 	.byte	0x02, 0x4c
        /*0052*/ 	.byte	0x01
	.zero		1


	//----- nvinfo : EIATTR_MERCURY_ISA_VERSION
	.align		4
        /*0054*/ 	.byte	0x03, 0x5f
        /*0056*/ 	.short	0x0101


	//----- nvinfo : EIATTR_VRC_CTA_INIT_COUNT
	.align		4
        /*0058*/ 	.byte	0x02, 0x4a
	.zero		1
	.zero		1


	//----- nvinfo : EIATTR_EXIT_INSTR_OFFSETS
	.align		4
        /*005c*/ 	.byte	0x04, 0x1c
        /*005e*/ 	.short	(.L_305 - .L_304)


	//   ....[0]....
.L_304:
        /*0060*/ 	.word	0x000007d0


	//   ....[1]....
        /*0064*/ 	.word	0x00005840


	//----- nvinfo : EIATTR_MAX_THREADS
	.align		4
.L_305:
        /*0068*/ 	.byte	0x04, 0x05
        /*006a*/ 	.short	(.L_307 - .L_306)
.L_306:
        /*006c*/ 	.word	0x00000100
        /*0070*/ 	.word	0x00000001
        /*0074*/ 	.word	0x00000001


	//----- nvinfo : EIATTR_CRS_STACK_SIZE
	.align		4
.L_307:
        /*0078*/ 	.byte	0x04, 0x1e
        /*007a*/ 	.short	(.L_309 - .L_308)
.L_308:
        /*007c*/ 	.word	0x00000000


	//----- nvinfo : EIATTR_CBANK_PARAM_SIZE
	.align		4
.L_309:
        /*0080*/ 	.byte	0x03, 0x19
        /*0082*/ 	.short	0x01d0


	//----- nvinfo : EIATTR_PARAM_CBANK
	.align		4
        /*0084*/ 	.byte	0x04, 0x0a
        /*0086*/ 	.short	(.L_311 - .L_310)
	.align		4
.L_310:
        /*0088*/ 	.word	index@(.nv.constant0._ZN2at6native60_GLOBAL__N__2075b504_27_DistributionCauchyKernel_cu_d62eea8743distribution_elementwise_grid_stride_kernelIfLi4EZNS0_9templates4cuda21uniform_and_transformIN3c104HalfEfPNS_17CUDAGeneratorImplEZZZNS4_13cauchy_kernelIS9_EEvRNS_18TensorIteratorBaseEddT_ENKUlvE_clEvENKUlvE1_clEvEUlfE_EEvSC_T1_T2_EUlP24curandStatePhilox4_32_10E_ZNS1_27distribution_nullary_kernelIS7_f7double2S9_SL_SG_EEvSC_SI_RKT3_T4_EUlifE0_EEvlNS_15PhiloxCudaStateESH_SI_)
        /*008c*/ 	.short	0x0380
        /*008e*/ 	.short	0x01d0


	//----- nvinfo : EIATTR_SW_WAR
	.align		4
.L_311:
        /*0090*/ 	.byte	0x04, 0x36
        /*0092*/ 	.short	(.L_313 - .L_312)
.L_312:
        /*0094*/ 	.word	0x00000008
.L_313:


//--------------------- .nv.info._ZN2at6native60_GLOBAL__N__2075b504_27_DistributionCauchyKernel_cu_d62eea8743distribution_elementwise_grid_stride_kernelIfLi4EZNS0_9templates4cuda21uniform_and_transformIN3c104HalfEfPNS_17CUDAGeneratorImplEZZZNS4_13cauchy_kernelIS9_EEvRNS_18TensorIteratorBaseEddT_ENKUlvE_clEvENKUlvE1_clEvEUlfE_EEvSC_T1_T2_EUlP24curandStatePhilox4_32_10E_ZNS1_27distribution_nullary_kernelIS7_f7double2S9_SL_SG_EEvSC_SI_RKT3_T4_EUlifE_EEvlNS_15PhiloxCudaStateESH_SI_ --------------------------
	.section	.nv.info._ZN2at6native60_GLOBAL__N__2075b504_27_DistributionCauchyKernel_cu_d62eea8743distribution_elementwise_grid_stride_kernelIfLi4EZNS0_9templates4cuda21uniform_and_transformIN3c104HalfEfPNS_17CUDAGeneratorImplEZZZNS4_13cauchy_kernelIS9_EEvRNS_18TensorIteratorBaseEddT_ENKUlvE_clEvENKUlvE1_clEvEUlfE_EEvSC_T1_T2_EUlP24curandStatePhilox4_32_10E_ZNS1_27distribution_nullary_kernelIS7_f7double2S9_SL_SG_EEvSC_SI_RKT3_T4_EUlifE_EEvlNS_15PhiloxCudaStateESH_SI_,"",@"SHT_CUDA_INFO"
	.sectionflags	@""
	.align	4


	//----- nvinfo : EIATTR_CUDA_API_VERSION
	.align		4
        /*0000*/ 	.byte	0x04, 0x37
        /*0002*/ 	.short	(.L_315 - .L_314)
.L_314:
        /*0004*/ 	.word	0x00000082


	//----- nvinfo : EIATTR_KPARAM_INFO
	.align		4
.L_315:
        /*0008*/ 	.byte	0x04, 0x17
        /*000a*/ 	.short	(.L_317 - .L_316)
.L_316:
        /*000c*/ 	.word	0x00000000
        /*0010*/ 	.short	0x0003
        /*0012*/ 	.short	0x0028
        /*0014*/ 	.byte	0x00, 0xf0, 0x61, 0x00


	//----- nvinfo : EIATTR_KPARAM_INFO
	.align		4
.L_317:
        /*0018*/ 	.byte	0x04, 0x17
        /*001a*/ 	.short	(.L_319 - .L_318)
.L_318:
        /*001c*/ 	.word	0x00000000
        /*0020*/ 	.short	0x0002
        /*0022*/ 	.short	0x0020
        /*0024*/ 	.byte	0x00, 0xf0, 0x05, 0x00


	//----- nvinfo : EIATTR_KPARAM_INFO
	.align		4
.L_319:
        /*0028*/ 	.byte	0x04, 0x17
        /*002a*/ 	.short	(.L_321 - .L_320)
.L_320:
        /*002c*/ 	.word	0x00000000
        /*0030*/ 	.short	0x0001
        /*0032*/ 	.short	0x0008
        /*0034*/ 	.byte	0x00, 0xf0, 0x61, 0x00


	//----- nvinfo : EIATTR_KPARAM_INFO
	.align		4
.L_321:
        /*0038*/ 	.byte	0x04, 0x17
        /*003a*/ 	.short	(.L_323 - .L_322)
.L_322:
        /*003c*/ 	.word	0x00000000
        /*0040*/ 	.short	0x0000
        /*0042*/ 	.short	0x0000
        /*0044*/ 	.byte	0x00, 0xf0, 0x21, 0x00


	//----- nvinfo : EIATTR_SPARSE_MMA_MASK
	.align		4
.L_323:
        /*0048*/ 	.byte	0x03, 0x50
        /*004a*/ 	.short	0x0000


	//----- nvinfo : EIATTR_MAXREG_COUNT
	.align		4
        /*004c*/ 	.byte	0x03, 0x1b
        /*004e*/ 	.short	0x0040


	//----- nvinfo : EIATTR_NUM_BARRIERS
	.align		4
        /*0050*/ 	.byte	0x02, 0x4c
        /*0052*/ 	.byte	0x01
	.zero		1


	//----- nvinfo : EIATTR_MERCURY_ISA_VERSION
	.align		4
        /*0054*/ 	.byte	0x03, 0x5f
        /*0056*/ 	.short	0x0101


	//----- nvinfo : EIATTR_VRC_CTA_INIT_COUNT
	.align		4
        /*0058*/ 	.byte	0x02, 0x4a
	.zero		1
	.zero		1


	//----- nvinfo : EIATTR_EXIT_INSTR_OFFSETS
	.align		4
        /*005c*/ 	.byte	0x04, 0x1c
        /*005e*/ 	.short	(.L_325 - .L_324)


	//   ....[0]....
.L_324:
        /*0060*/ 	.word	0x000007b0


	//   ....[1]....
        /*0064*/ 	.word	0x000013c0


	//----- nvinfo : EIATTR_MAX_THREADS
	.align		4
.L_325:
        /*0068*/ 	.byte	0x04, 0x05
        /*006a*/ 	.short	(.L_327 - .L_326)
.L_326:
        /*006c*/ 	.word	0x00000100
        /*0070*/ 	.word	0x00000001
        /*0074*/ 	.word	0x00000001


	//----- nvinfo : EIATTR_CRS_STACK_SIZE
	.align		4
.L_327:
        /*0078*/ 	.byte	0x04, 0x1e
        /*007a*/ 	.short	(.L_329 - .L_328)
.L_328:
        /*007c*/ 	.word	0x00000000


	//----- nvinfo : EIATTR_CBANK_PARAM_SIZE
	.align		4
.L_329:
        /*0080*/ 	.byte	0x03, 0x19
        /*0082*/ 	.short	0x0040


	//----- nvinfo : EIATTR_PARAM_CBANK
	.align		4
        /*0084*/ 	.byte	0x04, 0x0a
        /*0086*/ 	.short	(.L_331 - .L_330)
	.align		4
.L_330:
        /*0088*/ 	.word	index@(.nv.constant0._ZN2at6native60_GLOBAL__N__2075b504_27_DistributionCauchyKernel_cu_d62eea8743distribution_elementwise_grid_stride_kernelIfLi4EZNS0_9templates4cuda21uniform_and_transformIN3c104HalfEfPNS_17CUDAGeneratorImplEZZZNS4_13cauchy_kernelIS9_EEvRNS_18TensorIteratorBaseEddT_ENKUlvE_clEvENKUlvE1_clEvEUlfE_EEvSC_T1_T2_EUlP24curandStatePhilox4_32_10E_ZNS1_27distribution_nullary_kernelIS7_f7double2S9_SL_SG_EEvSC_SI_RKT3_T4_EUlifE_EEvlNS_15PhiloxCudaStateESH_SI_)
        /*008c*/ 	.short	0x0380
        /*008e*/ 	.short	0x0040


	//----- nvinfo : EIATTR_SW_WAR
	.align		4
.L_331:
        /*0090*/ 	.byte	0x04, 0x36
        /*0092*/ 	.short	(.L_333 - .L_332)
.L_332:
        /*0094*/ 	.word	0x00000008
.L_333:


//--------------------- .nv.info._ZN2at6native60_GLOBAL__N__2075b504_27_DistributionCauchyKernel_cu_d62eea8743distribution_elementwise_grid_stride_kernelIfLi4EZNS0_9templates4cuda21uniform_and_transformIffPNS_17CUDAGeneratorImplEZZZNS4_13cauchy_kernelIS7_EEvRNS_18TensorIteratorBaseEddT_ENKUlvE_clEvENKUlvE0_clEvEUlfE_EEvSA_T1_T2_EUlP24curandStatePhilox4_32_10E0_ZNS1_27distribution_nullary_kernelIff6float4S7_SJ_SE_EEvSA_SG_RKT3_T4_EUlifE0_EEvlNS_15PhiloxCudaStateESF_SG_ --------------------------
	.section	.nv.info._ZN2at6native60_GLOBAL__N__2075b504_27_DistributionCauchyKernel_cu_d62eea8743distribution_elementwise_grid_stride_kernelIfLi4EZNS0_9templates4cuda21uniform_and_transformIffPNS_17CUDAGeneratorImplEZZZNS4_13cauchy_kernelIS7_EEvRNS_18TensorIteratorBaseEddT_ENKUlvE_clEvENKUlvE0_clEvEUlfE_EEvSA_T1_T2_EUlP24curandStatePhilox4_32_10E0_ZNS1_27distribution_nullary_kernelIff6float4S7_SJ_SE_EEvSA_SG_RKT3_T4_EUlifE0_EEvlNS_15PhiloxCudaStateESF_SG_,"",@"SHT_CUDA_INFO"
	.sectionflags	@""
	.align	4


	//----- nvinfo : EIATTR_CUDA_API_VERSION
	.align		4
        /*0000*/ 	.byte	0x04, 0x37
        /*0002*/ 	.short	(.L_335 - .L_334)
.L_334:
        /*0004*/ 	.word	0x00000082


	//----- nvinfo : EIATTR_KPARAM_INFO
	.align		4
.L_335:
        /*0008*/ 	.byte	0x04, 0x17
        /*000a*/ 	.short	(.L_337 - .L_336)
.L_336:
        /*000c*/ 	.word	0x00000000
        /*0010*/ 	.short	0x0003
        /*0012*/ 	.short	0x0028
        /*0014*/ 	.byte	0x00, 0xf0, 0xa1, 0x06


	//----- nvinfo : EIATTR_KPARAM_INFO
	.align		4
.L_337:
        /*0018*/ 	.byte	0x04, 0x17
        /*001a*/ 	.short	(.L_339 - .L_338)
.L_338:
        /*001c*/ 	.word	0x00000000
        /*0020*/ 	.short	0x0002
        /*0022*/ 	.short	0x0020
        /*0024*/ 	.byte	0x00, 0xf0, 0x05, 0x00


	//----- nvinfo : EIATTR_KPARAM_INFO
	.align		4
.L_339:
        /*0028*/ 	.byte	0x04, 0x17
        /*002a*/ 	.short	(.L_341 - .L_340)
.L_340:
        /*002c*/ 	.word	0x00000000
        /*0030*/ 	.short	0x0001
        /*0032*/ 	.short	0x0008
        /*0034*/ 	.byte	0x00, 0xf0, 0x61, 0x00


	//----- nvinfo : EIATTR_KPARAM_INFO
	.align		4
.L_341:
        /*0038*/ 	.byte	0x04, 0x17
        /*003a*/ 	.short	(.L_343 - .L_342)
.L_342:
        /*003c*/ 	.word	0x00000000
        /*0040*/ 	.short	0x0000
        /*0042*/ 	.short	0x0000
        /*0044*/ 	.byte	0x00, 0xf0, 0x21, 0x00


	//----- nvinfo : EIATTR_SPARSE_MMA_MASK
	.align		4
.L_343:
        /*0048*/ 	.byte	0x03, 0x50
        /*004a*/ 	.short	0x0000


	//----- nvinfo : EIATTR_MAXREG_COUNT
	.align		4
        /*004c*/ 	.byte	0x03, 0x1b
        /*004e*/ 	.short	0x0040


	//----- nvinfo : EIATTR_NUM_BARRIERS
	.align		4
        /*0050*/ 	.byte	0x02, 0x4c
        /*0052*/ 	.byte	0x01
	.zero		1


	//----- nvinfo : EIATTR_MERCURY_ISA_VERSION
	.align		4
        /*0054*/ 	.byte	0x03, 0x5f
        /*0056*/ 	.short	0x0101


	//----- nvinfo : EIATTR_VRC_CTA_INIT_COUNT
	.align		4
        /*0058*/ 	.byte	0x02, 0x4a
	.zero		1
	.zero		1


	//----- nvinfo : EIATTR_EXIT_INSTR_OFFSETS
	.align		4
        /*005c*/ 	.byte	0x04, 0x1c
        /*005e*/ 	.short	(.L_345 - .L_344)


	//   ....[0]....
.L_344:
        /*0060*/ 	.word	0x000007d0


	//   ....[1]....
        /*0064*/ 	.word	0x00005570


	//----- nvinfo : EIATTR_MAX_THREADS
	.align		4
.L_345:
        /*0068*/ 	.byte	0x04, 0x05
        /*006a*/ 	.short	(.L_347 - .L_346)
.L_346:
        /*006c*/ 	.word	0x00000100
        /*0070*/ 	.word	0x00000001
        /*0074*/ 	.word	0x00000001


	//----- nvinfo : EIATTR_CRS_STACK_SIZE
	.align		4
.L_347:
        /*0078*/ 	.byte	0x04, 0x1e
        /*007a*/ 	.short	(.L_349 - .L_348)
.L_348:
        /*007c*/ 	.word	0x00000000


	//----- nvinfo : EIATTR_CBANK_PARAM_SIZE
	.align		4
.L_349:
        /*0080*/ 	.byte	0x03, 0x19
        /*0082*/ 	.short	0x01d0


	//----- nvinfo : EIATTR_PARAM_CBANK
	.align		4
        /*0084*/ 	.byte	0x04, 0x0a
        /*0086*/ 	.short	(.L_351 - .L_350)
	.align		4
.L_350:
        /*0088*/ 	.word	index@(.nv.constant0._ZN2at6native60_GLOBAL__N__2075b504_27_DistributionCauchyKernel_cu_d62eea8743distribution_elementwise_grid_stride_kernelIfLi4EZNS0_9templates4cuda21uniform_and_transformIffPNS_17CUDAGeneratorImplEZZZNS4_13cauchy_kernelIS7_EEvRNS_18TensorIteratorBaseEddT_ENKUlvE_clEvENKUlvE0_clEvEUlfE_EEvSA_T1_T2_EUlP24curandStatePhilox4_32_10E0_ZNS1_27distribution_nullary_kernelIff6float4S7_SJ_SE_EEvSA_SG_RKT3_T4_EUlifE0_EEvlNS_15PhiloxCudaStateESF_SG_)
        /*008c*/ 	.short	0x0380
        /*008e*/ 	.short	0x01d0


	//----- nvinfo : EIATTR_SW_WAR
	.align		4
.L_351:
        /*0090*/ 	.byte	0x04, 0x36
        /*0092*/ 	.short	(.L_353 - .L_352)
.L_352:
        /*0094*/ 	.word	0x00000008
.L_353:


//--------------------- .nv.info._ZN2at6native60_GLOBAL__N__2075b504_27_DistributionCauchyKernel_cu_d62eea8743distribution_elementwise_grid_stride_kernelIfLi4EZNS0_9templates4cuda21uniform_and_transformIffPNS_17CUDAGeneratorImplEZZZNS4_13cauchy_kernelIS7_EEvRNS_18TensorIteratorBaseEddT_ENKUlvE_clEvENKUlvE0_clEvEUlfE_EEvSA_T1_T2_EUlP24curandStatePhilox4_32_10E0_ZNS1_27distribution_nullary_kernelIff6float4S7_SJ_SE_EEvSA_SG_RKT3_T4_EUlifE_EEvlNS_15PhiloxCudaStateESF_SG_ --------------------------
	.section	.nv.info._ZN2at6native60_GLOBAL__N__2075b504_27_DistributionCauchyKernel_cu_d62eea8743distribution_elementwise_grid_stride_kernelIfLi4EZNS0_9templates4cuda21uniform_and_transformIffPNS_17CUDAGeneratorImplEZZZNS4_13cauchy_kernelIS7_EEvRNS_18TensorIteratorBaseEddT_ENKUlvE_clEvENKUlvE0_clEvEUlfE_EEvSA_T1_T2_EUlP24curandStatePhilox4_32_10E0_ZNS1_27distribution_nullary_kernelIff6float4S7_SJ_SE_EEvSA_SG_RKT3_T4_EUlifE_EEvlNS_15PhiloxCudaStateESF_SG_,"",@"SHT_CUDA_INFO"
	.sectionflags	@""
	.align	4


	//----- nvinfo : EIATTR_CUDA_API_VERSION
	.align		4
        /*0000*/ 	.byte	0x04, 0x37
        /*0002*/ 	.short	(.L_355 - .L_354)
.L_354:
        /*0004*/ 	.word	0x00000082


	//----- nvinfo : EIATTR_KPARAM_INFO
	.align		4
.L_355:
        /*0008*/ 	.byte	0x04, 0x17
        /*000a*/ 	.short	(.L_357 - .L_356)
.L_356:
        /*000c*/ 	.word	0x00000000
        /*0010*/ 	.short	0x0003
        /*0012*/ 	.short	0x0028
        /*0014*/ 	.byte	0x00, 0xf0, 0x61, 0x00


	//----- nvinfo : EIATTR_KPARAM_INFO
	.align		4
.L_357:
        /*0018*/ 	.byte	0x04, 0x17
        /*001a*/ 	.short	(.L_359 - .L_358)
.L_358:
        /*001c*/ 	.word	0x00000000
        /*0020*/ 	.short	0x0002
        /*0022*/ 	.short	0x0020
        /*0024*/ 	.byte	0x00, 0xf0, 0x05, 0x00


	//----- nvinfo : EIATTR_KPARAM_INFO
	.align		4
.L_359:
        /*0028*/ 	.byte	0x04, 0x17
        /*002a*/ 	.short	(.L_361 - .L_360)
.L_360:
        /*002c*/ 	.word	0x00000000
        /*0030*/ 	.short	0x0001
        /*0032*/ 	.short	0x0008
        /*0034*/ 	.byte	0x00, 0xf0, 0x61, 0x00


	//----- nvinfo : EIATTR_KPARAM_INFO
	.align		4
.L_361:
        /*0038*/ 	.byte	0x04, 0x17
        /*003a*/ 	.short	(.L_363 - .L_362)
.L_362:
        /*003c*/ 	.word	0x00000000
        /*0040*/ 	.short	0x0000
        /*0042*/ 	.short	0x0000
        /*0044*/ 	.byte	0x00, 0xf0, 0x21, 0x00


	//----- nvinfo : EIATTR_SPARSE_MMA_MASK
	.align		4
.L_363:
        /*0048*/ 	.byte	0x03, 0x50
        /*004a*/ 	.short	0x0000


	//----- nvinfo : EIATTR_MAXREG_COUNT
	.align		4
        /*004c*/ 	.byte	0x03, 0x1b
        /*004e*/ 	.short	0x0040


	//----- nvinfo : EIATTR_NUM_BARRIERS
	.align		4
        /*0050*/ 	.byte	0x02, 0x4c
        /*0052*/ 	.byte	0x01
	.zero		1


	//----- nvinfo : EIATTR_MERCURY_ISA_VERSION
	.align		4
        /*0054*/ 	.byte	0x03, 0x5f
        /*0056*/ 	.short	0x0101


	//----- nvinfo : EIATTR_VRC_CTA_INIT_COUNT
	.align		4
        /*0058*/ 	.byte	0x02, 0x4a
	.zero		1
	.zero		1


	//----- nvinfo : EIATTR_EXIT_INSTR_OFFSETS
	.align		4
        /*005c*/ 	.byte	0x04, 0x1c
        /*005e*/ 	.short	(.L_365 - .L_364)


	//   ....[0]....
.L_364:
        /*0060*/ 	.word	0x000007d0


	//   ....[1]....
        /*0064*/ 	.word	0x00001330


	//----- nvinfo : EIATTR_MAX_THREADS
	.align		4
.L_365:
        /*0068*/ 	.byte	0x04, 0x05
        /*006a*/ 	.short	(.L_367 - .L_366)
.L_366:
        /*006c*/ 	.word	0x00000100
        /*0070*/ 	.word	0x00000001
        /*0074*/ 	.word	0x00000001


	//----- nvinfo : EIATTR_CRS_STACK_SIZE
	.align		4
.L_367:
        /*0078*/ 	.byte	0x04, 0x1e
        /*007a*/ 	.short	(.L_369 - .L_368)
.L_368:
        /*007c*/ 	.word	0x00000000


	//----- nvinfo : EIATTR_CBANK_PARAM_SIZE
	.align		4
.L_369:
        /*0080*/ 	.byte	0x03, 0x19
        /*0082*/ 	.short	0x0040


	//----- nvinfo : EIATTR_PARAM_CBANK
	.align		4
        /*0084*/ 	.byte	0x04, 0x0a
        /*0086*/ 	.short	(.L_371 - .L_370)
	.align		4
.L_370:
        /*0088*/ 	.word	index@(.nv.constant0._ZN2at6native60_GLOBAL__N__2075b504_27_DistributionCauchyKernel_cu_d62eea8743distribution_elementwise_grid_stride_kernelIfLi4EZNS0_9templates4cuda21uniform_and_transformIffPNS_17CUDAGeneratorImplEZZZNS4_13cauchy_kernelIS7_EEvRNS_18TensorIteratorBaseEddT_ENKUlvE_clEvENKUlvE0_clEvEUlfE_EEvSA_T1_T2_EUlP24curandStatePhilox4_32_10E0_ZNS1_27distribution_nullary_kernelIff6float4S7_SJ_SE_EEvSA_SG_RKT3_T4_EUlifE_EEvlNS_15PhiloxCudaStateESF_SG_)
        /*008c*/ 	.short	0x0380
        /*008e*/ 	.short	0x0040


	//----- nvinfo : EIATTR_SW_WAR
	.align		4
.L_371:
        /*0090*/ 	.byte	0x04, 0x36
        /*0092*/ 	.short	(.L_373 - .L_372)
.L_372:
        /*0094*/ 	.word	0x00000008
.L_373:


//--------------------- .nv.info._ZN2at6native60_GLOBAL__N__2075b504_27_DistributionCauchyKernel_cu_d62eea8743distribution_elementwise_grid_stride_kernelIfLi4EZNS0_9templates4cuda21uniform_and_transformIffPNS_17CUDAGeneratorImplEZZZNS4_13cauchy_kernelIS7_EEvRNS_18TensorIteratorBaseEddT_ENKUlvE_clEvENKUlvE0_clEvEUlfE_EEvSA_T1_T2_EUlP24curandStatePhilox4_32_10E_ZNS1_27distribution_nullary_kernelIff7double2S7_SJ_SE_EEvSA_SG_RKT3_T4_EUlifE0_EEvlNS_15PhiloxCudaStateESF_SG_ --------------------------
	.section	.nv.info._ZN2at6native60_GLOBAL__N__2075b504_27_DistributionCauchyKernel_cu_d62eea8743distribution_elementwise_grid_stride_kernelIfLi4EZNS0_9templates4cuda21uniform_and_transformIffPNS_17CUDAGeneratorImplEZZZNS4_13cauchy_kernelIS7_EEvRNS_18TensorIteratorBaseEddT_ENKUlvE_clEvENKUlvE0_clEvEUlfE_EEvSA_T1_T2_EUlP24curandStatePhilox4_32_10E_ZNS1_27distribution_nullary_kernelIff7double2S7_SJ_SE_EEvSA_SG_RKT3_T4_EUlifE0_EEvlNS_15PhiloxCudaStateESF_SG_,"",@"SHT_CUDA_INFO"
	.sectionflags	@""
	.align	4


	//----- nvinfo : EIATTR_CUDA_API_VERSION
	.align		4
        /*0000*/ 	.byte	0x04, 0x37
        /*0002*/ 	.short	(.L_375 - .L_374)
.L_374:
        /*0004*/ 	.word	0x00000082


	//----- nvinfo : EIATTR_KPARAM_INFO
	.align		4
.L_375:
        /*0008*/ 	.byte	0x04, 0x17
        /*000a*/ 	.short	(.L_377 - .L_376)
.L_376:
        /*000c*/ 	.word	0x00000000
        /*0010*/ 	.short	0x0003
        /*0012*/ 	.short	0x0028
        /*0014*/ 	.byte	0x00, 0xf0, 0xa1, 0x06


	//----- nvinfo : EIATTR_KPARAM_INFO
	.align		4
.L_377:
        /*0018*/ 	.byte	0x04, 0x17
        /*001a*/ 	.short	(.L_379 - .L_378)
.L_378:
        /*001c*/ 	.word	0x00000000
        /*0020*/ 	.short	0x0002
        /*0022*/ 	.short	0x0020
        /*0024*/ 	.byte	0x00, 0xf0, 0x05, 0x00


	//----- nvinfo : EIATTR_KPARAM_INFO
	.align		4
.L_379:
        /*0028*/ 	.byte	0x04, 0x17
        /*002a*/ 	.short	(.L_381 - .L_380)
.L_380:
        /*002c*/ 	.word	0x00000000
        /*0030*/ 	.short	0x0001
        /*0032*/ 	.short	0x0008
        /*0034*/ 	.byte	0x00, 0xf0, 0x61, 0x00


	//----- nvinfo : EIATTR_KPARAM_INFO
	.align		4
.L_381:
        /*0038*/ 	.byte	0x04, 0x17
        /*003a*/ 	.short	(.L_383 - .L_382)
.L_382:
        /*003c*/ 	.word	0x00000000
        /*0040*/ 	.short	0x0000
        /*0042*/ 	.short	0x0000
        /*0044*/ 	.byte	0x00, 0xf0, 0x21, 0x00


	//----- nvinfo : EIATTR_SPARSE_MMA_MASK
	.align		4
.L_383:
        /*0048*/ 	.byte	0x03, 0x50
        /*004a*/ 	.short	0x0000


	//----- nvinfo : EIATTR_MAXREG_COUNT
	.align		4
        /*004c*/ 	.byte	0x03, 0x1b
        /*004e*/ 	.short	0x0040


	//----- nvinfo : EIATTR_NUM_BARRIERS
	.align		4
        /*0050*/ 	.byte	0x02, 0x4c
        /*0052*/ 	.byte	0x01
	.zero		1


	//----- nvinfo : EIATTR_MERCURY_ISA_VERSION
	.align		4
        /*0054*/ 	.byte	0x03, 0x5f
        /*0056*/ 	.short	0x0101


	//----- nvinfo : EIATTR_VRC_CTA_INIT_COUNT
	.align		4
        /*0058*/ 	.byte	0x02, 0x4a
	.zero		1
	.zero		1


	//----- nvinfo : EIATTR_EXIT_INSTR_OFFSETS
	.align		4
        /*005c*/ 	.byte	0x04, 0x1c
        /*005e*/ 	.short	(.L_385 - .L_384)


	//   ....[0]....
.L_384:
        /*0060*/ 	.word	0x000007c0


	//   ....[1]....
        /*0064*/ 	.word	0x00005630


	//----- nvinfo : EIATTR_MAX_THREADS
	.align		4
.L_385:
        /*0068*/ 	.byte	0x04, 0x05
        /*006a*/ 	.short	(.L_387 - .L_386)
.L_386:
        /*006c*/ 	.word	0x00000100
        /*0070*/ 	.word	0x00000001
        /*0074*/ 	.word	0x00000001


	//----- nvinfo : EIATTR_CRS_STACK_SIZE
	.align		4
.L_387:
        /*0078*/ 	.byte	0x04, 0x1e
        /*007a*/ 	.short	(.L_389 - .L_388)
.L_388:
        /*007c*/ 	.word	0x00000000


	//----- nvinfo : EIATTR_CBANK_PARAM_SIZE
	.align		4
.L_389:
        /*0080*/ 	.byte	0x03, 0x19
        /*0082*/ 	.short	0x01d0


	//----- nvinfo : EIATTR_PARAM_CBANK
	.align		4
        /*0084*/ 	.byte	0x04, 0x0a
        /*0086*/ 	.short	(.L_391 - .L_390)
	.align		4
.L_390:
        /*0088*/ 	.word	index@(.nv.constant0._ZN2at6native60_GLOBAL__N__2075b504_27_DistributionCauchyKernel_cu_d62eea8743distribution_elementwise_grid_stride_kernelIfLi4EZNS0_9templates4cuda21uniform_and_transformIffPNS_17CUDAGeneratorImplEZZZNS4_13cauchy_kernelIS7_EEvRNS_18TensorIteratorBaseEddT_ENKUlvE_clEvENKUlvE0_clEvEUlfE_EEvSA_T1_T2_EUlP24curandStatePhilox4_32_10E_ZNS1_27distribution_nullary_kernelIff7double2S7_SJ_SE_EEvSA_SG_RKT3_T4_EUlifE0_EEvlNS_15PhiloxCudaStateESF_SG_)
        /*008c*/ 	.short	0x0380
        /*008e*/ 	.short	0x01d0


	//----- nvinfo : EIATTR_SW_WAR
	.align		4
.L_391:
        /*0090*/ 	.byte	0x04, 0x36
        /*0092*/ 	.short	(.L_393 - .L_392)
.L_392:
        /*0094*/ 	.word	0x00000008
.L_393:


//--------------------- .nv.info._ZN2at6native60_GLOBAL__N__2075b504_27_DistributionCauchyKernel_cu_d62eea8743distribution_elementwise_grid_stride_kernelIfLi4EZNS0_9templates4cuda21uniform_and_transformIffPNS_17CUDAGeneratorImplEZZZNS4_13cauchy_kernelIS7_EEvRNS_18TensorIteratorBaseEddT_ENKUlvE_clEvENKUlvE0_clEvEUlfE_EEvSA_T1_T2_EUlP24curandStatePhilox4_32_10E_ZNS1_27distribution_nullary_kernelIff7double2S7_SJ_SE_EEvSA_SG_RKT3_T4_EUlifE_EEvlNS_15PhiloxCudaStateESF_SG_ --------------------------
	.section	.nv.info._ZN2at6native60_GLOBAL__N__2075b504_27_DistributionCauchyKernel_cu_d62eea8743distribution_elementwise_grid_stride_kernelIfLi4EZNS0_9templates4cuda21uniform_and_transformIffPNS_17CUDAGeneratorImplEZZZNS4_13cauchy_kernelIS7_EEvRNS_18TensorIteratorBaseEddT_ENKUlvE_clEvENKUlvE0_clEvEUlfE_EEvSA_T1_T2_EUlP24curandStatePhilox4_32_10E_ZNS1_27distribution_nullary_kernelIff7double2S7_SJ_SE_EEvSA_SG_RKT3_T4_EUlifE_EEvlNS_15PhiloxCudaStateESF_SG_,"",@"SHT_CUDA_INFO"
	.sectionflags	@""
	.align	4


	//----- nvinfo : EIATTR_CUDA_API_VERSION
	.align		4
        /*0000*/ 	.byte	0x04, 0x37
        /*0002*/ 	.short	(.L_395 - .L_394)
.L_394:
        /*0004*/ 	.word	0x00000082


	//----- nvinfo : EIATTR_KPARAM_INFO
	.align		4
.L_395:
        /*0008*/ 	.byte	0x04, 0x17
        /*000a*/ 	.short	(.L_397 - .L_396)
.L_396:
        /*000c*/ 	.word	0x00000000
        /*0010*/ 	.short	0x0003
        /*0012*/ 	.short	0x0028
        /*0014*/ 	.byte	0x00, 0xf0, 0x61, 0x00


	//----- nvinfo : EIATTR_KPARAM_INFO
	.align		4
.L_397:
        /*0018*/ 	.byte	0x04, 0x17
        /*001a*/ 	.short	(.L_399 - .L_398)
.L_398:
        /*001c*/ 	.word	0x00000000
        /*0020*/ 	.short	0x0002
        /*0022*/ 	.short	0x0020
        /*0024*/ 	.byte	0x00, 0xf0, 0x05, 0x00


	//----- nvinfo : EIATTR_KPARAM_INFO
	.align		4
.L_399:
        /*0028*/ 	.byte	0x04, 0x17
        /*002a*/ 	.short	(.L_401 - .L_400)
.L_400:
        /*002c*/ 	.word	0x00000000
        /*0030*/ 	.short	0x0001
        /*0032*/ 	.short	0x0008
        /*0034*/ 	.byte	0x00, 0xf0, 0x61, 0x00


	//----- nvinfo : EIATTR_KPARAM_INFO
	.align		4
.L_401:
        /*0038*/ 	.byte	0x04, 0x17
        /*003a*/ 	.short	(.L_403 - .L_402)
.L_402:
        /*003c*/ 	.word	0x00000000
        /*0040*/ 	.short	0x0000
        /*0042*/ 	.short	0x0000
        /*0044*/ 	.byte	0x00, 0xf0, 0x21, 0x00


	//----- nvinfo : EIATTR_SPARSE_MMA_MASK
	.align		4
.L_403:
        /*0048*/ 	.byte	0x03, 0x50
        /*004a*/ 	.short	0x0000


	//----- nvinfo : EIATTR_MAXREG_COUNT
	.align		4
        /*004c*/ 	.byte	0x03, 0x1b
        /*004e*/ 	.short	0x0040


	//----- nvinfo : EIATTR_NUM_BARRIERS
	.align		4
        /*0050*/ 	.byte	0x02, 0x4c
        /*0052*/ 	.byte	0x01
	.zero		1


	//----- nvinfo : EIATTR_MERCURY_ISA_VERSION
	.align		4
        /*0054*/ 	.byte	0x03, 0x5f
        /*0056*/ 	.short	0x0101


	//----- nvinfo : EIATTR_VRC_CTA_INIT_COUNT
	.align		4
        /*0058*/ 	.byte	0x02, 0x4a
	.zero		1
	.zero		1


	//----- nvinfo : EIATTR_EXIT_INSTR_OFFSETS
	.align		4
        /*005c*/ 	.byte	0x04, 0x1c
        /*005e*/ 	.short	(.L_405 - .L_404)


	//   ....[0]....
.L_404:
        /*0060*/ 	.word	0x000007d0


	//   ....[1]....
        /*0064*/ 	.word	0x000013a0


	//----- nvinfo : EIATTR_MAX_THREADS
	.align		4
.L_405:
        /*0068*/ 	.byte	0x04, 0x05
        /*006a*/ 	.short	(.L_407 - .L_406)
.L_406:
        /*006c*/ 	.word	0x00000100
        /*0070*/ 	.word	0x00000001
        /*0074*/ 	.word	0x00000001


	//----- nvinfo : EIATTR_CRS_STACK_SIZE
	.align		4
.L_407:
        /*0078*/ 	.byte	0x04, 0x1e
        /*007a*/ 	.short	(.L_409 - .L_408)
.L_408:
        /*007c*/ 	.word	0x00000000


	//----- nvinfo : EIATTR_CBANK_PARAM_SIZE
	.align		4
.L_409:
        /*0080*/ 	.byte	0x03, 0x19
        /*0082*/ 	.short	0x0040


	//----- nvinfo : EIATTR_PARAM_CBANK
	.align		4
        /*0084*/ 	.byte	0x04, 0x0a
        /*0086*/ 	.short	(.L_411 - .L_410)
	.align		4
.L_410:
        /*0088*/ 	.word	index@(.nv.constant0._ZN2at6native60_GLOBAL__N__2075b504_27_DistributionCauchyKernel_cu_d62eea8743distribution_elementwise_grid_stride_kernelIfLi4EZNS0_9templates4cuda21uniform_and_transformIffPNS_17CUDAGeneratorImplEZZZNS4_13cauchy_kernelIS7_EEvRNS_18TensorIteratorBaseEddT_ENKUlvE_clEvENKUlvE0_clEvEUlfE_EEvSA_T1_T2_EUlP24curandStatePhilox4_32_10E_ZNS1_27distribution_nullary_kernelIff7double2S7_SJ_SE_EEvSA_SG_RKT3_T4_EUlifE_EEvlNS_15PhiloxCudaStateESF_SG_)
        /*008c*/ 	.short	0x0380
        /*008e*/ 	.short	0x0040


	//----- nvinfo : EIATTR_SW_WAR
	.align		4
.L_411:
        /*0090*/ 	.byte	0x04, 0x36
        /*0092*/ 	.short	(.L_413 - .L_412)
.L_412:
        /*0094*/ 	.word	0x00000008
.L_413:


//--------------------- .nv.info._ZN2at6native60_GLOBAL__N__2075b504_27_DistributionCauchyKernel_cu_d62eea8743distribution_elementwise_grid_stride_kernelIdLi2EZNS0_9templates4cuda21uniform_and_transformIddPNS_17CUDAGeneratorImplEZZZNS4_13cauchy_kernelIS7_EEvRNS_18TensorIteratorBaseEddT_ENKUlvE_clEvENKUlvE_clEvEUldE_EEvSA_T1_T2_EUlP24curandStatePhilox4_32_10E0_ZNS1_27distribution_nullary_kernelIdd6float4S7_SJ_SE_EEvSA_SG_RKT3_T4_EUlidE0_EEvlNS_15PhiloxCudaStateESF_SG_ --------------------------
	.section	.nv.info._ZN2at6native60_GLOBAL__N__2075b504_27_DistributionCauchyKernel_cu_d62eea8743distribution_elementwise_grid_stride_kernelIdLi2EZNS0_9templates4cuda21uniform_and_transformIddPNS_17CUDAGeneratorImplEZZZNS4_13cauchy_kernelIS7_EEvRNS_18TensorIteratorBaseEddT_ENKUlvE_clEvENKUlvE_clEvEUldE_EEvSA_T1_T2_EUlP24curandStatePhilox4_32_10E0_ZNS1_27distribution_nullary_kernelIdd6float4S7_SJ_SE_EEvSA_SG_RKT3_T4_EUlidE0_EEvlNS_15PhiloxCudaStateESF_SG_,"",@"SHT_CUDA_INFO"
	.sectionflags	@""
	.align	4


	//----- nvinfo : EIATTR_CUDA_API_VERSION
	.align		4
        /*0000*/ 	.byte	0x04, 0x37
        /*0002*/ 	.short	(.L_415 - .L_414)
.L_414:
        /*0004*/ 	.word	0x00000082


	//----- nvinfo : EIATTR_KPARAM_INFO
	.align		4
.L_415:
        /*0008*/ 	.byte	0x04, 0x17
        /*000a*/ 	.short	(.L_417 - .L_416)
.L_416:
        /*000c*/ 	.word	0x00000000
        /*0010*/ 	.short	0x0003
        /*0012*/ 	.short	0x0028
        /*0014*/ 	.byte	0x00, 0xf0, 0xc1, 0x06


	//----- nvinfo : EIATTR_KPARAM_INFO
	.align		4
.L_417:
        /*0018*/ 	.byte	0x04, 0x17
        /*001a*/ 	.short	(.L_419 - .L_418)
.L_418:
        /*001c*/ 	.word	0x00000000
        /*0020*/ 	.short	0x0002
        /*0022*/ 	.short	0x0020
        /*0024*/ 	.byte	0x00, 0xf0, 0x05, 0x00


	//----- nvinfo : EIATTR_KPARAM_INFO
	.align		4
.L_419:
        /*0028*/ 	.byte	0x04, 0x17
        /*002a*/ 	.short	(.L_421 - .L_420)
.L_420:
        /*002c*/ 	.word	0x00000000
        /*0030*/ 	.short	0x0001
        /*0032*/ 	.short	0x0008
        /*0034*/ 	.byte	0x00, 0xf0, 0x61, 0x00


	//----- nvinfo : EIATTR_KPARAM_INFO
	.align		4
.L_421:
        /*0038*/ 	.byte	0x04, 0x17
        /*003a*/ 	.short	(.L_423 - .L_422)
.L_422:
        /*003c*/ 	.word	0x00000000
        /*0040*/ 	.short	0x0000
        /*0042*/ 	.short	0x0000
        /*0044*/ 	.byte	0x00, 0xf0, 0x21, 0x00


	//----- nvinfo : EIATTR_SPARSE_MMA_MASK
	.align		4
.L_423:
        /*0048*/ 	.byte	0x03, 0x50
        /*004a*/ 	.short	0x0000


	//----- nvinfo : EIATTR_MAXREG_COUNT
	.align		4
        /*004c*/ 	.byte	0x03, 0x1b
        /*004e*/ 	.short	0x0040


	//----- nvinfo : EIATTR_NUM_BARRIERS
	.align		4
        /*0050*/ 	.byte	0x02, 0x4c
        /*0052*/ 	.byte	0x01
	.zero		1


	//----- nvinfo : EIATTR_MERCURY_ISA_VERSION
	.align		4
        /*0054*/ 	.byte	0x03, 0x5f
        /*0056*/ 	.short	0x0101


	//----- nvinfo : EIATTR_VRC_CTA_INIT_COUNT
	.align		4
        /*0058*/ 	.byte	0x02, 0x4a
	.zero		1
	.zero		1


	//----- nvinfo : EIATTR_EXIT_INSTR_OFFSETS
	.align		4
        /*005c*/ 	.byte	0x04, 0x1c
        /*005e*/ 	.short	(.L_425 - .L_424)


	//   ....[0]....
.L_424:
        /*0060*/ 	.word	0x00000770


	//   ....[1]....
        /*0064*/ 	.word	0x000048d0


	//----- nvinfo : EIATTR_MAX_THREADS
	.align		4
.L_425:
        /*0068*/ 	.byte	0x04, 0x05
        /*006a*/ 	.short	(.L_427 - .L_426)
.L_426:
        /*006c*/ 	.word	0x00000100
        /*0070*/ 	.word	0x00000001
        /*0074*/ 	.word	0x00000001


	//----- nvinfo : EIATTR_CRS_STACK_SIZE
	.align		4
.L_427:
        /*0078*/ 	.byte	0x04, 0x1e
        /*007a*/ 	.short	(.L_429 - .L_428)
.L_428:
        /*007c*/ 	.word	0x00000000


	//----- nvinfo : EIATTR_CBANK_PARAM_SIZE
	.align		4
.L_429:
        /*0080*/ 	.byte	0x03, 0x19
        /*0082*/ 	.short	0x01d8


	//----- nvinfo : EIATTR_PARAM_CBANK
	.align		4
        /*0084*/ 	.byte	0x04, 0x0a
        /*0086*/ 	.short	(.L_431 - .L_430)
	.align		4
.L_430:
        /*0088*/ 	.word	index@(.nv.constant0._ZN2at6native60_GLOBAL__N__2075b504_27_DistributionCauchyKernel_cu_d62eea8743distribution_elementwise_grid_stride_kernelIdLi2EZNS0_9templates4cuda21uniform_and_transformIddPNS_17CUDAGeneratorImplEZZZNS4_13cauchy_kernelIS7_EEvRNS_18TensorIteratorBaseEddT_ENKUlvE_clEvENKUlvE_clEvEUldE_EEvSA_T1_T2_EUlP24curandStatePhilox4_32_10E0_ZNS1_27distribution_nullary_kernelIdd6float4S7_SJ_SE_EEvSA_SG_RKT3_T4_EUlidE0_EEvlNS_15PhiloxCudaStateESF_SG_)
        /*008c*/ 	.short	0x0380
        /*008e*/ 	.short	0x01d8


	//----- nvinfo : EIATTR_SW_WAR
	.align		4
.L_431:
        /*0090*/ 	.byte	0x04, 0x36
        /*0092*/ 	.short	(.L_433 - .L_432)
.L_432:
        /*0094*/ 	.word	0x00000008
.L_433:


//--------------------- .nv.info._ZN2at6native60_GLOBAL__N__2075b504_27_DistributionCauchyKernel_cu_d62eea8743distribution_elementwise_grid_stride_kernelIdLi2EZNS0_9templates4cuda21uniform_and_transformIddPNS_17CUDAGeneratorImplEZZZNS4_13cauchy_kernelIS7_EEvRNS_18TensorIteratorBaseEddT_ENKUlvE_clEvENKUlvE_clEvEUldE_EEvSA_T1_T2_EUlP24curandStatePhilox4_32_10E0_ZNS1_27distribution_nullary_kernelIdd6float4S7_SJ_SE_EEvSA_SG_RKT3_T4_EUlidE_EEvlNS_15PhiloxCudaStateESF_SG_ --------------------------
	.section	.nv.info._ZN2at6native60_GLOBAL__N__2075b504_27_DistributionCauchyKernel_cu_d62eea8743distribution_elementwise_grid_stride_kernelIdLi2EZNS0_9templates4cuda21uniform_and_transformIddPNS_17CUDAGeneratorImplEZZZNS4_13cauchy_kernelIS7_EEvRNS_18TensorIteratorBaseEddT_ENKUlvE_clEvENKUlvE_clEvEUldE_EEvSA_T1_T2_EUlP24curandStatePhilox4_32_10E0_ZNS1_27distribution_nullary_kernelIdd6float4S7_SJ_SE_EEvSA_SG_RKT3_T4_EUlidE_EEvlNS_15PhiloxCudaStateESF_SG_,"",@"SHT_CUDA_INFO"
	.sectionflags	@""
	.align	4


	//----- nvinfo : EIATTR_CUDA_API_VERSION
	.align		4
        /*0000*/ 	.byte	0x04, 0x37
        /*0002*/ 	.short	(.L_435 - .L_434)
.L_434:
        /*0004*/ 	.word	0x00000082


	//----- nvinfo : EIATTR_KPARAM_INFO
	.align		4
.L_435:
        /*0008*/ 	.byte	0x04, 0x17
        /*000a*/ 	.short	(.L_437 - .L_436)
.L_436:
        /*000c*/ 	.word	0x00000000
        /*0010*/ 	.short	0x0003
        /*0012*/ 	.short	0x0028
        /*0014*/ 	.byte	0x00, 0xf0, 0x81, 0x00


	//----- nvinfo : EIATTR_KPARAM_INFO
	.align		4
.L_437:
        /*0018*/ 	.byte	0x04, 0x17
        /*001a*/ 	.short	(.L_439 - .L_438)
.L_438:
        /*001c*/ 	.word	0x00000000
        /*0020*/ 	.short	0x0002
        /*0022*/ 	.short	0x0020
        /*0024*/ 	.byte	0x00, 0xf0, 0x05, 0x00


	//----- nvinfo : EIATTR_KPARAM_INFO
	.align		4
.L_439:
        /*0028*/ 	.byte	0x04, 0x17
        /*002a*/ 	.short	(.L_441 - .L_440)
.L_440:
        /*002c*/ 	.word	0x00000000
        /*0030*/ 	.short	0x0001
        /*0032*/ 	.short	0x0008
        /*0034*/ 	.byte	0x00, 0xf0, 0x61, 0x00


	//----- nvinfo : EIATTR_KPARAM_INFO
	.align		4
.L_441:
        /*0038*/ 	.byte	0x04, 0x17
        /*003a*/ 	.short	(.L_443 - .L_442)
.L_442:
        /*003c*/ 	.word	0x00000000
        /*0040*/ 	.short	0x0000
        /*0042*/ 	.short	0x0000
        /*0044*/ 	.byte	0x00, 0xf0, 0x21, 0x00


	//----- nvinfo : EIATTR_SPARSE_MMA_MASK
	.align		4
.L_443:
        /*0048*/ 	.byte	0x03, 0x50
        /*004a*/ 	.short	0x0000


	//----- nvinfo : EIATTR_MAXREG_COUNT
	.align		4
        /*004c*/ 	.byte	0x03, 0x1b
        /*004e*/ 	.short	0x0040


	//----- nvinfo : EIATTR_NUM_BARRIERS
	.align		4
        /*0050*/ 	.byte	0x02, 0x4c
        /*0052*/ 	.byte	0x01
	.zero		1


	//----- nvinfo : EIATTR_MERCURY_ISA_VERSION
	.align		4
        /*0054*/ 	.byte	0x03, 0x5f
        /*0056*/ 	.short	0x0101


	//----- nvinfo : EIATTR_VRC_CTA_INIT_COUNT
	.align		4
        /*0058*/ 	.byte	0x02, 0x4a
	.zero		1
	.zero		1


	//----- nvinfo : EIATTR_EXIT_INSTR_OFFSETS
	.align		4
        /*005c*/ 	.byte	0x04, 0x1c
        /*005e*/ 	.short	(.L_445 - .L_444)


	//   ....[0]....
.L_444:
        /*0060*/ 	.word	0x00000800


	//   ....[1]....
        /*0064*/ 	.word	0x00001b60


	//----- nvinfo : EIATTR_MAX_THREADS
	.align		4
.L_445:
        /*0068*/ 	.byte	0x04, 0x05
        /*006a*/ 	.short	(.L_447 - .L_446)
.L_446:
        /*006c*/ 	.word	0x00000100
        /*0070*/ 	.word	0x00000001
        /*0074*/ 	.word	0x00000001


	//----- nvinfo : EIATTR_CRS_STACK_SIZE
	.align		4
.L_447:
        /*0078*/ 	.byte	0x04, 0x1e
        /*007a*/ 	.short	(.L_449 - .L_448)
.L_448:
        /*007c*/ 	.word	0x00000000


	//----- nvinfo : EIATTR_CBANK_PARAM_SIZE
	.align		4
.L_449:
        /*0080*/ 	.byte	0x03, 0x19
        /*0082*/ 	.short	0x0048


	//----- nvinfo : EIATTR_PARAM_CBANK
	.align		4
        /*0084*/ 	.byte	0x04, 0x0a
        /*0086*/ 	.short	(.L_451 - .L_450)
	.align		4
.L_450:
        /*0088*/ 	.word	index@(.nv.constant0._ZN2at6native60_GLOBAL__N__2075b504_27_DistributionCauchyKernel_cu_d62eea8743distribution_elementwise_grid_stride_kernelIdLi2EZNS0_9templates4cuda21uniform_and_transformIddPNS_17CUDAGeneratorImplEZZZNS4_13cauchy_kernelIS7_EEvRNS_18TensorIteratorBaseEddT_ENKUlvE_clEvENKUlvE_clEvEUldE_EEvSA_T1_T2_EUlP24curandStatePhilox4_32_10E0_ZNS1_27distribution_nullary_kernelIdd6float4S7_SJ_SE_EEvSA_SG_RKT3_T4_EUlidE_EEvlNS_15PhiloxCudaStateESF_SG_)
        /*008c*/ 	.short	0x0380
        /*008e*/ 	.short	0x0048


	//----- nvinfo : EIATTR_SW_WAR
	.align		4
.L_451:
        /*0090*/ 	.byte	0x04, 0x36
        /*0092*/ 	.short	(.L_453 - .L_452)
.L_452:
        /*0094*/ 	.word	0x00000008
.L_453:


//--------------------- .nv.info._ZN2at6native60_GLOBAL__N__2075b504_27_DistributionCauchyKernel_cu_d62eea8743distribution_elementwise_grid_stride_kernelIdLi2EZNS0_9templates4cuda21uniform_and_transformIddPNS_17CUDAGeneratorImplEZZZNS4_13cauchy_kernelIS7_EEvRNS_18TensorIteratorBaseEddT_ENKUlvE_clEvENKUlvE_clEvEUldE_EEvSA_T1_T2_EUlP24curandStatePhilox4_32_10E_ZNS1_27distribution_nullary_kernelIdd7double2S7_SJ_SE_EEvSA_SG_RKT3_T4_EUlidE0_EEvlNS_15PhiloxCudaStateESF_SG_ --------------------------
	.section	.nv.info._ZN2at6native60_GLOBAL__N__2075b504_27_DistributionCauchyKernel_cu_d62eea8743distribution_elementwise_grid_stride_kernelIdLi2EZNS0_9templates4cuda21uniform_and_transformIddPNS_17CUDAGeneratorImplEZZZNS4_13cauchy_kernelIS7_EEvRNS_18TensorIteratorBaseEddT_ENKUlvE_clEvENKUlvE_clEvEUldE_EEvSA_T1_T2_EUlP24curandStatePhilox4_32_10E_ZNS1_27distribution_nullary_kernelIdd7double2S7_SJ_SE_EEvSA_SG_RKT3_T4_EUlidE0_EEvlNS_15PhiloxCudaStateESF_SG_,"",@"SHT_CUDA_INFO"
	.sectionflags	@""
	.align	4


	//----- nvinfo : EIATTR_CUDA_API_VERSION
	.align		4
        /*0000*/ 	.byte	0x04, 0x37
        /*0002*/ 	.short	(.L_455 - .L_454)
.L_454:
        /*0004*/ 	.word	0x00000082


	//----- nvinfo : EIATTR_KPARAM_INFO
	.align		4
.L_455:
        /*0008*/ 	.byte	0x04, 0x17
        /*000a*/ 	.short	(.L_457 - .L_456)
.L_456:
        /*000c*/ 	.word	0x00000000
        /*0010*/ 	.short	0x0003
        /*0012*/ 	.short	0x0028
        /*0014*/ 	.byte	0x00, 0xf0, 0xc1, 0x06


	//----- nvinfo : EIATTR_KPARAM_INFO
	.align		4
.L_457:
        /*0018*/ 	.byte	0x04, 0x17
        /*001a*/ 	.short	(.L_459 - .L_458)
.L_458:
        /*001c*/ 	.word	0x00000000
        /*0020*/ 	.short	0x0002
        /*0022*/ 	.short	0x0020
        /*0024*/ 	.byte	0x00, 0xf0, 0x05, 0x00


	//----- nvinfo : EIATTR_KPARAM_INFO
	.align		4
.L_459:
        /*0028*/ 	.byte	0x04, 0x17
        /*002a*/ 	.short	(.L_461 - .L_460)
.L_460:
        /*002c*/ 	.word	0x00000000
        /*0030*/ 	.short	0x0001
        /*0032*/ 	.short	0x0008
        /*0034*/ 	.byte	0x00, 0xf0, 0x61, 0x00


	//----- nvinfo : EIATTR_KPARAM_INFO
	.align		4
.L_461:
        /*0038*/ 	.byte	0x04, 0x17
        /*003a*/ 	.short	(.L_463 - .L_462)
.L_462:
        /*003c*/ 	.word	0x00000000
        /*0040*/ 	.short	0x0000
        /*0042*/ 	.short	0x0000
        /*0044*/ 	.byte	0x00, 0xf0, 0x21, 0x00


	//----- nvinfo : EIATTR_SPARSE_MMA_MASK
	.align		4
.L_463:
        /*0048*/ 	.byte	0x03, 0x50
        /*004a*/ 	.short	0x0000


	//----- nvinfo : EIATTR_MAXREG_COUNT
	.align		4
        /*004c*/ 	.byte	0x03, 0x1b
        /*004e*/ 	.short	0x0040


	//----- nvinfo : EIATTR_NUM_BARRIERS
	.align		4
        /*0050*/ 	.byte	0x02, 0x4c
        /*0052*/ 	.byte	0x01
	.zero		1


	//----- nvinfo : EIATTR_MERCURY_ISA_VERSION
	.align		4
        /*0054*/ 	.byte	0x03, 0x5f
        /*0056*/ 	.short	0x0101


	//----- nvinfo : EIATTR_VRC_CTA_INIT_COUNT
	.align		4
        /*0058*/ 	.byte	0x02, 0x4a
	.zero		1
	.zero		1


	//----- nvinfo : EIATTR_EXIT_INSTR_OFFSETS
	.align		4
        /*005c*/ 	.byte	0x04, 0x1c
        /*005e*/ 	.short	(.L_465 - .L_464)


	//   ....[0]....
.L_464:
        /*0060*/ 	.word	0x000007d0


	//   ....[1]....
        /*0064*/ 	.word	0x000049c0


	//----- nvinfo : EIATTR_MAX_THREADS
	.align		4
.L_465:
        /*0068*/ 	.byte	0x04, 0x05
        /*006a*/ 	.short	(.L_467 - .L_466)
.L_466:
        /*006c*/ 	.word	0x00000100
        /*0070*/ 	.word	0x00000001
        /*0074*/ 	.word	0x00000001


	//----- nvinfo : EIATTR_CRS_STACK_SIZE
	.align		4
.L_467:
        /*0078*/ 	.byte	0x04, 0x1e
        /*007a*/ 	.short	(.L_469 - .L_468)
.L_468:
        /*007c*/ 	.word	0x00000000


	//----- nvinfo : EIATTR_CBANK_PARAM_SIZE
	.align		4
.L_469:
        /*0080*/ 	.byte	0x03, 0x19
        /*0082*/ 	.short	0x01d8


	//----- nvinfo : EIATTR_PARAM_CBANK
	.align		4
        /*0084*/ 	.byte	0x04, 0x0a
        /*0086*/ 	.short	(.L_471 - .L_470)
	.align		4
.L_470:
        /*0088*/ 	.word	index@(.nv.constant0._ZN2at6native60_GLOBAL__N__2075b504_27_DistributionCauchyKernel_cu_d62eea8743distribution_elementwise_grid_stride_kernelIdLi2EZNS0_9templates4cuda21uniform_and_transformIddPNS_17CUDAGeneratorImplEZZZNS4_13cauchy_kernelIS7_EEvRNS_18TensorIteratorBaseEddT_ENKUlvE_clEvENKUlvE_clEvEUldE_EEvSA_T1_T2_EUlP24curandStatePhilox4_32_10E_ZNS1_27distribution_nullary_kernelIdd7double2S7_SJ_SE_EEvSA_SG_RKT3_T4_EUlidE0_EEvlNS_15PhiloxCudaStateESF_SG_)
        /*008c*/ 	.short	0x0380
        /*008e*/ 	.short	0x01d8


	//----- nvinfo : EIATTR_SW_WAR
	.align		4
.L_471:
        /*0090*/ 	.byte	0x04, 0x36
        /*0092*/ 	.short	(.L_473 - .L_472)
.L_472:
        /*0094*/ 	.word	0x00000008
.L_473:


//--------------------- .nv.info._ZN2at6native60_GLOBAL__N__2075b504_27_DistributionCauchyKernel_cu_d62eea8743distribution_elementwise_grid_stride_kernelIdLi2EZNS0_9templates4cuda21uniform_and_transformIddPNS_17CUDAGeneratorImplEZZZNS4_13cauchy_kernelIS7_EEvRNS_18TensorIteratorBaseEddT_ENKUlvE_clEvENKUlvE_clEvEUldE_EEvSA_T1_T2_EUlP24curandStatePhilox4_32_10E_ZNS1_27distribution_nullary_kernelIdd7double2S7_SJ_SE_EEvSA_SG_RKT3_T4_EUlidE_EEvlNS_15PhiloxCudaStateESF_SG_ --------------------------
	.section	.nv.info._ZN2at6native60_GLOBAL__N__2075b504_27_DistributionCauchyKernel_cu_d62eea8743distribution_elementwise_grid_stride_kernelIdLi2EZNS0_9templates4cuda21uniform_and_transformIddPNS_17CUDAGeneratorImplEZZZNS4_13cauchy_kernelIS7_EEvRNS_18TensorIteratorBaseEddT_ENKUlvE_clEvENKUlvE_clEvEUldE_EEvSA_T1_T2_EUlP24curandStatePhilox4_32_10E_ZNS1_27distribution_nullary_kernelIdd7double2S7_SJ_SE_EEvSA_SG_RKT3_T4_EUlidE_EEvlNS_15PhiloxCudaStateESF_SG_,"",@"SHT_CUDA_INFO"
	.sectionflags	@""
	.align	4


	//----- nvinfo : EIATTR_CUDA_API_VERSION
	.align		4
        /*0000*/ 	.byte	0x04, 0x37
        /*0002*/ 	.short	(.L_475 - .L_474)
.L_474:
        /*0004*/ 	.word	0x00000082


	//----- nvinfo : EIATTR_KPARAM_INFO
	.align		4
.L_475:
        /*0008*/ 	.byte	0x04, 0x17
        /*000a*/ 	.short	(.L_477 - .L_476)
.L_476:
        /*000c*/ 	.word	0x00000000
        /*0010*/ 	.short	0x0003
        /*0012*/ 	.short	0x0028
        /*0014*/ 	.byte	0x00, 0xf0, 0x81, 0x00


	//----- nvinfo : EIATTR_KPARAM_INFO
	.align		4
.L_477:
        /*0018*/ 	.byte	0x04, 0x17
        /*001a*/ 	.short	(.L_479 - .L_478)
.L_478:
        /*001c*/ 	.word	0x00000000
        /*0020*/ 	.short	0x0002
        /*0022*/ 	.short	0x0020
        /*0024*/ 	.byte	0x00, 0xf0, 0x05, 0x00


	//----- nvinfo : EIATTR_KPARAM_INFO
	.align		4
.L_479:
        /*0028*/ 	.byte	0x04, 0x17
        /*002a*/ 	.short	(.L_481 - .L_480)
.L_480:
        /*002c*/ 	.word	0x00000000
        /*0030*/ 	.short	0x0001
        /*0032*/ 	.short	0x0008
        /*0034*/ 	.byte	0x00, 0xf0, 0x61, 0x00


	//----- nvinfo : EIATTR_KPARAM_INFO
	.align		4
.L_481:
        /*0038*/ 	.byte	0x04, 0x17
        /*003a*/ 	.short	(.L_483 - .L_482)
.L_482:
        /*003c*/ 	.word	0x00000000
        /*0040*/ 	.short	0x0000
        /*0042*/ 	.short	0x0000
        /*0044*/ 	.byte	0x00, 0xf0, 0x21, 0x00


	//----- nvinfo : EIATTR_SPARSE_MMA_MASK
	.align		4
.L_483:
        /*0048*/ 	.byte	0x03, 0x50
        /*004a*/ 	.short	0x0000


	//----- nvinfo : EIATTR_MAXREG_COUNT
	.align		4
        /*004c*/ 	.byte	0x03, 0x1b
        /*004e*/ 	.short	0x0040


	//----- nvinfo : EIATTR_NUM_BARRIERS
	.align		4
        /*0050*/ 	.byte	0x02, 0x4c
        /*0052*/ 	.byte	0x01
	.zero		1


	//----- nvinfo : EIATTR_MERCURY_ISA_VERSION
	.align		4
        /*0054*/ 	.byte	0x03, 0x5f
        /*0056*/ 	.short	0x0101


	//----- nvinfo : EIATTR_VRC_CTA_INIT_COUNT
	.align		4
        /*0058*/ 	.byte	0x02, 0x4a
	.zero		1
	.zero		1


	//----- nvinfo : EIATTR_EXIT_INSTR_OFFSETS
	.align		4
        /*005c*/ 	.byte	0x04, 0x1c
        /*005e*/ 	.short	(.L_485 - .L_484)


	//   ....[0]....
.L_484:
        /*0060*/ 	.word	0x00000840


	//   ....[1]....
        /*0064*/ 	.word	0x00001bf0


	//----- nvinfo : EIATTR_MAX_THREADS
	.align		4
.L_485:
        /*0068*/ 	.byte	0x04, 0x05
        /*006a*/ 	.short	(.L_487 - .L_486)
.L_486:
        /*006c*/ 	.word	0x00000100
        /*0070*/ 	.word	0x00000001
        /*0074*/ 	.word	0x00000001


	//----- nvinfo : EIATTR_CRS_STACK_SIZE
	.align		4
.L_487:
        /*0078*/ 	.byte	0x04, 0x1e
        /*007a*/ 	.short	(.L_489 - .L_488)
.L_488:
        /*007c*/ 	.word	0x00000000


	//----- nvinfo : EIATTR_CBANK_PARAM_SIZE
	.align		4
.L_489:
        /*0080*/ 	.byte	0x03, 0x19
        /*0082*/ 	.short	0x0048


	//----- nvinfo : EIATTR_PARAM_CBANK
	.align		4
        /*0084*/ 	.byte	0x04, 0x0a
        /*0086*/ 	.short	(.L_491 - .L_490)
	.align		4
.L_490:
        /*0088*/ 	.word	index@(.nv.constant0._ZN2at6native60_GLOBAL__N__2075b504_27_DistributionCauchyKernel_cu_d62eea8743distribution_elementwise_grid_stride_kernelIdLi2EZNS0_9templates4cuda21uniform_and_transformIddPNS_17CUDAGeneratorImplEZZZNS4_13cauchy_kernelIS7_EEvRNS_18TensorIteratorBaseEddT_ENKUlvE_clEvENKUlvE_clEvEUldE_EEvSA_T1_T2_EUlP24curandStatePhilox4_32_10E_ZNS1_27distribution_nullary_kernelIdd7double2S7_SJ_SE_EEvSA_SG_RKT3_T4_EUlidE_EEvlNS_15PhiloxCudaStateESF_SG_)
        /*008c*/ 	.short	0x0380
        /*008e*/ 	.short	0x0048


	//----- nvinfo : EIATTR_SW_WAR
	.align		4
.L_491:
        /*0090*/ 	.byte	0x04, 0x36
        /*0092*/ 	.short	(.L_493 - .L_492)
.L_492:
        /*0094*/ 	.word	0x00000008
.L_493:


//--------------------- .nv.callgraph             --------------------------
	.section	.nv.callgraph,"",@"SHT_CUDA_CALLGRAPH"
	.align	4
	.sectionentsize	8
	.align		4
        /*0000*/ 	.word	0x00000000
	.align		4
        /*0004*/ 	.word	0xffffffff
	.align		4
        /*0008*/ 	.word	0x00000000
	.align		4
        /*000c*/ 	.word	0xfffffffe
	.align		4
        /*0010*/ 	.word	0x00000000
	.align		4
        /*0014*/ 	.word	0xfffffffd
	.align		4
        /*0018*/ 	.word	0x00000000
	.align		4
        /*001c*/ 	.word	0xfffffffc


//--------------------- .nv.constant4             --------------------------
	.section	.nv.constant4,"a",@progbits
	.align	8
	.align		8
.nv.constant4:
        /*0000*/ 	.dword	precalc_xorwow_matrix
	.align		8
        /*0008*/ 	.dword	precalc_xorwow_offset_matrix
	.align		8
        /*0010*/ 	.dword	mrg32k3aM1
	.align		8
        /*0018*/ 	.dword	mrg32k3aM2
	.align		8
        /*0020*/ 	.dword	mrg32k3aM1SubSeq
	.align		8
        /*0028*/ 	.dword	mrg32k3aM2SubSeq
	.align		8
        /*0030*/ 	.dword	mrg32k3aM1Seq
	.align		8
        /*0038*/ 	.dword	mrg32k3aM2Seq
	.align		8
        /*0040*/ 	.dword	_ZN58_INTERNAL_2075b504_27_DistributionCauchyKernel_cu_d62eea874cuda3std3__45__cpo5beginE
	.align		8
        /*0048*/ 	.dword	_ZN58_INTERNAL_2075b504_27_DistributionCauchyKernel_cu_d62eea874cuda3std3__45__cpo3endE
	.align		8
        /*0050*/ 	.dword	_ZN58_INTERNAL_2075b504_27_DistributionCauchyKernel_cu_d62eea874cuda3std3__45__cpo6cbeginE
	.align		8
        /*0058*/ 	.dword	_ZN58_INTERNAL_2075b504_27_DistributionCauchyKernel_cu_d62eea874cuda3std3__45__cpo4cendE
	.align		8
        /*0060*/ 	.dword	_ZN58_INTERNAL_2075b504_27_DistributionCauchyKernel_cu_d62eea874cuda3std3__45__cpo6rbeginE
	.align		8
        /*0068*/ 	.dword	_ZN58_INTERNAL_2075b504_27_DistributionCauchyKernel_cu_d62eea874cuda3std3__45__cpo4rendE
	.align		8
        /*0070*/ 	.dword	_ZN58_INTERNAL_2075b504_27_DistributionCauchyKernel_cu_d62eea874cuda3std3__45__cpo7crbeginE
	.align		8
        /*0078*/ 	.dword	_ZN58_INTERNAL_2075b504_27_DistributionCauchyKernel_cu_d62eea874cuda3std3__45__cpo5crendE
	.align		8
        /*0080*/ 	.dword	_ZN58_INTERNAL_2075b504_27_DistributionCauchyKernel_cu_d62eea874cuda3std3__460_GLOBAL__N__2075b504_27_DistributionCauchyKernel_cu_d62eea876ignoreE
	.align		8
        /*0088*/ 	.dword	_ZN58_INTERNAL_2075b504_27_DistributionCauchyKernel_cu_d62eea874cuda3std3__419piecewise_constructE
	.align		8
        /*0090*/ 	.dword	_ZN58_INTERNAL_2075b504_27_DistributionCauchyKernel_cu_d62eea874cuda3std3__48in_placeE
	.align		8
        /*0098*/ 	.dword	_ZN58_INTERNAL_2075b504_27_DistributionCauchyKernel_cu_d62eea874cuda3std3__420unreachable_sentinelE
	.align		8
        /*00a0*/ 	.dword	_ZN58_INTERNAL_2075b504_27_DistributionCauchyKernel_cu_d62eea874cuda3std6ranges3__45__cpo4swapE
	.align		8
        /*00a8*/ 	.dword	_ZN58_INTERNAL_2075b504_27_DistributionCauchyKernel_cu_d62eea874cuda3std6ranges3__45__cpo9iter_moveE
	.align		8
        /*00b0*/ 	.dword	_ZN58_INTERNAL_2075b504_27_DistributionCauchyKernel_cu_d62eea874cuda3std6ranges3__45__cpo5beginE
	.align		8
        /*00b8*/ 	.dword	_ZN58_INTERNAL_2075b504_27_DistributionCauchyKernel_cu_d62eea874cuda3std6ranges3__45__cpo3endE
	.align		8
        /*00c0*/ 	.dword	_ZN58_INTERNAL_2075b504_27_DistributionCauchyKernel_cu_d62eea874cuda3std6ranges3__45__cpo6cbeginE
	.align		8
        /*00c8*/ 	.dword	_ZN58_INTERNAL_2075b504_27_DistributionCauchyKernel_cu_d62eea874cuda3std6ranges3__45__cpo4cendE
	.align		8
        /*00d0*/ 	.dword	_ZN58_INTERNAL_2075b504_27_DistributionCauchyKernel_cu_d62eea874cuda3std6ranges3__45__cpo7advanceE
	.align		8
        /*00d8*/ 	.dword	_ZN58_INTERNAL_2075b504_27_DistributionCauchyKernel_cu_d62eea874cuda3std6ranges3__45__cpo9iter_swapE
	.align		8
        /*00e0*/ 	.dword	_ZN58_INTERNAL_2075b504_27_DistributionCauchyKernel_cu_d62eea874cuda3std6ranges3__45__cpo4nextE
	.align		8
        /*00e8*/ 	.dword	_ZN58_INTERNAL_2075b504_27_DistributionCauchyKernel_cu_d62eea874cuda3std6ranges3__45__cpo4prevE
	.align		8
        /*00f0*/ 	.dword	_ZN58_INTERNAL_2075b504_27_DistributionCauchyKernel_cu_d62eea874cuda3std6ranges3__45__cpo4dataE
	.align		8
        /*00f8*/ 	.dword	_ZN58_INTERNAL_2075b504_27_DistributionCauchyKernel_cu_d62eea874cuda3std6ranges3__45__cpo5cdataE
	.align		8
        /*0100*/ 	.dword	_ZN58_INTERNAL_2075b504_27_DistributionCauchyKernel_cu_d62eea874cuda3std6ranges3__45__cpo4sizeE
	.align		8
        /*0108*/ 	.dword	_ZN58_INTERNAL_2075b504_27_DistributionCauchyKernel_cu_d62eea874cuda3std6ranges3__45__cpo5ssizeE
	.align		8
        /*0110*/ 	.dword	_ZN58_INTERNAL_2075b504_27_DistributionCauchyKernel_cu_d62eea874cuda3std6ranges3__45__cpo8distanceE
	.align		8
        /*0118*/ 	.dword	_ZN58_INTERNAL_2075b504_27_DistributionCauchyKernel_cu_d62eea876thrust24THRUST_300001_SM_1000_NS6system6detail10sequential3seqE
	.align		8
        /*0120*/ 	.dword	__cudart_i2opi_d


//--------------------- .nv.constant3             --------------------------
	.section	.nv.constant3,"a",@progbits
	.align	8
.nv.constant3:
	.type		__cr_lgamma_table,@object
	.size		__cr_lgamma_table,(.L_8 - __cr_lgamma_table)
__cr_lgamma_table:
        /*0000*/ 	.byte	0x00, 0x00, 0x00, 0x00, 0x00, 0x00, 0x00, 0x00, 0x00, 0x00, 0x00, 0x00, 0x00, 0x00, 0x00, 0x00
        /*0010*/ 	.byte	0xef, 0x39, 0xfa, 0xfe, 0x42, 0x2e, 0xe6, 0x3f, 0x02, 0x20, 0x2a, 0xfa, 0x0b, 0xab, 0xfc, 0x3f
        /*0020*/ 	.byte	0xf9, 0x2c, 0x92, 0x7c, 0xa7, 0x6c, 0x09, 0x40, 0xc9, 0x79, 0x44, 0x3c, 0x64, 0x26, 0x13, 0x40
        /*0030*/ 	.byte	0xca, 0x01, 0xcf, 0x3a, 0x27, 0x51, 0x1a, 0x40, 0x30, 0xcc, 0x2d, 0xf3, 0xe1, 0x0c, 0x21, 0x40
        /*0040*/ 	.byte	0x0d, 0xb7, 0xfc, 0x82, 0x8e, 0x35, 0x25, 0x40
.L_8:


//--------------------- .text._ZN2at6native60_GLOBAL__N__2075b504_27_DistributionCauchyKernel_cu_d62eea8743distribution_elementwise_grid_stride_kernelIfLi4EZNS0_9templates4cuda21uniform_and_transformIN3c108BFloat16EfPNS_17CUDAGeneratorImplEZZZNS4_13cauchy_kernelIS9_EEvRNS_18TensorIteratorBaseEddT_ENKUlvE_clEvENKUlvE2_clEvEUlfE_EEvSC_T1_T2_EUlP24curandStatePhilox4_32_10E0_ZNS1_27distribution_nullary_kernelIS7_f6float4S9_SL_SG_EEvSC_SI_RKT3_T4_EUlifE0_EEvlNS_15PhiloxCudaStateESH_SI_ --------------------------
	.section	.text._ZN2at6native60_GLOBAL__N__2075b504_27_DistributionCauchyKernel_cu_d62eea8743distribution_elementwise_grid_stride_kernelIfLi4EZNS0_9templates4cuda21uniform_and_transformIN3c108BFloat16EfPNS_17CUDAGeneratorImplEZZZNS4_13cauchy_kernelIS9_EEvRNS_18TensorIteratorBaseEddT_ENKUlvE_clEvENKUlvE2_clEvEUlfE_EEvSC_T1_T2_EUlP24curandStatePhilox4_32_10E0_ZNS1_27distribution_nullary_kernelIS7_f6float4S9_SL_SG_EEvSC_SI_RKT3_T4_EUlifE0_EEvlNS_15PhiloxCudaStateESH_SI_,"ax",@progbits
	.align	128
.text._ZN2at6native60_GLOBAL__N__2075b504_27_DistributionCauchyKernel_cu_d62eea8743distribution_elementwise_grid_stride_kernelIfLi4EZNS0_9templates4cuda21uniform_and_transformIN3c108BFloat16EfPNS_17CUDAGeneratorImplEZZZNS4_13cauchy_kernelIS9_EEvRNS_18TensorIteratorBaseEddT_ENKUlvE_clEvENKUlvE2_clEvEUlfE_EEvSC_T1_T2_EUlP24curandStatePhilox4_32_10E0_ZNS1_27distribution_nullary_kernelIS7_f6float4S9_SL_SG_EEvSC_SI_RKT3_T4_EUlifE0_EEvlNS_15PhiloxCudaStateESH_SI_:
        .type           _ZN2at6native60_GLOBAL__N__2075b504_27_DistributionCauchyKernel_cu_d62eea8743distribution_elementwise_grid_stride_kernelIfLi4EZNS0_9templates4cuda21uniform_and_transformIN3c108BFloat16EfPNS_17CUDAGeneratorImplEZZZNS4_13cauchy_kernelIS9_EEvRNS_18TensorIteratorBaseEddT_ENKUlvE_clEvENKUlvE2_clEvEUlfE_EEvSC_T1_T2_EUlP24curandStatePhilox4_32_10E0_ZNS1_27distribution_nullary_kernelIS7_f6float4S9_SL_SG_EEvSC_SI_RKT3_T4_EUlifE0_EEvlNS_15PhiloxCudaStateESH_SI_,@function
        .size           _ZN2at6native60_GLOBAL__N__2075b504_27_DistributionCauchyKernel_cu_d62eea8743distribution_elementwise_grid_stride_kernelIfLi4EZNS0_9templates4cuda21uniform_and_transformIN3c108BFloat16EfPNS_17CUDAGeneratorImplEZZZNS4_13cauchy_kernelIS9_EEvRNS_18TensorIteratorBaseEddT_ENKUlvE_clEvENKUlvE2_clEvEUlfE_EEvSC_T1_T2_EUlP24curandStatePhilox4_32_10E0_ZNS1_27distribution_nullary_kernelIS7_f6float4S9_SL_SG_EEvSC_SI_RKT3_T4_EUlifE0_EEvlNS_15PhiloxCudaStateESH_SI_,(.L_x_393 - _ZN2at6native60_GLOBAL__N__2075b504_27_DistributionCauchyKernel_cu_d62eea8743distribution_elementwise_grid_stride_kernelIfLi4EZNS0_9templates4cuda21uniform_and_transformIN3c108BFloat16EfPNS_17CUDAGeneratorImplEZZZNS4_13cauchy_kernelIS9_EEvRNS_18TensorIteratorBaseEddT_ENKUlvE_clEvENKUlvE2_clEvEUlfE_EEvSC_T1_T2_EUlP24curandStatePhilox4_32_10E0_ZNS1_27distribution_nullary_kernelIS7_f6float4S9_SL_SG_EEvSC_SI_RKT3_T4_EUlifE0_EEvlNS_15PhiloxCudaStateESH_SI_)
        .other          _ZN2at6native60_GLOBAL__N__2075b504_27_DistributionCauchyKernel_cu_d62eea8743distribution_elementwise_grid_stride_kernelIfLi4EZNS0_9templates4cuda21uniform_and_transformIN3c108BFloat16EfPNS_17CUDAGeneratorImplEZZZNS4_13cauchy_kernelIS9_EEvRNS_18TensorIteratorBaseEddT_ENKUlvE_clEvENKUlvE2_clEvEUlfE_EEvSC_T1_T2_EUlP24curandStatePhilox4_32_10E0_ZNS1_27distribution_nullary_kernelIS7_f6float4S9_SL_SG_EEvSC_SI_RKT3_T4_EUlifE0_EEvlNS_15PhiloxCudaStateESH_SI_,@"STO_CUDA_ENTRY STV_DEFAULT"
_ZN2at6native60_GLOBAL__N__2075b504_27_DistributionCauchyKernel_cu_d62eea8743distribution_elementwise_grid_stride_kernelIfLi4EZNS0_9templates4cuda21uniform_and_transformIN3c108BFloat16EfPNS_17CUDAGeneratorImplEZZZNS4_13cauchy_kernelIS9_EEvRNS_18TensorIteratorBaseEddT_ENKUlvE_clEvENKUlvE2_clEvEUlfE_EEvSC_T1_T2_EUlP24curandStatePhilox4_32_10E0_ZNS1_27distribution_nullary_kernelIS7_f6float4S9_SL_SG_EEvSC_SI_RKT3_T4_EUlifE0_EEvlNS_15PhiloxCudaStateESH_SI_:
[----:B------:R-:W-:Y:S01]  /*0000*/  LDC R1, c[0x0][0x37c] ;  /* 0x0000df00ff017b82 */ /* 0x000fe20000000800 */
[----:B------:R-:W0:Y:S07]  /*0010*/  LDCU UR4, c[0x0][0x39c] ;  /* 0x00007380ff0477ac */ /* 0x000e2e0008000800 */
[----:B------:R-:W1:Y:S01]  /*0020*/  LDC R34, c[0x0][0x390] ;  /* 0x0000e400ff227b82 */ /* 0x000e620000000800 */
[----:B------:R-:W2:Y:S07]  /*0030*/  LDCU.64 UR76, c[0x0][0x358] ;  /* 0x00006b00ff4c77ac */ /* 0x000eae0008000a00 */
[----:B------:R-:W3:Y:S01]  /*0040*/  LDC R35, c[0x0][0x394] ;  /* 0x0000e500ff237b82 */ /* 0x000ee20000000800 */
[----:B0-----:R-:W-:-:S06]  /*0050*/  UPRMT UR4, UR4, 0x7770, URZ ;  /* 0x0000777004047896 */ /* 0x001fcc00080000ff */
[----:B------:R-:W-:-:S05]  /*0060*/  ISETP.NE.AND P0, PT, RZ, UR4, PT ;  /* 0x00000004ff007c0c */ /* 0x000fca000bf05270 */
[----:B------:R-:W0:Y:S08]  /*0070*/  LDCU.64 UR4, c[0x0][0x388] ;  /* 0x00007100ff0477ac */ /* 0x000e300008000a00 */
[----:B-1----:R-:W-:Y:S01]  /*0080*/  @P0 MOV R2, R34 ;  /* 0x0000002200020202 */ /* 0x002fe20000000f00 */
[----:B------:R-:W1:Y:S01]  /*0090*/  S2R R26, SR_TID.X ;  /* 0x00000000001a7919 */ /* 0x000e620000002100 */
[----:B---3--:R-:W-:Y:S01]  /*00a0*/  @P0 MOV R3, R35 ;  /* 0x0000002300030202 */ /* 0x008fe20000000f00 */
[----:B------:R-:W3:Y:S05]  /*00b0*/  @P0 LDC R5, c[0x0][0x398] ;  /* 0x0000e600ff050b82 */ /* 0x000eea0000000800 */
[----:B--2---:R-:W3:Y:S01]  /*00c0*/  @P0 LDG.E.64 R2, desc[UR76][R2.64] ;  /* 0x0000004c02020981 */ /* 0x004ee2000c1e1b00 */
[----:B0-----:R-:W-:Y:S01]  /*00d0*/  IMAD.U32 R22, RZ, RZ, UR4 ;  /* 0x00000004ff167e24 */ /* 0x001fe2000f8e00ff */
[----:B------:R-:W-:-:S06]  /*00e0*/  MOV R23, UR5 ;  /* 0x0000000500177c02 */ /* 0x000fcc0008000f00 */
[----:B------:R-:W2:Y:S01]  /*00f0*/  @P0 LDG.E.64 R22, desc[UR76][R22.64] ;  /* 0x0000004c16160981 */ /* 0x000ea2000c1e1b00 */
[----:B------:R-:W1:Y:S01]  /*0100*/  S2UR UR4, SR_CTAID.X ;  /* 0x00000000000479c3 */ /* 0x000e620000002500 */
[----:B------:R-:W-:-:S07]  /*0110*/  IMAD.MOV.U32 R27, RZ, RZ, RZ ;  /* 0x000000ffff1b7224 */ /* 0x000fce00078e00ff */
[----:B------:R-:W1:Y:S01]  /*0120*/  LDC R21, c[0x0][0x360] ;  /* 0x0000d800ff157b82 */ /* 0x000e620000000800 */
[----:B------:R-:W0:Y:S01]  /*0130*/  LDCU UR6, c[0x0][0x370] ;  /* 0x00006e00ff0677ac */ /* 0x000e220008000800 */
[----:B-1----:R-:W-:Y:S01]  /*0140*/  IMAD.WIDE.U32 R26, R21, UR4, R26 ;  /* 0x00000004151a7c25 */ /* 0x002fe2000f8e001a */
[----:B------:R-:W1:Y:S02]  /*0150*/  LDCU.64 UR4, c[0x0][0x380] ;  /* 0x00007000ff0477ac */ /* 0x000e640008000a00 */
[----:B------:R-:W-:Y:S01]  /*0160*/  MOV R20, R26 ;  /* 0x0000001a00147202 */ /* 0x000fe20000000f00 */
[----:B------:R-:W-:Y:S01]  /*0170*/  IMAD.WIDE.U32 R8, R26, -0x326172a9, RZ ;  /* 0xcd9e8d571a087825 */ /* 0x000fe200078e00ff */
[----:B-1----:R-:W-:-:S04]  /*0180*/  UIADD3 UR4, UP0, UPT, UR4, -0x1, URZ ;  /* 0xffffffff04047890 */ /* 0x002fc8000ff1e0ff */
[----:B------:R-:W-:-:S04]  /*0190*/  UIADD3.X UR5, UPT, UPT, UR5, -0x1, URZ, UP0, !UPT ;  /* 0xffffffff05057890 */ /* 0x000fc800087fe4ff */
[----:B------:R-:W-:Y:S01]  /*01a0*/  UISETP.NE.U32.AND UP0, UPT, UR5, URZ, UPT ;  /* 0x000000ff0500728c */ /* 0x000fe2000bf05070 */
[----:B---3--:R-:W-:-:S04]  /*01b0*/  @P0 IADD3 R34, P1, PT, R2, R5, RZ ;  /* 0x0000000502220210 */ /* 0x008fc80007f3e0ff */
[----:B------:R-:W-:-:S04]  /*01c0*/  @P0 IADD3.X R35, PT, PT, RZ, R3, RZ, P1, !PT ;  /* 0x00000003ff230210 */ /* 0x000fc80000ffe4ff */
[--C-:B------:R-:W-:Y:S01]  /*01d0*/  SHF.R.U64 R0, R34, 0x2, R35.reuse ;  /* 0x0000000222007819 */ /* 0x100fe20000001223 */
[----:B--2---:R-:W-:Y:S01]  /*01e0*/  VIADD R5, R22, 0x3c6ef372 ;  /* 0x3c6ef37216057836 */ /* 0x004fe20000000000 */
[----:B------:R-:W-:Y:S02]  /*01f0*/  SHF.R.U32.HI R2, RZ, 0x2, R35 ;  /* 0x00000002ff027819 */ /* 0x000fe40000011623 */
[C---:B------:R-:W-:Y:S01]  /*0200*/  IADD3 R3, PT, PT, R23.reuse, -0x4498517b, RZ ;  /* 0xbb67ae8517037810 */ /* 0x040fe20007ffe0ff */
[----:B------:R-:W-:Y:S01]  /*0210*/  IMAD.WIDE.U32 R6, R0, -0x2daee0ad, RZ ;  /* 0xd2511f5300067825 */ /* 0x000fe200078e00ff */
[----:B------:R-:W-:Y:S02]  /*0220*/  LOP3.LUT R10, R2, R9, R22, 0x96, !PT ;  /* 0x00000009020a7212 */ /* 0x000fe400078e9616 */
[----:B------:R-:W-:Y:S02]  /*0230*/  IADD3 R4, PT, PT, R22, -0x61c88647, RZ ;  /* 0x9e3779b916047810 */ /* 0x000fe40007ffe0ff */
[C---:B------:R-:W-:Y:S01]  /*0240*/  LOP3.LUT R12, R23.reuse, R7, R27, 0x96, !PT ;  /* 0x00000007170c7212 */ /* 0x040fe200078e961b */
[----:B------:R-:W-:Y:S01]  /*0250*/  IMAD.WIDE.U32 R10, R10, -0x2daee0ad, RZ ;  /* 0xd2511f530a0a7825 */ /* 0x000fe200078e00ff */
[----:B------:R-:W-:-:S02]  /*0260*/  IADD3 R7, PT, PT, R23, 0x32370b8f, RZ ;  /* 0x32370b8f17077810 */ /* 0x000fc40007ffe0ff */
[----:B------:R-:W-:Y:S01]  /*0270*/  IADD3 R9, PT, PT, R22, 0x78dde6e4, RZ ;  /* 0x78dde6e416097810 */ /* 0x000fe20007ffe0ff */
[----:B------:R-:W-:Y:S01]  /*0280*/  IMAD.WIDE.U32 R12, R12, -0x326172a9, RZ ;  /* 0xcd9e8d570c0c7825 */ /* 0x000fe200078e00ff */
[----:B------:R-:W-:Y:S02]  /*0290*/  LOP3.LUT R16, R3, R6, R11, 0x96, !PT ;  /* 0x0000000603107212 */ /* 0x000fe400078e960b */
[C---:B------:R-:W-:Y:S01]  /*02a0*/  IADD3 R6, PT, PT, R23.reuse, 0x76cf5d0a, RZ ;  /* 0x76cf5d0a17067810 */ /* 0x040fe20007ffe0ff */
[----:B------:R-:W-:Y:S01]  /*02b0*/  VIADD R11, R23, 0xa9066899 ;  /* 0xa9066899170b7836 */ /* 0x000fe20000000000 */
[----:B------:R-:W-:Y:S01]  /*02c0*/  LOP3.LUT R14, R4, R8, R13, 0x96, !PT ;  /* 0x00000008040e7212 */ /* 0x000fe200078e960d */
[----:B------:R-:W-:-:S04]  /*02d0*/  IMAD.WIDE.U32 R16, R16, -0x326172a9, RZ ;  /* 0xcd9e8d5710107825 */ /* 0x000fc800078e00ff */
[----:B------:R-:W-:Y:S01]  /*02e0*/  IMAD.WIDE.U32 R14, R14, -0x2daee0ad, RZ ;  /* 0xd2511f530e0e7825 */ /* 0x000fe200078e00ff */
[----:B------:R-:W-:-:S03]  /*02f0*/  LOP3.LUT R12, R5, R12, R17, 0x96, !PT ;  /* 0x0000000c050c7212 */ /* 0x000fc600078e9611 */
[----:B------:R-:W-:Y:S01]  /*0300*/  VIADD R8, R22, 0xdaa66d2b ;  /* 0xdaa66d2b16087836 */ /* 0x000fe20000000000 */
[----:B------:R-:W-:Y:S01]  /*0310*/  LOP3.LUT R18, R6, R10, R15, 0x96, !PT ;  /* 0x0000000a06127212 */ /* 0x000fe200078e960f */
[----:B------:R-:W-:Y:S01]  /*0320*/  IMAD.WIDE.U32 R12, R12, -0x2daee0ad, RZ ;  /* 0xd2511f530c0c7825 */ /* 0x000fe200078e00ff */
[----:B------:R-:W-:-:S03]  /*0330*/  IADD3 R10, PT, PT, R23, -0x126145ec, RZ ;  /* 0xed9eba14170a7810 */ /* 0x000fc60007ffe0ff */
[----:B------:R-:W-:Y:S01]  /*0340*/  IMAD.WIDE.U32 R18, R18, -0x326172a9, RZ ;  /* 0xcd9e8d5712127825 */ /* 0x000fe200078e00ff */
[----:B------:R-:W-:Y:S02]  /*0350*/  LOP3.LUT R24, R7, R14, R13, 0x96, !PT ;  /* 0x0000000e07187212 */ /* 0x000fe400078e960d */
[----:B------:R-:W-:Y:S02]  /*0360*/  IADD3 R13, PT, PT, R22, -0x4ab325aa, RZ ;  /* 0xb54cda56160d7810 */ /* 0x000fe40007ffe0ff */
[----:B------:R-:W-:Y:S01]  /*0370*/  LOP3.LUT R16, R8, R16, R19, 0x96, !PT ;  /* 0x0000001008107212 */ /* 0x000fe200078e9613 */
[----:B------:R-:W-:-:S04]  /*0380*/  IMAD.WIDE.U32 R24, R24, -0x326172a9, RZ ;  /* 0xcd9e8d5718187825 */ /* 0x000fc800078e00ff */
[----:B------:R-:W-:Y:S01]  /*0390*/  IMAD.WIDE.U32 R16, R16, -0x2daee0ad, RZ ;  /* 0xd2511f5310107825 */ /* 0x000fe200078e00ff */
[----:B------:R-:W-:-:S04]  /*03a0*/  LOP3.LUT R14, R9, R18, R25, 0x96, !PT ;  /* 0x00000012090e7212 */ /* 0x000fc800078e9619 */
[----:B------:R-:W-:Y:S01]  /*03b0*/  LOP3.LUT R28, R10, R12, R17, 0x96, !PT ;  /* 0x0000000c0a1c7212 */ /* 0x000fe200078e9611 */
[----:B------:R-:W-:Y:S01]  /*03c0*/  IMAD.WIDE.U32 R14, R14, -0x2daee0ad, RZ ;  /* 0xd2511f530e0e7825 */ /* 0x000fe200078e00ff */
[----:B------:R-:W-:-:S03]  /*03d0*/  IADD3 R12, PT, PT, R22, 0x1715609d, RZ ;  /* 0x1715609d160c7810 */ /* 0x000fc60007ffe0ff */
[----:B------:R-:W-:Y:S01]  /*03e0*/  IMAD.WIDE.U32 R28, R28, -0x326172a9, RZ ;  /* 0xcd9e8d571c1c7825 */ /* 0x000fe200078e00ff */
[----:B------:R-:W-:-:S03]  /*03f0*/  LOP3.LUT R16, R11, R16, R15, 0x96, !PT ;  /* 0x000000100b107212 */ /* 0x000fc600078e960f */
[----:B------:R-:W-:Y:S01]  /*0400*/  VIADD R15, R23, 0x646e171e ;  /* 0x646e171e170f7836 */ /* 0x000fe20000000000 */
[----:B------:R-:W-:Y:S01]  /*0410*/  LOP3.LUT R18, R12, R24, R29, 0x96, !PT ;  /* 0x000000180c127212 */ /* 0x000fe200078e961d */
[----:B------:R-:W-:-:S04]  /*0420*/  IMAD.WIDE.U32 R16, R16, -0x326172a9, RZ ;  /* 0xcd9e8d5710107825 */ /* 0x000fc800078e00ff */
[----:B------:R-:W-:Y:S01]  /*0430*/  IMAD.WIDE.U32 R18, R18, -0x2daee0ad, RZ ;  /* 0xd2511f5312127825 */ /* 0x000fe200078e00ff */
[----:B------:R-:W-:Y:S02]  /*0440*/  LOP3.LUT R38, R13, R28, R17, 0x96, !PT ;  /* 0x0000001c0d267212 */ /* 0x000fe400078e9611 */
[----:B------:R-:W-:Y:S02]  /*0450*/  IADD3 R17, PT, PT, R22, 0x5384540f, RZ ;  /* 0x5384540f16117810 */ /* 0x000fe40007ffe0ff */
[----:B------:R-:W-:Y:S01]  /*0460*/  LOP3.LUT R15, R15, R14, R19, 0x96, !PT ;  /* 0x0000000e0f0f7212 */ /* 0x000fe200078e9613 */
[----:B------:R-:W-:Y:S01]  /*0470*/  IMAD.WIDE.U32 R38, R38, -0x2daee0ad, RZ ;  /* 0xd2511f5326267825 */ /* 0x000fe200078e00ff */
[----:B------:R-:W-:-:S03]  /*0480*/  IADD3 R19, PT, PT, R23, 0x1fd5c5a3, RZ ;  /* 0x1fd5c5a317137810 */ /* 0x000fc60007ffe0ff */
[----:B------:R-:W-:Y:S01]  /*0490*/  IMAD.WIDE.U32 R14, R15, -0x326172a9, RZ ;  /* 0xcd9e8d570f0e7825 */ /* 0x000fe200078e00ff */
[----:B------:R-:W-:-:S03]  /*04a0*/  LOP3.LUT R19, R19, R18, R39, 0x96, !PT ;  /* 0x0000001213137212 */ /* 0x000fc600078e9627 */
[----:B------:R-:W-:Y:S01]  /*04b0*/  IMAD.MOV.U32 R18, RZ, RZ, R27 ;  /* 0x000000ffff127224 */ /* 0x000fe200078e001b */
[----:B------:R-:W-:Y:S01]  /*04c0*/  LOP3.LUT R17, R17, R16, R15, 0x96, !PT ;  /* 0x0000001011117212 */ /* 0x000fe200078e960f */
[C---:B------:R-:W-:Y:S01]  /*04d0*/  VIADD R15, R22.reuse, 0xf1bbcdc8 ;  /* 0xf1bbcdc8160f7836 */ /* 0x040fe20000000000 */
[----:B------:R-:W-:Y:S01]  /*04e0*/  MOV R16, R26 ;  /* 0x0000001a00107202 */ /* 0x000fe20000000f00 */
[----:B------:R-:W-:Y:S01]  /*04f0*/  IMAD.WIDE.U32 R24, R19, -0x326172a9, RZ ;  /* 0xcd9e8d5713187825 */ /* 0x000fe200078e00ff */
[----:B------:R-:W-:-:S03]  /*0500*/  IADD3 R19, PT, PT, R22, -0x700cb87f, RZ ;  /* 0x8ff3478116137810 */ /* 0x000fc60007ffe0ff */
[----:B------:R-:W-:Y:S01]  /*0510*/  IMAD.WIDE.U32 R36, R17, -0x2daee0ad, RZ ;  /* 0xd2511f5311247825 */ /* 0x000fe200078e00ff */
[----:B------:R-:W-:Y:S02]  /*0520*/  IADD3 R17, PT, PT, R23, -0x24c28bd8, RZ ;  /* 0xdb3d742817117810 */ /* 0x000fe40007ffe0ff */
[----:B------:R-:W-:Y:S01]  /*0530*/  LOP3.LUT R14, R15, R14, R25, 0x96, !PT ;  /* 0x0000000e0f0e7212 */ /* 0x000fe200078e9619 */
[----:B0-----:R-:W-:Y:S01]  /*0540*/  IMAD R15, R21, UR6, RZ ;  /* 0x00000006150f7c24 */ /* 0x001fe2000f8e02ff */
[----:B------:R-:W-:Y:S01]  /*0550*/  LOP3.LUT R38, R17, R38, R37, 0x96, !PT ;  /* 0x0000002611267212 */ /* 0x000fe200078e9625 */
[----:B------:R-:W-:Y:S02]  /*0560*/  IMAD.MOV.U32 R17, RZ, RZ, R27 ;  /* 0x000000ffff117224 */ /* 0x000fe400078e001b */
[----:B------:R-:W-:Y:S01]  /*0570*/  IMAD.HI.U32 R25, R14, -0x2daee0ad, RZ ;  /* 0xd2511f530e197827 */ /* 0x000fe200078e00ff */
[----:B------:R-:W-:-:S03]  /*0580*/  SHF.L.U32 R31, R15, 0x2, RZ ;  /* 0x000000020f1f7819 */ /* 0x000fc600000006ff */
[----:B------:R-:W-:Y:S01]  /*0590*/  IMAD.HI.U32 R28, R38, -0x326172a9, RZ ;  /* 0xcd9e8d57261c7827 */ /* 0x000fe200078e00ff */
[----:B------:R-:W-:-:S04]  /*05a0*/  LOP3.LUT R36, R36, R25, RZ, 0x3c, !PT ;  /* 0x0000001924247212 */ /* 0x000fc800078e3cff */
[----:B------:R-:W-:Y:S01]  /*05b0*/  LOP3.LUT R19, R19, R24, R28, 0x96, !PT ;  /* 0x0000001813137212 */ /* 0x000fe200078e961c */
[----:B------:R-:W-:Y:S06]  /*05c0*/  BRA.U UP0, `(.L_x_0) ;  /* 0x0000000100547547 */ /* 0x000fec000b800000 */
[----:B------:R-:W0:Y:S01]  /*05d0*/  I2F.U32.RP R26, R31 ;  /* 0x0000001f001a7306 */ /* 0x000e220000209000 */
[----:B------:R-:W-:Y:S01]  /*05e0*/  IMAD.MOV R27, RZ, RZ, -R31 ;  /* 0x000000ffff1b7224 */ /* 0x000fe200078e0a1f */
[----:B------:R-:W-:-:S06]  /*05f0*/  ISETP.NE.U32.AND P2, PT, R31, RZ, PT ;  /* 0x000000ff1f00720c */ /* 0x000fcc0003f45070 */
[----:B0-----:R-:W0:Y:S02]  /*0600*/  MUFU.RCP R26, R26 ;  /* 0x0000001a001a7308 */ /* 0x001e240000001000 */
[----:B0-----:R-:W-:-:S06]  /*0610*/  IADD3 R24, PT, PT, R26, 0xffffffe, RZ ;  /* 0x0ffffffe1a187810 */ /* 0x001fcc0007ffe0ff */
[----:B------:R0:W1:Y:S02]  /*0620*/  F2I.FTZ.U32.TRUNC.NTZ R25, R24 ;  /* 0x0000001800197305 */ /* 0x000064000021f000 */
[----:B0-----:R-:W-:Y:S02]  /*0630*/  HFMA2 R24, -RZ, RZ, 0, 0 ;  /* 0x00000000ff187431 */ /* 0x001fe400000001ff */
[----:B-1----:R-:W-:-:S04]  /*0640*/  IMAD R27, R27, R25, RZ ;  /* 0x000000191b1b7224 */ /* 0x002fc800078e02ff */
[----:B------:R-:W-:Y:S01]  /*0650*/  IMAD.HI.U32 R25, R25, R27, R24 ;  /* 0x0000001b19197227 */ /* 0x000fe200078e0018 */
[----:B------:R-:W-:-:S05]  /*0660*/  MOV R27, RZ ;  /* 0x000000ff001b7202 */ /* 0x000fca0000000f00 */
[----:B------:R-:W-:-:S05]  /*0670*/  IMAD.HI.U32 R25, R25, UR4, RZ ;  /* 0x0000000419197c27 */ /* 0x000fca000f8e00ff */
[----:B------:R-:W-:-:S05]  /*0680*/  IADD3 R28, PT, PT, -R25, RZ, RZ ;  /* 0x000000ff191c7210 */ /* 0x000fca0007ffe1ff */
[----:B------:R-:W-:-:S05]  /*0690*/  IMAD R28, R31, R28, UR4 ;  /* 0x000000041f1c7e24 */ /* 0x000fca000f8e021c */
[----:B------:R-:W-:-:S13]  /*06a0*/  ISETP.GE.U32.AND P0, PT, R28, R31, PT ;  /* 0x0000001f1c00720c */ /* 0x000fda0003f06070 */
[----:B------:R-:W-:Y:S01]  /*06b0*/  @P0 IMAD.IADD R28, R28, 0x1, -R31 ;  /* 0x000000011c1c0824 */ /* 0x000fe200078e0a1f */
[----:B------:R-:W-:-:S04]  /*06c0*/  @P0 IADD3 R25, PT, PT, R25, 0x1, RZ ;  /* 0x0000000119190810 */ /* 0x000fc80007ffe0ff */
[----:B------:R-:W-:-:S13]  /*06d0*/  ISETP.GE.U32.AND P1, PT, R28, R31, PT ;  /* 0x0000001f1c00720c */ /* 0x000fda0003f26070 */
[----:B------:R-:W-:Y:S02]  /*06e0*/  @P1 IADD3 R25, PT, PT, R25, 0x1, RZ ;  /* 0x0000000119191810 */ /* 0x000fe40007ffe0ff */
[----:B------:R-:W-:-:S05]  /*06f0*/  @!P2 LOP3.LUT R25, RZ, R31, RZ, 0x33, !PT ;  /* 0x0000001fff19a212 */ /* 0x000fca00078e33ff */
[----:B------:R-:W-:Y:S01]  /*0700*/  IMAD.MOV.U32 R26, RZ, RZ, R25 ;  /* 0x000000ffff1a7224 */ /* 0x000fe200078e0019 */
[----:B------:R-:W-:Y:S06]  /*0710*/  BRA `(.L_x_1) ;  /* 0x0000000000087947 */ /* 0x000fec0003800000 */
.L_x_0:
[----:B------:R-:W-:-:S07]  /*0720*/  MOV R30, 0x740 ;  /* 0x00000740001e7802 */ /* 0x000fce0000000f00 */
[----:B------:R-:W-:Y:S05]  /*0730*/  CALL.REL.NOINC `($__internal_0_$__cuda_sm20_div_s64) ;  /* 0x0000004c00b07944 */ /* 0x000fea0003c00000 */
.L_x_1:
[----:B------:R-:W-:-:S05]  /*0740*/  IMAD.WIDE.U32 R24, R21, UR6, RZ ;  /* 0x0000000615187c25 */ /* 0x000fca000f8e00ff */
[C---:B------:R-:W-:Y:S02]  /*0750*/  SHF.L.U64.HI R29, R24.reuse, 0x2, R25 ;  /* 0x00000002181d7819 */ /* 0x040fe40000010219 */
[----:B------:R-:W-:-:S03]  /*0760*/  SHF.L.U32 R28, R24, 0x2, RZ ;  /* 0x00000002181c7819 */ /* 0x000fc600000006ff */
[----:B------:R-:W-:Y:S02]  /*0770*/  IMAD R21, R29, R26, RZ ;  /* 0x0000001a1d157224 */ /* 0x000fe400078e02ff */
[----:B------:R-:W-:-:S04]  /*0780*/  IMAD.WIDE.U32 R24, R26, R28, R28 ;  /* 0x0000001c1a187225 */ /* 0x000fc800078e001c */
[----:B------:R-:W-:Y:S01]  /*0790*/  IMAD R21, R27, R28, R21 ;  /* 0x0000001c1b157224 */ /* 0x000fe200078e0215 */
[----:B------:R-:W-:-:S03]  /*07a0*/  ISETP.GE.U32.AND P0, PT, R16, R24, PT ;  /* 0x000000181000720c */ /* 0x000fc60003f06070 */
[----:B------:R-:W-:-:S05]  /*07b0*/  IMAD.IADD R21, R25, 0x1, R21 ;  /* 0x0000000119157824 */ /* 0x000fca00078e0215 */
[----:B------:R-:W-:-:S13]  /*07c0*/  ISETP.GE.AND.EX P0, PT, R18, R21, PT, P0 ;  /* 0x000000151200720c */ /* 0x000fda0003f06300 */
[----:B------:R-:W-:Y:S05]  /*07d0*/  @P0 EXIT ;  /* 0x000000000000094d */ /* 0x000fea0003800000 */
[----:B------:R-:W0:Y:S01]  /*07e0*/  LDCU UR74, c[0x0][0x3a8] ;  /* 0x00007500ff4a77ac */ /* 0x000e220008000800 */
[----:B------:R-:W1:Y:S01]  /*07f0*/  LDC.64 R26, c[0x0][0x548] ;  /* 0x00015200ff1a7b82 */ /* 0x000e620000000a00 */
[----:B------:R-:W-:Y:S01]  /*0800*/  IADD3 R35, PT, PT, R23, -0x695add53, RZ ;  /* 0x96a522ad17237810 */ /* 0x000fe20007ffe0ff */
[----:B------:R-:W-:Y:S01]  /*0810*/  IMAD R38, R38, -0x326172a9, RZ ;  /* 0xcd9e8d5726267824 */ /* 0x000fe200078e02ff */
[----:B------:R-:W-:Y:S01]  /*0820*/  LOP3.LUT R37, R34, 0x3, RZ, 0xc0, !PT ;  /* 0x0000000322257812 */ /* 0x000fe200078ec0ff */
[C---:B------:R-:W-:Y:S01]  /*0830*/  IMAD R41, R15.reuse, 0x3, RZ ;  /* 0x000000030f297824 */ /* 0x040fe200078e02ff */
[----:B------:R-:W-:Y:S01]  /*0840*/  LOP3.LUT R36, R36, R35, RZ, 0x3c, !PT ;  /* 0x0000002324247212 */ /* 0x000fe200078e3cff */
[----:B------:R-:W2:Y:S01]  /*0850*/  LDCU UR72, c[0x0][0x3ac] ;  /* 0x00007580ff4877ac */ /* 0x000ea20008000800 */
[----:B------:R-:W-:Y:S01]  /*0860*/  SHF.L.U32 R39, R15, 0x1, RZ ;  /* 0x000000010f277819 */ /* 0x000fe200000006ff */
[----:B------:R-:W3:Y:S01]  /*0870*/  LDC.64 R28, c[0x0][0x540] ;  /* 0x00015000ff1c7b82 */ /* 0x000ee20000000a00 */
[----:B------:R-:W4:Y:S01]  /*0880*/  LDCU UR71, c[0x0][0x4d8] ;  /* 0x00009b00ff4777ac */ /* 0x000f220008000800 */
[----:B------:R-:W1:Y:S06]  /*0890*/  LDCU UR70, c[0x0][0x3c0] ;  /* 0x00007800ff4677ac */ /* 0x000e6c0008000800 */
[----:B------:R-:W1:Y:S01]  /*08a0*/  LDC.64 R30, c[0x0][0x548] ;  /* 0x00015200ff1e7b82 */ /* 0x000e620000000a00 */
[----:B0-----:R-:W-:Y:S01]  /*08b0*/  UIADD3 UR74, UPT, UPT, UR74, -0x1, URZ ;  /* 0xffffffff4a4a7890 */ /* 0x001fe2000fffe0ff */
[----:B------:R-:W0:Y:S06]  /*08c0*/  LDCU UR69, c[0x0][0x4dc] ;  /* 0x00009b80ff4577ac */ /* 0x000e2c0008000800 */
[----:B------:R-:W0:Y:S01]  /*08d0*/  LDC.64 R32, c[0x0][0x380] ;  /* 0x0000e000ff207b82 */ /* 0x000e220000000a00 */
[----:B------:R-:W-:Y:S01]  /*08e0*/  UISETP.LT.U32.AND UP0, UPT, UR74, 0x18, UPT ;  /* 0x000000184a00788c */ /* 0x000fe2000bf01070 */
[----:B------:R-:W0:Y:S03]  /*08f0*/  LDCU UR68, c[0x0][0x3c4] ;  /* 0x00007880ff4477ac */ /* 0x000e260008000800 */
[----:B------:R-:W-:Y:S01]  /*0900*/  USEL UR73, UR74, 0x18, UP0 ;  /* 0x000000184a497887 */ /* 0x000fe20008000000 */
[----:B------:R-:W0:Y:S01]  /*0910*/  LDCU UR67, c[0x0][0x4e0] ;  /* 0x00009c00ff4377ac */ /* 0x000e220008000800 */
        /* <DEDUP_REMOVED lines=45> */
[----:B------:R-:W0:Y:S01]  /*0bf0*/  LDCU.64 UR32, c[0x0][0x3b0] ;  /* 0x00007600ff2077ac */ /* 0x000e220008000a00 */
[----:B------:R-:W0:Y:S01]  /*0c00*/  LDCU.64 UR34, c[0x0][0x3b8] ;  /* 0x00007700ff2277ac */ /* 0x000e220008000a00 */
[----:B------:R-:W0:Y:S01]  /*0c10*/  LDCU.64 UR36, c[0x0][0x3c8] ;  /* 0x00007900ff2477ac */ /* 0x000e220008000a00 */
[----:B------:R-:W0:Y:S01]  /*0c20*/  LDCU.64 UR38, c[0x0][0x3d0] ;  /* 0x00007a00ff2677ac */ /* 0x000e220008000a00 */
[----:B------:R-:W0:Y:S01]  /*0c30*/  LDCU.64 UR40, c[0x0][0x3e0] ;  /* 0x00007c00ff2877ac */ /* 0x000e220008000a00 */
[----:B------:R-:W0:Y:S01]  /*0c40*/  LDCU.64 UR42, c[0x0][0x3e8] ;  /* 0x00007d00ff2a77ac */ /* 0x000e220008000a00 */
[----:B------:R-:W0:Y:S01]  /*0c50*/  LDCU.64 UR44, c[0x0][0x3f8] ;  /* 0x00007f00ff2c77ac */ /* 0x000e220008000a00 */
[----:B------:R-:W0:Y:S01]  /*0c60*/  LDCU.64 UR46, c[0x0][0x400] ;  /* 0x00008000ff2e77ac */ /* 0x000e220008000a00 */
[----:B-1234-:R-:W-:-:S12]  /*0c70*/  UIADD3 UR73, UPT, UPT, UR73, 0x1, URZ ;  /* 0x0000000149497890 */ /* 0x01efd8000fffe0ff */
.L_x_24:
[----:B------:R-:W-:Y:S01]  /*0c80*/  VIADD R0, R0, 0x1 ;  /* 0x0000000100007836 */ /* 0x000fe20000000000 */
[----:B------:R-:W-:Y:S03]  /*0c90*/  BSSY.RECONVERGENT B0, `(.L_x_2) ;  /* 0x000000c000007945 */ /* 0x000fe60003800200 */
[C---:B------:R-:W-:Y:S01]  /*0ca0*/  IMAD.WIDE.U32 R42, R0.reuse, -0x2daee0ad, RZ ;  /* 0xd2511f53002a7825 */ /* 0x040fe200078e00ff */
[----:B------:R-:W-:-:S13]  /*0cb0*/  ISETP.NE.AND P0, PT, R0, RZ, PT ;  /* 0x000000ff0000720c */ /* 0x000fda0003f05270 */
[----:B------:R-:W-:Y:S05]  /*0cc0*/  @P0 BRA `(.L_x_3) ;  /* 0x0000000000200947 */ /* 0x000fea0003800000 */
[----:B------:R-:W-:-:S04]  /*0cd0*/  IADD3 R2, PT, PT, R2, 0x1, RZ ;  /* 0x0000000102027810 */ /* 0x000fc80007ffe0ff */
[----:B------:R-:W-:-:S13]  /*0ce0*/  ISETP.NE.AND P0, PT, R2, RZ, PT ;  /* 0x000000ff0200720c */ /* 0x000fda0003f05270 */
[----:B------:R-:W-:Y:S01]  /*0cf0*/  @!P0 IADD3 R20, PT, PT, R20, 0x1, RZ ;  /* 0x0000000114148810 */ /* 0x000fe20007ffe0ff */
[----:B------:R-:W-:Y:S01]  /*0d00*/  @!P0 VIADD R34, R17, 0x1 ;  /* 0x0000000111228836 */ /* 0x000fe20000000000 */
[----:B------:R-:W-:Y:S02]  /*0d10*/  @!P0 MOV R2, RZ ;  /* 0x000000ff00028202 */ /* 0x000fe40000000f00 */
[----:B------:R-:W-:-:S13]  /*0d20*/  ISETP.NE.AND P1, PT, R20, RZ, !P0 ;  /* 0x000000ff1400720c */ /* 0x000fda0004725270 */
[----:B------:R-:W-:-:S05]  /*0d30*/  @P1 IADD3 R34, PT, PT, R17, RZ, RZ ;  /* 0x000000ff11221210 */ /* 0x000fca0007ffe0ff */
[----:B------:R-:W-:-:S07]  /*0d40*/  @!P0 IMAD.MOV.U32 R17, RZ, RZ, R34 ;  /* 0x000000ffff118224 */ /* 0x000fce00078e0022 */
.L_x_3:
[----:B0-----:R-:W-:Y:S05]  /*0d50*/  BSYNC.RECONVERGENT B0 ;  /* 0x0000000000007941 */ /* 0x001fea0003800200 */
.L_x_2:
[----:B------:R-:W-:Y:S01]  /*0d60*/  LOP3.LUT R46, R17, R43, R23, 0x96, !PT ;  /* 0x0000002b112e7212 */ /* 0x000fe200078e9617 */
[----:B------:R-:W-:Y:S01]  /*0d70*/  IMAD.WIDE.U32 R34, R20, -0x326172a9, RZ ;  /* 0xcd9e8d5714227825 */ /* 0x000fe200078e00ff */
[----:B------:R-:W-:-:S03]  /*0d80*/  ISETP.GT.AND P0, PT, R37, 0x1, PT ;  /* 0x000000012500780c */ /* 0x000fc60003f04270 */
[----:B------:R-:W-:Y:S01]  /*0d90*/  IMAD.WIDE.U32 R46, R46, -0x326172a9, RZ ;  /* 0xcd9e8d572e2e7825 */ /* 0x000fe200078e00ff */
[----:B------:R-:W-:-:S03]  /*0da0*/  LOP3.LUT R35, R2, R35, R22, 0x96, !PT ;  /* 0x0000002302237212 */ /* 0x000fc600078e9616 */
[----:B------:R-:W-:Y:S01]  /*0db0*/  IMAD R40, R14, -0x2daee0ad, RZ ;  /* 0xd2511f530e287824 */ /* 0x000fe200078e02ff */
[----:B------:R-:W-:Y:S01]  /*0dc0*/  LOP3.LUT R44, R4, R34, R47, 0x96, !PT ;  /* 0x00000022042c7212 */ /* 0x000fe200078e962f */
[----:B------:R-:W-:-:S04]  /*0dd0*/  IMAD.WIDE.U32 R34, R35, -0x2daee0ad, RZ ;  /* 0xd2511f5323227825 */ /* 0x000fc800078e00ff */
[----:B------:R-:W-:Y:S01]  /*0de0*/  IMAD.WIDE.U32 R44, R44, -0x2daee0ad, RZ ;  /* 0xd2511f532c2c7825 */ /* 0x000fe200078e00ff */
[----:B------:R-:W-:-:S04]  /*0df0*/  LOP3.LUT R35, R3, R42, R35, 0x96, !PT ;  /* 0x0000002a03237212 */ /* 0x000fc800078e9623 */
        /* <DEDUP_REMOVED lines=24> */
[----:B------:R-:W-:-:S03]  /*0f80*/  IADD3 R47, PT, PT, R23, -0x24c28bd8, RZ ;  /* 0xdb3d7428172f7810 */ /* 0x000fc60007ffe0ff */
[----:B------:R-:W-:Y:S02]  /*0f90*/  VIADD R43, R23, 0x1fd5c5a3 ;  /* 0x1fd5c5a3172b7836 */ /* 0x000fe40000000000 */
[----:B------:R-:W-:-:S03]  /*0fa0*/  IMAD.WIDE.U32 R44, R44, -0x2daee0ad, RZ ;  /* 0xd2511f532c2c7825 */ /* 0x000fc600078e00ff */
[----:B------:R-:W-:Y:S02]  /*0fb0*/  LOP3.LUT R42, R43, R42, R35, 0x96, !PT ;  /* 0x0000002a2b2a7212 */ /* 0x000fe400078e9623 */
[----:B------:R-:W-:Y:S02]  /*0fc0*/  LOP3.LUT R34, R47, R34, R45, 0x96, !PT ;  /* 0x000000222f227212 */ /* 0x000fe400078e962d */
[----:B------:R-:W-:Y:S01]  /*0fd0*/  IADD3 R45, PT, PT, R22, -0xe443238, RZ ;  /* 0xf1bbcdc8162d7810 */ /* 0x000fe20007ffe0ff */
[----:B------:R-:W-:Y:S01]  /*0fe0*/  IMAD.WIDE.U32 R42, R42, -0x326172a9, RZ ;  /* 0xcd9e8d572a2a7825 */ /* 0x000fe200078e00ff */
[----:B------:R-:W-:-:S03]  /*0ff0*/  IADD3 R47, PT, PT, R22, -0x700cb87f, RZ ;  /* 0x8ff34781162f7810 */ /* 0x000fc60007ffe0ff */
[----:B------:R-:W-:Y:S01]  /*1000*/  IMAD.WIDE.U32 R34, R34, -0x326172a9, RZ ;  /* 0xcd9e8d5722227825 */ /* 0x000fe200078e00ff */
[----:B------:R-:W-:-:S03]  /*1010*/  LOP3.LUT R14, R45, R46, R43, 0x96, !PT ;  /* 0x0000002e2d0e7212 */ /* 0x000fc600078e962b */
[----:B------:R-:W-:Y:S01]  /*1020*/  IMAD.MOV.U32 R43, RZ, RZ, R19 ;  /* 0x000000ffff2b7224 */ /* 0x000fe200078e0013 */
[----:B------:R-:W-:Y:S01]  /*1030*/  LOP3.LUT R19, R47, R42, R35, 0x96, !PT ;  /* 0x0000002a2f137212 */ /* 0x000fe200078e9623 */
[----:B------:R-:W-:Y:S01]  /*1040*/  IMAD.HI.U32 R45, R14, -0x2daee0ad, RZ ;  /* 0xd2511f530e2d7827 */ /* 0x000fe200078e00ff */
[----:B------:R-:W-:Y:S02]  /*1050*/  IADD3 R42, PT, PT, R23, -0x695add53, RZ ;  /* 0x96a522ad172a7810 */ /* 0x000fe40007ffe0ff */
[----:B------:R-:W-:Y:S01]  /*1060*/  MOV R35, R38 ;  /* 0x0000002600237202 */ /* 0x000fe20000000f00 */
[----:B------:R-:W-:Y:S01]  /*1070*/  IMAD.MOV.U32 R46, RZ, RZ, R36 ;  /* 0x000000ffff2e7224 */ /* 0x000fe200078e0024 */
[----:B------:R-:W-:Y:S02]  /*1080*/  MOV R38, R34 ;  /* 0x0000002200267202 */ /* 0x000fe40000000f00 */
[----:B------:R-:W-:Y:S01]  /*1090*/  LOP3.LUT R36, R42, R44, R45, 0x96, !PT ;  /* 0x0000002c2a247212 */ /* 0x000fe200078e962d */
[----:B------:R-:W-:Y:S06]  /*10a0*/  @P0 BRA `(.L_x_4) ;  /* 0x0000000000240947 */ /* 0x000fec0003800000 */
[----:B------:R-:W-:Y:S02]  /*10b0*/  ISETP.NE.AND P0, PT, R37, RZ, PT ;  /* 0x000000ff2500720c */ /* 0x000fe40003f05270 */
[----:B------:R-:W-:Y:S02]  /*10c0*/  MOV R34, R46 ;  /* 0x0000002e00227202 */ /* 0x000fe40000000f00 */
[----:B------:R-:W-:-:S09]  /*10d0*/  MOV R42, R40 ;  /* 0x00000028002a7202 */ /* 0x000fd20000000f00 */
[----:B------:R-:W-:Y:S05]  /*10e0*/  @!P0 BRA `(.L_x_5) ;  /* 0x0000000000388947 */ /* 0x000fea0003800000 */
[----:B------:R-:W-:Y:S01]  /*10f0*/  MOV R43, R35 ;  /* 0x00000023002b7202 */ /* 0x000fe20000000f00 */
[----:B------:R-:W-:Y:S01]  /*1100*/  IMAD.MOV.U32 R34, RZ, RZ, R40 ;  /* 0x000000ffff227224 */ /* 0x000fe200078e0028 */
[----:B------:R-:W-:Y:S02]  /*1110*/  MOV R42, R19 ;  /* 0x00000013002a7202 */ /* 0x000fe40000000f00 */
[----:B------:R-:W-:Y:S01]  /*1120*/  MOV R35, R46 ;  /* 0x0000002e00237202 */ /* 0x000fe20000000f00 */
[----:B------:R-:W-:Y:S06]  /*1130*/  BRA `(.L_x_5) ;  /* 0x0000000000247947 */ /* 0x000fec0003800000 */
.L_x_4:
[----:B------:R-:W-:Y:S01]  /*1140*/  ISETP.NE.AND P0, PT, R37, 0x3, PT ;  /* 0x000000032500780c */ /* 0x000fe20003f05270 */
[----:B------:R-:W-:Y:S01]  /*1150*/  IMAD.MOV.U32 R35, RZ, RZ, R19 ;  /* 0x000000ffff237224 */ /* 0x000fe200078e0013 */
[----:B------:R-:W-:Y:S02]  /*1160*/  MOV R43, R40 ;  /* 0x00000028002b7202 */ /* 0x000fe40000000f00 */
[----:B------:R-:W-:Y:S02]  /*1170*/  MOV R34, R38 ;  /* 0x0000002600227202 */ /* 0x000fe40000000f00 */
[----:B------:R-:W-:-:S07]  /*1180*/  MOV R42, R36 ;  /* 0x00000024002a7202 */ /* 0x000fce0000000f00 */
[----:B------:R-:W-:Y:S01]  /*1190*/  @P0 MOV R43, R46 ;  /* 0x0000002e002b0202 */ /* 0x000fe20000000f00 */
[----:B------:R-:W-:Y:S01]  /*11a0*/  @P0 IMAD.MOV.U32 R35, RZ, RZ, R40 ;  /* 0x000000ffff230224 */ /* 0x000fe200078e0028 */
[----:B------:R-:W-:Y:S02]  /*11b0*/  @P0 MOV R34, R19 ;  /* 0x0000001300220202 */ /* 0x000fe40000000f00 */
[----:B------:R-:W-:-:S07]  /*11c0*/  @P0 MOV R42, R38 ;  /* 0x00000026002a0202 */ /* 0x000fce0000000f00 */
.L_x_5:
[----:B------:R-:W-:Y:S01]  /*11d0*/  UISETP.NE.AND UP0, UPT, UR31, URZ, UPT ;  /* 0x000000ff1f00728c */ /* 0x000fe2000bf05270 */
[----:B------:R-:W-:Y:S01]  /*11e0*/  HFMA2 R45, -RZ, RZ, 0.1171875, 0 ;  /* 0x2f800000ff2d7431 */ /* 0x000fe200000001ff */
[----:B------:R-:W-:Y:S02]  /*11f0*/  I2FP.F32.U32 R40, R43 ;  /* 0x0000002b00287245 */ /* 0x000fe40000201000 */
[----:B------:R-:W-:Y:S02]  /*1200*/  I2FP.F32.U32 R35, R35 ;  /* 0x0000002300237245 */ /* 0x000fe40000201000 */
[----:B------:R-:W-:Y:S02]  /*1210*/  I2FP.F32.U32 R43, R34 ;  /* 0x00000022002b7245 */ /* 0x000fe40000201000 */
[----:B------:R-:W-:Y:S01]  /*1220*/  I2FP.F32.U32 R44, R42 ;  /* 0x0000002a002c7245 */ /* 0x000fe20000201000 */
[-C--:B------:R-:W-:Y:S01]  /*1230*/  FFMA.FTZ R40, R40, R45.reuse, 1.1641532182693481445e-10 ;  /* 0x2f00000028287423 */ /* 0x080fe2000001002d */
[-C--:B------:R-:W-:Y:S01]  /*1240*/  FFMA.FTZ R42, R35, R45.reuse, 1.1641532182693481445e-10 ;  /* 0x2f000000232a7423 */ /* 0x080fe2000001002d */
[----:B------:R-:W-:-:S02]  /*1250*/  FFMA.FTZ R43, R43, R45, 1.1641532182693481445e-10 ;  /* 0x2f0000002b2b7423 */ /* 0x000fc4000001002d */
[----:B------:R-:W-:Y:S01]  /*1260*/  FFMA.FTZ R44, R44, R45, 1.1641532182693481445e-10 ;  /* 0x2f0000002c2c7423 */ /* 0x000fe2000001002d */
[----:B------:R-:W-:Y:S06]  /*1270*/  BRA.U UP0, `(.L_x_6) ;  /* 0x0000000500347547 */ /* 0x000fec000b800000 */
[-C--:B------:R-:W-:Y:S01]  /*1280*/  IADD3 R47, P2, PT, R15, R16.reuse, RZ ;  /* 0x000000100f2f7210 */ /* 0x080fe20007f5e0ff */
[----:B------:R-:W-:Y:S01]  /*1290*/  BSSY.RECONVERGENT B0, `(.L_x_7) ;  /* 0x000001c000007945 */ /* 0x000fe20003800200 */
[-C--:B------:R-:W-:Y:S02]  /*12a0*/  IADD3 R45, P5, PT, R39, R16.reuse, RZ ;  /* 0x00000010272d7210 */ /* 0x080fe40007fbe0ff */
[----:B------:R-:W-:Y:S01]  /*12b0*/  IADD3 R35, P4, PT, R41, R16, RZ ;  /* 0x0000001029237210 */ /* 0x000fe20007f9e0ff */
[----:B------:R-:W-:Y:S01]  /*12c0*/  IMAD.X R48, RZ, RZ, R18, P2 ;  /* 0x000000ffff307224 */ /* 0x000fe200010e0612 */
[-C--:B------:R-:W-:Y:S02]  /*12d0*/  ISETP.GE.U32.AND P2, PT, R16, R32.reuse, PT ;  /* 0x000000201000720c */ /* 0x080fe40003f46070 */
[----:B------:R-:W-:Y:S02]  /*12e0*/  ISETP.GE.U32.AND P1, PT, R47, R32, PT ;  /* 0x000000202f00720c */ /* 0x000fe40003f26070 */
[----:B------:R-:W-:-:S02]  /*12f0*/  ISETP.GE.AND.EX P2, PT, R18, R33, PT, P2 ;  /* 0x000000211200720c */ /* 0x000fc40003f46320 */
[-C--:B------:R-:W-:Y:S02]  /*1300*/  ISETP.GE.U32.AND P3, PT, R45, R32.reuse, PT ;  /* 0x000000202d00720c */ /* 0x080fe40003f66070 */
[----:B------:R-:W-:Y:S02]  /*1310*/  ISETP.GE.U32.AND P0, PT, R35, R32, PT ;  /* 0x000000202300720c */ /* 0x000fe40003f06070 */
[-C--:B------:R-:W-:Y:S02]  /*1320*/  IADD3.X R46, PT, PT, RZ, R18.reuse, RZ, P5, !PT ;  /* 0x00000012ff2e7210 */ /* 0x080fe40002ffe4ff */
[----:B------:R-:W-:Y:S02]  /*1330*/  IADD3.X R34, PT, PT, RZ, R18, RZ, P4, !PT ;  /* 0x00000012ff227210 */ /* 0x000fe400027fe4ff */
[-C--:B------:R-:W-:Y:S02]  /*1340*/  ISETP.GE.AND.EX P1, PT, R48, R33.reuse, PT, P1 ;  /* 0x000000213000720c */ /* 0x080fe40003f26310 */
[----:B------:R-:W-:-:S02]  /*1350*/  ISETP.GE.AND.EX P3, PT, R46, R33, PT, P3 ;  /* 0x000000212e00720c */ /* 0x000fc40003f66330 */
[----:B------:R-:W-:Y:S01]  /*1360*/  ISETP.GE.AND.EX P0, PT, R34, R33, PT, P0 ;  /* 0x000000212200720c */ /* 0x000fe20003f06300 */
[----:B------:R-:W-:-:S12]  /*1370*/  @P2 BRA `(.L_x_8) ;  /* 0x0000000000342947 */ /* 0x000fd80003800000 */
[----:B------:R-:W-:Y:S01]  /*1380*/  FMNMX.NAN R40, R40, 0.99999988079071044922, PT ;  /* 0x3f7ffffe28287809 */ /* 0x000fe20003820000 */
[----:B------:R-:W0:Y:S03]  /*1390*/  LDC.64 R34, c[0x0][0x540] ;  /* 0x00015000ff227b82 */ /* 0x000e260000000a00 */
[----:B------:R-:W-:-:S05]  /*13a0*/  FMNMX.NAN R40, R40, 1.1920928955078125e-07, !PT ;  /* 0x3400000028287809 */ /* 0x000fca0007820000 */
[----:B------:R-:W-:-:S04]  /*13b0*/  FADD.FTZ R40, R40, -0.5 ;  /* 0xbf00000028287421 */ /* 0x000fc80000010000 */
[----:B------:R-:W-:-:S04]  /*13c0*/  FMUL.FTZ R40, R40, 3.1415927410125732422 ;  /* 0x40490fdb28287820 */ /* 0x000fc80000410000 */
[----:B------:R-:W-:-:S04]  /*13d0*/  FMUL.RZ R46, R40, 0.15915493667125701904 ;  /* 0x3e22f983282e7820 */ /* 0x000fc8000040c000 */
[----:B------:R-:W1:Y:S08]  /*13e0*/  MUFU.COS R45, R46 ;  /* 0x0000002e002d7308 */ /* 0x000e700000000000 */
[----:B------:R-:W-:Y:S08]  /*13f0*/  MUFU.SIN R40, R46 ;  /* 0x0000002e00287308 */ /* 0x000ff00000000400 */
[----:B-1----:R-:W1:Y:S02]  /*1400*/  MUFU.RCP R45, R45 ;  /* 0x0000002d002d7308 */ /* 0x002e640000001000 */
[----:B-1----:R-:W-:-:S04]  /*1410*/  FMUL.FTZ R47, R40, R45 ;  /* 0x0000002d282f7220 */ /* 0x002fc80000410000 */
[----:B------:R-:W-:-:S05]  /*1420*/  FFMA.FTZ R47, R47, R27, R26 ;  /* 0x0000001b2f2f7223 */ /* 0x000fca000001001a */
[----:B------:R-:W-:-:S05]  /*1430*/  F2FP.BF16.F32.PACK_AB R47, RZ, R47 ;  /* 0x0000002fff2f723e */ /* 0x000fca00000010ff */
[----:B0-----:R0:W-:Y:S02]  /*1440*/  STG.E.U16 desc[UR76][R34.64], R47 ;  /* 0x0000002f22007986 */ /* 0x0011e4000c10154c */
.L_x_8:
[----:B------:R-:W-:Y:S05]  /*1450*/  BSYNC.RECONVERGENT B0 ;  /* 0x0000000000007941 */ /* 0x000fea0003800200 */
.L_x_7:
[----:B------:R-:W-:Y:S04]  /*1460*/  BSSY.RECONVERGENT B0, `(.L_x_9) ;  /* 0x000000f000007945 */ /* 0x000fe80003800200 */
[----:B------:R-:W-:Y:S05]  /*1470*/  @P1 BRA `(.L_x_10) ;  /* 0x0000000000341947 */ /* 0x000fea0003800000 */
[----:B------:R-:W-:Y:S01]  /*1480*/  FMNMX.NAN R42, R42, 0.99999988079071044922, PT ;  /* 0x3f7ffffe2a2a7809 */ /* 0x000fe20003820000 */
[----:B0-----:R-:W0:Y:S03]  /*1490*/  LDC.64 R34, c[0x0][0x540] ;  /* 0x00015000ff227b82 */ /* 0x001e260000000a00 */
        /* <DEDUP_REMOVED lines=11> */
.L_x_10:
[----:B------:R-:W-:Y:S05]  /*1550*/  BSYNC.RECONVERGENT B0 ;  /* 0x0000000000007941 */ /* 0x000fea0003800200 */
.L_x_9:
[----:B------:R-:W-:Y:S04]  /*1560*/  BSSY.RECONVERGENT B0, `(.L_x_11) ;  /* 0x000000f000007945 */ /* 0x000fe80003800200 */
[----:B------:R-:W-:Y:S05]  /*1570*/  @P3 BRA `(.L_x_12) ;  /* 0x0000000000343947 */ /* 0x000fea0003800000 */
[----:B------:R-:W-:Y:S01]  /*1580*/  FMNMX.NAN R43, R43, 0.99999988079071044922, PT ;  /* 0x3f7ffffe2b2b7809 */ /* 0x000fe20003820000 */
[----:B01----:R-:W0:Y:S03]  /*1590*/  LDC.64 R34, c[0x0][0x540] ;  /* 0x00015000ff227b82 */ /* 0x003e260000000a00 */
        /* <DEDUP_REMOVED lines=11> */
.L_x_12:
[----:B------:R-:W-:Y:S05]  /*1650*/  BSYNC.RECONVERGENT B0 ;  /* 0x0000000000007941 */ /* 0x000fea0003800200 */
.L_x_11:
[----:B------:R-:W-:Y:S05]  /*1660*/  @P0 BRA `(.L_x_13) ;  /* 0x0000003c00b80947 */ /* 0x000fea0003800000 */
[----:B------:R-:W-:Y:S01]  /*1670*/  FMNMX.NAN R44, R44, 0.99999988079071044922, PT ;  /* 0x3f7ffffe2c2c7809 */ /* 0x000fe20003820000 */
[----:B012---:R-:W0:Y:S03]  /*1680*/  LDC.64 R34, c[0x0][0x540] ;  /* 0x00015000ff227b82 */ /* 0x007e260000000a00 */
        /* <DEDUP_REMOVED lines=10> */
[----:B0-----:R3:W-:Y:S01]  /*1730*/  STG.E.U16 desc[UR76][R34.64], R43 ;  /* 0x0000002b22007986 */ /* 0x0017e2000c10154c */
[----:B------:R-:W-:Y:S05]  /*1740*/  BRA `(.L_x_13) ;  /* 0x0000003c00807947 */ /* 0x000fea0003800000 */
.L_x_6:
[----:B------:R-:W-:Y:S01]  /*1750*/  ISETP.GE.U32.AND P0, PT, R16, R32, PT ;  /* 0x000000201000720c */ /* 0x000fe20003f06070 */
[----:B------:R-:W-:Y:S03]  /*1760*/  BSSY.RECONVERGENT B0, `(.L_x_14) ;  /* 0x00000f5000007945 */ /* 0x000fe60003800200 */
[----:B------:R-:W-:-:S13]  /*1770*/  ISETP.GE.AND.EX P0, PT, R18, R33, PT, P0 ;  /* 0x000000211200720c */ /* 0x000fda0003f06300 */
[----:B------:R-:W-:Y:S05]  /*1780*/  @P0 BRA `(.L_x_15) ;  /* 0x0000000c00c80947 */ /* 0x000fea0003800000 */
[----:B------:R-:W-:Y:S02]  /*1790*/  HFMA2 R34, -RZ, RZ, 0, 0 ;  /* 0x00000000ff227431 */ /* 0x000fe400000001ff */
[----:B------:R-:W-:Y:S01]  /*17a0*/  IMAD.MOV.U32 R35, RZ, RZ, R16 ;  /* 0x000000ffff237224 */ /* 0x000fe200078e0010 */
[----:B------:R-:W-:Y:S02]  /*17b0*/  UISETP.NE.AND UP0, UPT, UR74, URZ, UPT ;  /* 0x000000ff4a00728c */ /* 0x000fe4000bf05270 */
[----:B------:R-:W-:-:S05]  /*17c0*/  IMAD.HI.U32 R34, R16, UR32, R34 ;  /* 0x0000002010227c27 */ /* 0x000fca000f8e0022 */
[----:B------:R-:W-:-:S04]  /*17d0*/  SHF.R.U32.HI R35, RZ, UR33, R34 ;  /* 0x00000021ff237c19 */ /* 0x000fc80008011622 */
[----:B------:R-:W-:-:S05]  /*17e0*/  IADD3 R45, PT, PT, -R35, RZ, RZ ;  /* 0x000000ff232d7210 */ /* 0x000fca0007ffe1ff */
[----:B------:R-:W-:-:S04]  /*17f0*/  IMAD R45, R45, UR72, R16 ;  /* 0x000000482d2d7c24 */ /* 0x000fc8000f8e0210 */
[----:B------:R-:W-:Y:S01]  /*1800*/  IMAD R45, R45, UR71, RZ ;  /* 0x000000472d2d7c24 */ /* 0x000fe2000f8e02ff */
[----:B------:R-:W-:Y:S06]  /*1810*/  BRA.U !UP0, `(.L_x_16) ;  /* 0x0000000d086c7547 */ /* 0x000fec000b800000 */
[----:B------:R-:W-:Y:S01]  /*1820*/  MOV R34, RZ ;  /* 0x000000ff00227202 */ /* 0x000fe20000000f00 */
[----:B------:R-:W-:-:S04]  /*1830*/  UISETP.NE.AND UP0, UPT, UR73, 0x2, UPT ;  /* 0x000000024900788c */ /* 0x000fc8000bf05270 */
[----:B------:R-:W-:-:S05]  /*1840*/  IMAD.HI.U32 R34, R35, UR35, R34 ;  /* 0x0000002323227c27 */ /* 0x000fca000f8e0022 */
[----:B------:R-:W-:-:S04]  /*1850*/  SHF.R.U32.HI R47, RZ, UR70, R34 ;  /* 0x00000046ff2f7c19 */ /* 0x000fc80008011622 */
[----:B------:R-:W-:-:S05]  /*1860*/  IADD3 R34, PT, PT, -R47, RZ, RZ ;  /* 0x000000ff2f227210 */ /* 0x000fca0007ffe1ff */
[----:B------:R-:W-:-:S04]  /*1870*/  IMAD R34, R34, UR34, R35 ;  /* 0x0000002222227c24 */ /* 0x000fc8000f8e0223 */
[----:B------:R-:W-:Y:S01]  /*1880*/  IMAD R45, R34, UR69, R45 ;  /* 0x00000045222d7c24 */ /* 0x000fe2000f8e022d */
[----:B------:R-:W-:Y:S06]  /*1890*/  BRA.U !UP0, `(.L_x_16) ;  /* 0x0000000d084c7547 */ /* 0x000fec000b800000 */
[----:B------:R-:W-:Y:S01]  /*18a0*/  MOV R35, R47 ;  /* 0x0000002f00237202 */ /* 0x000fe20000000f00 */
[----:B------:R-:W-:Y:S01]  /*18b0*/  IMAD.MOV.U32 R34, RZ, RZ, RZ ;  /* 0x000000ffff227224 */ /* 0x000fe200078e00ff */
[----:B------:R-:W-:-:S03]  /*18c0*/  UISETP.NE.AND UP0, UPT, UR73, 0x3, UPT ;  /* 0x000000034900788c */ /* 0x000fc6000bf05270 */
[----:B------:R-:W-:-:S05]  /*18d0*/  IMAD.HI.U32 R34, R47, UR36, R34 ;  /* 0x000000242f227c27 */ /* 0x000fca000f8e0022 */
[----:B------:R-:W-:-:S04]  /*18e0*/  SHF.R.U32.HI R35, RZ, UR37, R34 ;  /* 0x00000025ff237c19 */ /* 0x000fc80008011622 */
[----:B------:R-:W-:-:S05]  /*18f0*/  IADD3 R34, PT, PT, -R35, RZ, RZ ;  /* 0x000000ff23227210 */ /* 0x000fca0007ffe1ff */
[----:B------:R-:W-:-:S04]  /*1900*/  IMAD R34, R34, UR68, R47 ;  /* 0x0000004422227c24 */ /* 0x000fc8000f8e022f */
[----:B------:R-:W-:Y:S01]  /*1910*/  IMAD R45, R34, UR67, R45 ;  /* 0x00000043222d7c24 */ /* 0x000fe2000f8e022d */
[----:B------:R-:W-:Y:S06]  /*1920*/  BRA.U !UP0, `(.L_x_16) ;  /* 0x0000000d08287547 */ /* 0x000fec000b800000 */
[----:B------:R-:W-:Y:S01]  /*1930*/  HFMA2 R34, -RZ, RZ, 0, 0 ;  /* 0x00000000ff227431 */ /* 0x000fe200000001ff */
[----:B------:R-:W-:-:S04]  /*1940*/  UISETP.NE.AND UP0, UPT, UR73, 0x4, UPT ;  /* 0x000000044900788c */ /* 0x000fc8000bf05270 */
[----:B------:R-:W-:-:S05]  /*1950*/  IMAD.HI.U32 R34, R35, UR39, R34 ;  /* 0x0000002723227c27 */ /* 0x000fca000f8e0022 */
[----:B------:R-:W-:-:S05]  /*1960*/  SHF.R.U32.HI R47, RZ, UR66, R34 ;  /* 0x00000042ff2f7c19 */ /* 0x000fca0008011622 */
[----:B------:R-:W-:-:S04]  /*1970*/  IMAD.MOV R34, RZ, RZ, -R47 ;  /* 0x000000ffff227224 */ /* 0x000fc800078e0a2f */
[----:B------:R-:W-:-:S04]  /*1980*/  IMAD R34, R34, UR38, R35 ;  /* 0x0000002622227c24 */ /* 0x000fc8000f8e0223 */
[----:B------:R-:W-:Y:S01]  /*1990*/  IMAD R45, R34, UR65, R45 ;  /* 0x00000041222d7c24 */ /* 0x000fe2000f8e022d */
[----:B------:R-:W-:Y:S06]  /*19a0*/  BRA.U !UP0, `(.L_x_16) ;  /* 0x0000000d08087547 */ /* 0x000fec000b800000 */
[----:B------:R-:W-:Y:S01]  /*19b0*/  MOV R34, RZ ;  /* 0x000000ff00227202 */ /* 0x000fe20000000f00 */
[----:B------:R-:W-:Y:S01]  /*19c0*/  UISETP.NE.AND UP0, UPT, UR73, 0x5, UPT ;  /* 0x000000054900788c */ /* 0x000fe2000bf05270 */
[----:B------:R-:W-:-:S03]  /*19d0*/  MOV R35, R47 ;  /* 0x0000002f00237202 */ /* 0x000fc60000000f00 */
[----:B------:R-:W-:-:S05]  /*19e0*/  IMAD.HI.U32 R34, R47, UR40, R34 ;  /* 0x000000282f227c27 */ /* 0x000fca000f8e0022 */
[----:B------:R-:W-:-:S04]  /*19f0*/  SHF.R.U32.HI R35, RZ, UR41, R34 ;  /* 0x00000029ff237c19 */ /* 0x000fc80008011622 */
[----:B------:R-:W-:-:S05]  /*1a00*/  IADD3 R34, PT, PT, -R35, RZ, RZ ;  /* 0x000000ff23227210 */ /* 0x000fca0007ffe1ff */
[----:B------:R-:W-:-:S04]  /*1a10*/  IMAD R34, R34, UR64, R47 ;  /* 0x0000004022227c24 */ /* 0x000fc8000f8e022f */
[----:B------:R-:W-:Y:S01]  /*1a20*/  IMAD R45, R34, UR63, R45 ;  /* 0x0000003f222d7c24 */ /* 0x000fe2000f8e022d */
[----:B------:R-:W-:Y:S06]  /*1a30*/  BRA.U !UP0, `(.L_x_16) ;  /* 0x0000000908e47547 */ /* 0x000fec000b800000 */
        /* <DEDUP_REMOVED lines=8> */
[----:B------:R-:W-:Y:S01]  /*1ac0*/  MOV R34, RZ ;  /* 0x000000ff00227202 */ /* 0x000fe20000000f00 */
[----:B------:R-:W-:Y:S01]  /*1ad0*/  UISETP.NE.AND UP0, UPT, UR73, 0x7, UPT ;  /* 0x000000074900788c */ /* 0x000fe2000bf05270 */
[----:B------:R-:W-:-:S03]  /*1ae0*/  MOV R35, R47 ;  /* 0x0000002f00237202 */ /* 0x000fc60000000f00 */
[----:B------:R-:W-:-:S05]  /*1af0*/  IMAD.HI.U32 R34, R47, UR44, R34 ;  /* 0x0000002c2f227c27 */ /* 0x000fca000f8e0022 */
[----:B------:R-:W-:-:S05]  /*1b00*/  SHF.R.U32.HI R35, RZ, UR45, R34 ;  /* 0x0000002dff237c19 */ /* 0x000fca0008011622 */
[----:B------:R-:W-:-:S04]  /*1b10*/  IMAD.MOV R34, RZ, RZ, -R35 ;  /* 0x000000ffff227224 */ /* 0x000fc800078e0a23 */
[----:B------:R-:W-:-:S04]  /*1b20*/  IMAD R34, R34, UR60, R47 ;  /* 0x0000003c22227c24 */ /* 0x000fc8000f8e022f */
[----:B------:R-:W-:Y:S01]  /*1b30*/  IMAD R45, R34, UR59, R45 ;  /* 0x0000003b222d7c24 */ /* 0x000fe2000f8e022d */
[----:B------:R-:W-:Y:S06]  /*1b40*/  BRA.U !UP0, `(.L_x_16) ;  /* 0x0000000908a07547 */ /* 0x000fec000b800000 */
[----:B------:R-:W-:Y:S01]  /*1b50*/  HFMA2 R34, -RZ, RZ, 0, 0 ;  /* 0x00000000ff227431 */ /* 0x000fe200000001ff */
[----:B------:R-:W-:-:S04]  /*1b60*/  UISETP.NE.AND UP0, UPT, UR73, 0x8, UPT ;  /* 0x000000084900788c */ /* 0x000fc8000bf05270 */
[----:B------:R-:W-:-:S05]  /*1b70*/  IMAD.HI.U32 R34, R35, UR47, R34 ;  /* 0x0000002f23227c27 */ /* 0x000fca000f8e0022 */
[----:B------:R-:W-:-:S04]  /*1b80*/  SHF.R.U32.HI R47, RZ, UR58, R34 ;  /* 0x0000003aff2f7c19 */ /* 0x000fc80008011622 */
[----:B------:R-:W-:-:S05]  /*1b90*/  IADD3 R34, PT, PT, -R47, RZ, RZ ;  /* 0x000000ff2f227210 */ /* 0x000fca0007ffe1ff */
[----:B------:R-:W-:-:S04]  /*1ba0*/  IMAD R34, R34, UR46, R35 ;  /* 0x0000002e22227c24 */ /* 0x000fc8000f8e0223 */
[----:B------:R-:W-:Y:S01]  /*1bb0*/  IMAD R45, R34, UR57, R45 ;  /* 0x00000039222d7c24 */ /* 0x000fe2000f8e022d */
[----:B------:R-:W-:Y:S06]  /*1bc0*/  BRA.U !UP0, `(.L_x_16) ;  /* 0x0000000908807547 */ /* 0x000fec000b800000 */
[----:B------:R-:W0:Y:S01]  /*1bd0*/  LDCU.64 UR48, c[0x0][0x410] ;  /* 0x00008200ff3077ac */ /* 0x000e220008000a00 */
[----:B------:R-:W-:Y:S01]  /*1be0*/  MOV R34, RZ ;  /* 0x000000ff00227202 */ /* 0x000fe20000000f00 */
[----:B------:R-:W-:Y:S01]  /*1bf0*/  IMAD.MOV.U32 R35, RZ, RZ, R47 ;  /* 0x000000ffff237224 */ /* 0x000fe200078e002f */
[----:B------:R-:W-:-:S03]  /*1c00*/  UISETP.NE.AND UP0, UPT, UR73, 0x9, UPT ;  /* 0x000000094900788c */ /* 0x000fc6000bf05270 */
[----:B0-----:R-:W-:-:S05]  /*1c10*/  IMAD.HI.U32 R34, R47, UR48, R34 ;  /* 0x000000302f227c27 */ /* 0x001fca000f8e0022 */
[----:B------:R-:W-:-:S04]  /*1c20*/  SHF.R.U32.HI R35, RZ, UR49, R34 ;  /* 0x00000031ff237c19 */ /* 0x000fc80008011622 */
[----:B------:R-:W-:-:S05]  /*1c30*/  IADD3 R34, PT, PT, -R35, RZ, RZ ;  /* 0x000000ff23227210 */ /* 0x000fca0007ffe1ff */
[----:B------:R-:W-:-:S04]  /*1c40*/  IMAD R34, R34, UR56, R47 ;  /* 0x0000003822227c24 */ /* 0x000fc8000f8e022f */
[----:B------:R-:W-:Y:S01]  /*1c50*/  IMAD R45, R34, UR55, R45 ;  /* 0x00000037222d7c24 */ /* 0x000fe2000f8e022d */
[----:B------:R-:W-:Y:S06]  /*1c60*/  BRA.U !UP0, `(.L_x_16) ;  /* 0x0000000908587547 */ /* 0x000fec000b800000 */
[----:B------:R-:W0:Y:S01]  /*1c70*/  LDCU.64 UR48, c[0x0][0x418] ;  /* 0x00008300ff3077ac */ /* 0x000e220008000a00 */
[----:B------:R-:W-:Y:S01]  /*1c80*/  MOV R34, RZ ;  /* 0x000000ff00227202 */ /* 0x000fe20000000f00 */
[----:B------:R-:W-:-:S04]  /*1c90*/  UISETP.NE.AND UP0, UPT, UR73, 0xa, UPT ;  /* 0x0000000a4900788c */ /* 0x000fc8000bf05270 */
[----:B0-----:R-:W-:-:S05]  /*1ca0*/  IMAD.HI.U32 R34, R35, UR49, R34 ;  /* 0x0000003123227c27 */ /* 0x001fca000f8e0022 */
[----:B------:R-:W-:-:S04]  /*1cb0*/  SHF.R.U32.HI R47, RZ, UR54, R34 ;  /* 0x00000036ff2f7c19 */ /* 0x000fc80008011622 */
[----:B------:R-:W-:-:S05]  /*1cc0*/  IADD3 R34, PT, PT, -R47, RZ, RZ ;  /* 0x000000ff2f227210 */ /* 0x000fca0007ffe1ff */
[----:B------:R-:W-:-:S04]  /*1cd0*/  IMAD R34, R34, UR48, R35 ;  /* 0x0000003022227c24 */ /* 0x000fc8000f8e0223 */
[----:B------:R-:W-:Y:S01]  /*1ce0*/  IMAD R45, R34, UR53, R45 ;  /* 0x00000035222d7c24 */ /* 0x000fe2000f8e022d */
[----:B------:R-:W-:Y:S06]  /*1cf0*/  BRA.U !UP0, `(.L_x_16) ;  /* 0x0000000908347547 */ /* 0x000fec000b800000 */
[----:B------:R-:W0:Y:S01]  /*1d00*/  LDCU.64 UR48, c[0x0][0x428] ;  /* 0x00008500ff3077ac */ /* 0x000e220008000a00 */
[----:B------:R-:W-:Y:S01]  /*1d10*/  MOV R35, R47 ;  /* 0x0000002f00237202 */ /* 0x000fe20000000f00 */
[----:B------:R-:W-:Y:S01]  /*1d20*/  IMAD.MOV.U32 R34, RZ, RZ, RZ ;  /* 0x000000ffff227224 */ /* 0x000fe200078e00ff */
        /* <DEDUP_REMOVED lines=8> */
[----:B------:R-:W-:Y:S01]  /*1db0*/  HFMA2 R34, -RZ, RZ, 0, 0 ;  /* 0x00000000ff227431 */ /* 0x000fe200000001ff */
[----:B------:R-:W-:-:S04]  /*1dc0*/  UISETP.NE.AND UP0, UPT, UR73, 0xc, UPT ;  /* 0x0000000c4900788c */ /* 0x000fc8000bf05270 */
[----:B0-----:R-:W-:-:S05]  /*1dd0*/  IMAD.HI.U32 R34, R35, UR49, R34 ;  /* 0x0000003123227c27 */ /* 0x001fca000f8e0022 */
[----:B------:R-:W-:-:S05]  /*1de0*/  SHF.R.U32.HI R47, RZ, UR50, R34 ;  /* 0x00000032ff2f7c19 */ /* 0x000fca0008011622 */
[----:B------:R-:W-:-:S04]  /*1df0*/  IMAD.MOV R34, RZ, RZ, -R47 ;  /* 0x000000ffff227224 */ /* 0x000fc800078e0a2f */
[----:B------:R-:W-:-:S04]  /*1e00*/  IMAD R34, R34, UR48, R35 ;  /* 0x0000003022227c24 */ /* 0x000fc8000f8e0223 */
[----:B------:R-:W-:Y:S01]  /*1e10*/  IMAD R45, R34, UR4, R45 ;  /* 0x00000004222d7c24 */ /* 0x000fe2000f8e022d */
[----:B------:R-:W-:Y:S06]  /*1e20*/  BRA.U !UP0, `(.L_x_16) ;  /* 0x0000000508e87547 */ /* 0x000fec000b800000 */
[----:B------:R-:W0:Y:S01]  /*1e30*/  LDCU.64 UR48, c[0x0][0x440] ;  /* 0x00008800ff3077ac */ /* 0x000e220008000a00 */
[----:B------:R-:W-:Y:S02]  /*1e40*/  MOV R34, RZ ;  /* 0x000000ff00227202 */ /* 0x000fe40000000f00 */
[----:B------:R-:W-:Y:S01]  /*1e50*/  MOV R35, R47 ;  /* 0x0000002f00237202 */ /* 0x000fe20000000f00 */
[----:B------:R-:W-:Y:S02]  /*1e60*/  UISETP.NE.AND UP0, UPT, UR73, 0xd, UPT ;  /* 0x0000000d4900788c */ /* 0x000fe4000bf05270 */
[----:B0-----:R-:W-:-:S05]  /*1e70*/  IMAD.HI.U32 R34, R47, UR48, R34 ;  /* 0x000000302f227c27 */ /* 0x001fca000f8e0022 */
[----:B------:R-:W-:-:S04]  /*1e80*/  SHF.R.U32.HI R35, RZ, UR49, R34 ;  /* 0x00000031ff237c19 */ /* 0x000fc80008011622 */
[----:B------:R-:W-:-:S05]  /*1e90*/  IADD3 R34, PT, PT, -R35, RZ, RZ ;  /* 0x000000ff23227210 */ /* 0x000fca0007ffe1ff */
[----:B------:R-:W-:-:S04]  /*1ea0*/  IMAD R34, R34, UR5, R47 ;  /* 0x0000000522227c24 */ /* 0x000fc8000f8e022f */
[----:B------:R-:W-:Y:S01]  /*1eb0*/  IMAD R45, R34, UR6, R45 ;  /* 0x00000006222d7c24 */ /* 0x000fe2000f8e022d */
[----:B------:R-:W-:Y:S06]  /*1ec0*/  BRA.U !UP0, `(.L_x_16) ;  /* 0x0000000508c07547 */ /* 0x000fec000b800000 */
[----:B------:R-:W0:Y:S01]  /*1ed0*/  LDCU.64 UR48, c[0x0][0x448] ;  /* 0x00008900ff3077ac */ /* 0x000e220008000a00 */
        /* <DEDUP_REMOVED lines=13> */
[----:B------:R-:W-:-:S05]  /*1fb0*/  SHF.R.U32.HI R35, RZ, UR49, R34 ;  /* 0x00000031ff237c19 */ /* 0x000fca0008011622 */
[----:B------:R-:W-:-:S04]  /*1fc0*/  IMAD.MOV R34, RZ, RZ, -R35 ;  /* 0x000000ffff227224 */ /* 0x000fc800078e0a23 */
[----:B------:R-:W-:-:S04]  /*1fd0*/  IMAD R34, R34, UR9, R47 ;  /* 0x0000000922227c24 */ /* 0x000fc8000f8e022f */
[----:B------:R-:W-:Y:S01]  /*1fe0*/  IMAD R45, R34, UR10, R45 ;  /* 0x0000000a222d7c24 */ /* 0x000fe2000f8e022d */
[----:B------:R-:W-:Y:S06]  /*1ff0*/  BRA.U !UP0, `(.L_x_16) ;  /* 0x0000000508747547 */ /* 0x000fec000b800000 */
[----:B------:R-:W0:Y:S01]  /*2000*/  LDCU.64 UR48, c[0x0][0x460] ;  /* 0x00008c00ff3077ac */ /* 0x000e220008000a00 */
[----:B------:R-:W-:Y:S01]  /*2010*/  HFMA2 R34, -RZ, RZ, 0, 0 ;  /* 0x00000000ff227431 */ /* 0x000fe200000001ff */
        /* <DEDUP_REMOVED lines=85> */
[----:B------:R-:W-:-:S04]  /*2570*/  IMAD.MOV.U32 R35, RZ, RZ, R47 ;  /* 0x000000ffff237224 */ /* 0x000fc800078e002f */
[----:B0-----:R-:W-:-:S05]  /*2580*/  IMAD.HI.U32 R34, R47, UR48, R34 ;  /* 0x000000302f227c27 */ /* 0x001fca000f8e0022 */
[----:B------:R-:W-:-:S04]  /*2590*/  SHF.R.U32.HI R34, RZ, UR49, R34 ;  /* 0x00000031ff227c19 */ /* 0x000fc80008011622 */
[----:B------:R-:W-:-:S05]  /*25a0*/  IADD3 R34, PT, PT, -R34, RZ, RZ ;  /* 0x000000ff22227210 */ /* 0x000fca0007ffe1ff */
[----:B------:R-:W-:-:S04]  /*25b0*/  IMAD R34, R34, UR29, R47 ;  /* 0x0000001d22227c24 */ /* 0x000fc8000f8e022f */
[----:B------:R-:W-:-:S07]  /*25c0*/  IMAD R45, R34, UR30, R45 ;  /* 0x0000001e222d7c24 */ /* 0x000fce000f8e022d */
.L_x_16:
[----:B------:R-:W-:-:S04]  /*25d0*/  FMNMX.NAN R40, R40, 0.99999988079071044922, PT ;  /* 0x3f7ffffe28287809 */ /* 0x000fc80003820000 */
[----:B------:R-:W-:-:S05]  /*25e0*/  FMNMX.NAN R40, R40, 1.1920928955078125e-07, !PT ;  /* 0x3400000028287809 */ /* 0x000fca0007820000 */
[----:B------:R-:W-:-:S04]  /*25f0*/  FADD.FTZ R40, R40, -0.5 ;  /* 0xbf00000028287421 */ /* 0x000fc80000010000 */
[----:B------:R-:W-:-:S04]  /*2600*/  FMUL.FTZ R40, R40, 3.1415927410125732422 ;  /* 0x40490fdb28287820 */ /* 0x000fc80000410000 */
[----:B------:R-:W-:-:S04]  /*2610*/  FMUL.RZ R40, R40, 0.15915493667125701904 ;  /* 0x3e22f98328287820 */ /* 0x000fc8000040c000 */
[----:B------:R-:W0:Y:S08]  /*2620*/  MUFU.COS R46, R40 ;  /* 0x00000028002e7308 */ /* 0x000e300000000000 */
[----:B------:R-:W-:Y:S08]  /*2630*/  MUFU.SIN R34, R40 ;  /* 0x0000002800227308 */ /* 0x000ff00000000400 */
[----:B0-----:R-:W0:Y:S02]  /*2640*/  MUFU.RCP R35, R46 ;  /* 0x0000002e00237308 */ /* 0x001e240000001000 */
[----:B0-----:R-:W-:Y:S01]  /*2650*/  FMUL.FTZ R35, R34, R35 ;  /* 0x0000002322237220 */ /* 0x001fe20000410000 */
[----:B------:R-:W-:-:S03]  /*2660*/  IADD3 R34, P0, PT, R45, R28, RZ ;  /* 0x0000001c2d227210 */ /* 0x000fc60007f1e0ff */
[----:B------:R-:W-:-:S05]  /*2670*/  FFMA.FTZ R35, R35, R31, R30 ;  /* 0x0000001f23237223 */ /* 0x000fca000001001e */
[----:B------:R-:W-:Y:S02]  /*2680*/  F2FP.BF16.F32.PACK_AB R45, RZ, R35 ;  /* 0x00000023ff2d723e */ /* 0x000fe400000010ff */
[----:B------:R-:W-:-:S05]  /*2690*/  IADD3.X R35, PT, PT, RZ, R29, RZ, P0, !PT ;  /* 0x0000001dff237210 */ /* 0x000fca00007fe4ff */
[----:B------:R0:W-:Y:S02]  /*26a0*/  STG.E.U16 desc[UR76][R34.64], R45 ;  /* 0x0000002d22007986 */ /* 0x0001e4000c10154c */
.L_x_15:
[----:B------:R-:W-:Y:S05]  /*26b0*/  BSYNC.RECONVERGENT B0 ;  /* 0x0000000000007941 */ /* 0x000fea0003800200 */
.L_x_14:
[----:B------:R-:W-:Y:S01]  /*26c0*/  IADD3 R47, P1, PT, R15, R16, RZ ;  /* 0x000000100f2f7210 */ /* 0x000fe20007f3e0ff */
[----:B------:R-:W-:Y:S03]  /*26d0*/  BSSY.RECONVERGENT B0, `(.L_x_17) ;  /* 0x00000f7000007945 */ /* 0x000fe60003800200 */
[----:B------:R-:W-:Y:S02]  /*26e0*/  ISETP.GE.U32.AND P0, PT, R47, R32, PT ;  /* 0x000000202f00720c */ /* 0x000fe40003f06070 */
[----:B0-----:R-:W-:-:S04]  /*26f0*/  IADD3.X R34, PT, PT, RZ, R18, RZ, P1, !PT ;  /* 0x00000012ff227210 */ /* 0x001fc80000ffe4ff */
[----:B------:R-:W-:-:S13]  /*2700*/  ISETP.GE.AND.EX P0, PT, R34, R33, PT, P0 ;  /* 0x000000212200720c */ /* 0x000fda0003f06300 */
[----:B------:R-:W-:Y:S05]  /*2710*/  @P0 BRA `(.L_x_18) ;  /* 0x0000000c00c80947 */ /* 0x000fea0003800000 */
[----:B------:R-:W-:Y:S01]  /*2720*/  MOV R35, R47 ;  /* 0x0000002f00237202 */ /* 0x000fe20000000f00 */
[----:B------:R-:W-:Y:S01]  /*2730*/  IMAD.MOV.U32 R34, RZ, RZ, RZ ;  /* 0x000000ffff227224 */ /* 0x000fe200078e00ff */
[----:B------:R-:W-:-:S03]  /*2740*/  UISETP.NE.AND UP0, UPT, UR74, URZ, UPT ;  /* 0x000000ff4a00728c */ /* 0x000fc6000bf05270 */
[----:B------:R-:W-:-:S05]  /*2750*/  IMAD.HI.U32 R34, R47, UR32, R34 ;  /* 0x000000202f227c27 */ /* 0x000fca000f8e0022 */
[----:B------:R-:W-:-:S04]  /*2760*/  SHF.R.U32.HI R35, RZ, UR33, R34 ;  /* 0x00000021ff237c19 */ /* 0x000fc80008011622 */
[----:B------:R-:W-:-:S05]  /*2770*/  IADD3 R45, PT, PT, -R35, RZ, RZ ;  /* 0x000000ff232d7210 */ /* 0x000fca0007ffe1ff */
[----:B------:R-:W-:-:S04]  /*2780*/  IMAD R45, R45, UR72, R47 ;  /* 0x000000482d2d7c24 */ /* 0x000fc8000f8e022f */
[----:B------:R-:W-:Y:S01]  /*2790*/  IMAD R45, R45, UR71, RZ ;  /* 0x000000472d2d7c24 */ /* 0x000fe2000f8e02ff */
        /* <DEDUP_REMOVED lines=43> */
[----:B------:R-:W-:Y:S01]  /*2a50*/  MOV R34, RZ ;  /* 0x000000ff00227202 */ /* 0x000fe20000000f00 */
[----:B------:R-:W-:Y:S01]  /*2a60*/  IMAD.MOV.U32 R35, RZ, RZ, R47 ;  /* 0x000000ffff237224 */ /* 0x000fe200078e002f */
        /* <DEDUP_REMOVED lines=169> */
[----:B------:R-:W-:-:S04]  /*3500*/  IMAD.MOV.U32 R34, RZ, RZ, RZ ;  /* 0x000000ffff227224 */ /* 0x000fc800078e00ff */
[----:B0-----:R-:W-:-:S05]  /*3510*/  IMAD.HI.U32 R34, R47, UR48, R34 ;  /* 0x000000302f227c27 */ /* 0x001fca000f8e0022 */
[----:B------:R-:W-:-:S04]  /*3520*/  SHF.R.U32.HI R34, RZ, UR49, R34 ;  /* 0x00000031ff227c19 */ /* 0x000fc80008011622 */
[----:B------:R-:W-:-:S05]  /*3530*/  IADD3 R34, PT, PT, -R34, RZ, RZ ;  /* 0x000000ff22227210 */ /* 0x000fca0007ffe1ff */
[----:B------:R-:W-:-:S04]  /*3540*/  IMAD R34, R34, UR29, R47 ;  /* 0x0000001d22227c24 */ /* 0x000fc8000f8e022f */
[----:B------:R-:W-:-:S07]  /*3550*/  IMAD R45, R34, UR30, R45 ;  /* 0x0000001e222d7c24 */ /* 0x000fce000f8e022d */
.L_x_19:
        /* <DEDUP_REMOVED lines=14> */
.L_x_18:
[----:B------:R-:W-:Y:S05]  /*3640*/  BSYNC.RECONVERGENT B0 ;  /* 0x0000000000007941 */ /* 0x000fea0003800200 */
.L_x_17:
[----:B------:R-:W-:Y:S01]  /*3650*/  IADD3 R47, P1, PT, R39, R16, RZ ;  /* 0x00000010272f7210 */ /* 0x000fe20007f3e0ff */
[----:B------:R-:W-:Y:S03]  /*3660*/  BSSY.RECONVERGENT B0, `(.L_x_20) ;  /* 0x00000f7000007945 */ /* 0x000fe60003800200 */
[----:B------:R-:W-:Y:S01]  /*3670*/  ISETP.GE.U32.AND P0, PT, R47, R32, PT ;  /* 0x000000202f00720c */ /* 0x000fe20003f06070 */
[----:B0-----:R-:W-:-:S05]  /*3680*/  IMAD.X R34, RZ, RZ, R18, P1 ;  /* 0x000000ffff227224 */ /* 0x001fca00008e0612 */
[----:B------:R-:W-:-:S13]  /*3690*/  ISETP.GE.AND.EX P0, PT, R34, R33, PT, P0 ;  /* 0x000000212200720c */ /* 0x000fda0003f06300 */
[----:B------:R-:W-:Y:S05]  /*36a0*/  @P0 BRA `(.L_x_21) ;  /* 0x0000000c00c80947 */ /* 0x000fea0003800000 */
[----:B------:R-:W-:Y:S01]  /*36b0*/  HFMA2 R34, -RZ, RZ, 0, 0 ;  /* 0x00000000ff227431 */ /* 0x000fe200000001ff */
[----:B------:R-:W-:Y:S01]  /*36c0*/  MOV R35, R47 ;  /* 0x0000002f00237202 */ /* 0x000fe20000000f00 */
[----:B------:R-:W-:-:S03]  /*36d0*/  UISETP.NE.AND UP0, UPT, UR74, URZ, UPT ;  /* 0x000000ff4a00728c */ /* 0x000fc6000bf05270 */
[----:B------:R-:W-:-:S05]  /*36e0*/  IMAD.HI.U32 R34, R47, UR32, R34 ;  /* 0x000000202f227c27 */ /* 0x000fca000f8e0022 */
[----:B------:R-:W-:-:S04]  /*36f0*/  SHF.R.U32.HI R35, RZ, UR33, R34 ;  /* 0x00000021ff237c19 */ /* 0x000fc80008011622 */
[----:B------:R-:W-:-:S05]  /*3700*/  IADD3 R45, PT, PT, -R35, RZ, RZ ;  /* 0x000000ff232d7210 */ /* 0x000fca0007ffe1ff */
[----:B------:R-:W-:-:S04]  /*3710*/  IMAD R45, R45, UR72, R47 ;  /* 0x000000482d2d7c24 */ /* 0x000fc8000f8e022f */
[----:B------:R-:W-:Y:S01]  /*3720*/  IMAD R45, R45, UR71, RZ ;  /* 0x000000472d2d7c24 */ /* 0x000fe2000f8e02ff */
        /* <DEDUP_REMOVED lines=10> */
[----:B------:R-:W-:Y:S01]  /*37d0*/  MOV R35, R47 ;  /* 0x0000002f00237202 */ /* 0x000fe20000000f00 */
[----:B------:R-:W-:-:S03]  /*37e0*/  UISETP.NE.AND UP0, UPT, UR73, 0x3, UPT ;  /* 0x000000034900788c */ /* 0x000fc6000bf05270 */
[----:B------:R-:W-:-:S05]  /*37f0*/  IMAD.HI.U32 R34, R47, UR36, R34 ;  /* 0x000000242f227c27 */ /* 0x000fca000f8e0022 */
[----:B------:R-:W-:-:S05]  /*3800*/  SHF.R.U32.HI R35, RZ, UR37, R34 ;  /* 0x00000025ff237c19 */ /* 0x000fca0008011622 */
[----:B------:R-:W-:-:S04]  /*3810*/  IMAD.MOV R34, RZ, RZ, -R35 ;  /* 0x000000ffff227224 */ /* 0x000fc800078e0a23 */
        /* <DEDUP_REMOVED lines=11> */
[----:B------:R-:W-:Y:S02]  /*38d0*/  HFMA2 R34, -RZ, RZ, 0, 0 ;  /* 0x00000000ff227431 */ /* 0x000fe400000001ff */
[----:B------:R-:W-:Y:S01]  /*38e0*/  IMAD.MOV.U32 R35, RZ, RZ, R47 ;  /* 0x000000ffff237224 */ /* 0x000fe200078e002f */
[----:B------:R-:W-:Y:S02]  /*38f0*/  UISETP.NE.AND UP0, UPT, UR73, 0x5, UPT ;  /* 0x000000054900788c */ /* 0x000fe4000bf05270 */
        /* <DEDUP_REMOVED lines=185> */
[----:B------:R-:W-:-:S03]  /*4490*/  MOV R35, R47 ;  /* 0x0000002f00237202 */ /* 0x000fc60000000f00 */
[----:B0-----:R-:W-:-:S05]  /*44a0*/  IMAD.HI.U32 R34, R47, UR48, R34 ;  /* 0x000000302f227c27 */ /* 0x001fca000f8e0022 */
[----:B------:R-:W-:-:S04]  /*44b0*/  SHF.R.U32.HI R34, RZ, UR49, R34 ;  /* 0x00000031ff227c19 */ /* 0x000fc80008011622 */
[----:B------:R-:W-:-:S05]  /*44c0*/  IADD3 R34, PT, PT, -R34, RZ, RZ ;  /* 0x000000ff22227210 */ /* 0x000fca0007ffe1ff */
[----:B------:R-:W-:-:S04]  /*44d0*/  IMAD R34, R34, UR29, R47 ;  /* 0x0000001d22227c24 */ /* 0x000fc8000f8e022f */
[----:B------:R-:W-:-:S07]  /*44e0*/  IMAD R45, R34, UR30, R45 ;  /* 0x0000001e222d7c24 */ /* 0x000fce000f8e022d */
.L_x_22:
        /* <DEDUP_REMOVED lines=11> */
[----:B------:R-:W-:Y:S01]  /*45a0*/  F2FP.BF16.F32.PACK_AB R42, RZ, R35 ;  /* 0x00000023ff2a723e */ /* 0x000fe200000010ff */
[----:B------:R-:W-:-:S05]  /*45b0*/  IMAD.X R35, RZ, RZ, R29, P0 ;  /* 0x000000ffff237224 */ /* 0x000fca00000e061d */
[----:B------:R0:W-:Y:S02]  /*45c0*/  STG.E.U16 desc[UR76][R34.64], R42 ;  /* 0x0000002a22007986 */ /* 0x0001e4000c10154c */
.L_x_21:
[----:B------:R-:W-:Y:S05]  /*45d0*/  BSYNC.RECONVERGENT B0 ;  /* 0x0000000000007941 */ /* 0x000fea0003800200 */
.L_x_20:
[----:B------:R-:W-:-:S04]  /*45e0*/  IADD3 R45, P1, PT, R41, R16, RZ ;  /* 0x00000010292d7210 */ /* 0x000fc80007f3e0ff */
[----:B------:R-:W-:Y:S02]  /*45f0*/  ISETP.GE.U32.AND P0, PT, R45, R32, PT ;  /* 0x000000202d00720c */ /* 0x000fe40003f06070 */
[----:B0-----:R-:W-:-:S04]  /*4600*/  IADD3.X R34, PT, PT, RZ, R18, RZ, P1, !PT ;  /* 0x00000012ff227210 */ /* 0x001fc80000ffe4ff */
[----:B------:R-:W-:-:S13]  /*4610*/  ISETP.GE.AND.EX P0, PT, R34, R33, PT, P0 ;  /* 0x000000212200720c */ /* 0x000fda0003f06300 */
[----:B------:R-:W-:Y:S05]  /*4620*/  @P0 BRA `(.L_x_13) ;  /* 0x0000000c00c80947 */ /* 0x000fea0003800000 */
[----:B------:R-:W-:Y:S01]  /*4630*/  MOV R34, RZ ;  /* 0x000000ff00227202 */ /* 0x000fe20000000f00 */
[----:B------:R-:W-:Y:S01]  /*4640*/  UISETP.NE.AND UP0, UPT, UR74, URZ, UPT ;  /* 0x000000ff4a00728c */ /* 0x000fe2000bf05270 */
[----:B------:R-:W-:-:S03]  /*4650*/  MOV R35, R45 ;  /* 0x0000002d00237202 */ /* 0x000fc60000000f00 */
[----:B------:R-:W-:-:S05]  /*4660*/  IMAD.HI.U32 R34, R45, UR32, R34 ;  /* 0x000000202d227c27 */ /* 0x000fca000f8e0022 */
[----:B------:R-:W-:-:S05]  /*4670*/  SHF.R.U32.HI R35, RZ, UR33, R34 ;  /* 0x00000021ff237c19 */ /* 0x000fca0008011622 */
[----:B------:R-:W-:-:S04]  /*4680*/  IMAD.MOV R43, RZ, RZ, -R35 ;  /* 0x000000ffff2b7224 */ /* 0x000fc800078e0a23 */
[----:B------:R-:W-:-:S04]  /*4690*/  IMAD R43, R43, UR72, R45 ;  /* 0x000000482b2b7c24 */ /* 0x000fc8000f8e022d */
[----:B------:R-:W-:Y:S01]  /*46a0*/  IMAD R43, R43, UR71, RZ ;  /* 0x000000472b2b7c24 */ /* 0x000fe2000f8e02ff */
        /* <DEDUP_REMOVED lines=214> */
[----:B------:R-:W-:-:S03]  /*5410*/  MOV R35, R45 ;  /* 0x0000002d00237202 */ /* 0x000fc60000000f00 */
[----:B0-----:R-:W-:-:S05]  /*5420*/  IMAD.HI.U32 R34, R45, UR48, R34 ;  /* 0x000000302d227c27 */ /* 0x001fca000f8e0022 */
[----:B------:R-:W-:-:S05]  /*5430*/  SHF.R.U32.HI R34, RZ, UR49, R34 ;  /* 0x00000031ff227c19 */ /* 0x000fca0008011622 */
[----:B------:R-:W-:-:S04]  /*5440*/  IMAD.MOV R34, RZ, RZ, -R34 ;  /* 0x000000ffff227224 */ /* 0x000fc800078e0a22 */
[----:B------:R-:W-:-:S04]  /*5450*/  IMAD R34, R34, UR29, R45 ;  /* 0x0000001d22227c24 */ /* 0x000fc8000f8e022d */
[----:B------:R-:W-:-:S07]  /*5460*/  IMAD R43, R34, UR30, R43 ;  /* 0x0000001e222b7c24 */ /* 0x000fce000f8e022b */
.L_x_23:
        /* <DEDUP_REMOVED lines=14> */
.L_x_13:
[----:B------:R-:W-:Y:S05]  /*5550*/  WARPSYNC.ALL ;  /* 0x0000000000007948 */ /* 0x000fea0003800000 */
[----:B------:R-:W4:Y:S01]  /*5560*/  LDCU UR48, c[0x0][0x360] ;  /* 0x00006c00ff3077ac */ /* 0x000f220008000800 */
[----:B0123--:R-:W4:Y:S08]  /*5570*/  LDC R35, c[0x0][0x370] ;  /* 0x0000dc00ff237b82 */ /* 0x00ff300000000800 */
[----:B------:R-:W-:Y:S01]  /*5580*/  BAR.SYNC.DEFER_BLOCKING 0x0 ;  /* 0x0000000000007b1d */ /* 0x000fe20000010000 */
[----:B----4-:R-:W-:-:S05]  /*5590*/  IMAD R35, R35, UR48, RZ ;  /* 0x0000003023237c24 */ /* 0x010fca000f8e02ff */
[----:B------:R-:W-:-:S04]  /*55a0*/  LEA R16, P0, R35, R16, 0x2 ;  /* 0x0000001023107211 */ /* 0x000fc800078010ff */
[----:B------:R-:W-:Y:S02]  /*55b0*/  IADD3.X R18, PT, PT, RZ, R18, RZ, P0, !PT ;  /* 0x00000012ff127210 */ /* 0x000fe400007fe4ff */
[----:B------:R-:W-:-:S04]  /*55c0*/  ISETP.GE.U32.AND P0, PT, R16, R24, PT ;  /* 0x000000181000720c */ /* 0x000fc80003f06070 */
[----:B------:R-:W-:-:S13]  /*55d0*/  ISETP.GE.AND.EX P0, PT, R18, R21, PT, P0 ;  /* 0x000000151200720c */ /* 0x000fda0003f06300 */
[----:B------:R-:W-:Y:S05]  /*55e0*/  @!P0 BRA `(.L_x_24) ;  /* 0xffffffb400a48947 */ /* 0x000fea000383ffff */
[----:B------:R-:W-:Y:S05]  /*55f0*/  EXIT ;  /* 0x000000000000794d */ /* 0x000fea0003800000 */
        .weak           $__internal_0_$__cuda_sm20_div_s64
        .type           $__internal_0_$__cuda_sm20_div_s64,@function
        .size           $__internal_0_$__cuda_sm20_div_s64,(.L_x_393 - $__internal_0_$__cuda_sm20_div_s64)
$__internal_0_$__cuda_sm20_div_s64:
[----:B------:R-:W-:Y:S01]  /*5600*/  MOV R28, R31 ;  /* 0x0000001f001c7202 */ /* 0x000fe20000000f00 */
[----:B------:R-:W-:-:S05]  /*5610*/  IMAD.MOV.U32 R29, RZ, RZ, RZ ;  /* 0x000000ffff1d7224 */ /* 0x000fca00078e00ff */
[----:B------:R-:W0:Y:S08]  /*5620*/  I2F.U64.RP R28, R28 ;  /* 0x0000001c001c7312 */ /* 0x000e300000309000 */
[----:B0-----:R0:W1:Y:S02]  /*5630*/  MUFU.RCP R24, R28 ;  /* 0x0000001c00187308 */ /* 0x0010640000001000 */
[----:B0-----:R-:W-:-:S04]  /*5640*/  IADD3 R28, P4, PT, RZ, -UR4, RZ ;  /* 0x80000004ff1c7c10 */ /* 0x001fc8000ff9e0ff */
[----:B------:R-:W-:Y:S02]  /*5650*/  IADD3.X R32, PT, PT, RZ, ~UR5, RZ, P4, !PT ;  /* 0x80000005ff207c10 */ /* 0x000fe4000a7fe4ff */
[----:B-1----:R-:W-:-:S06]  /*5660*/  IADD3 R24, PT, PT, R24, 0x1ffffffe, RZ ;  /* 0x1ffffffe18187810 */ /* 0x002fcc0007ffe0ff */
[----:B------:R-:W0:Y:S02]  /*5670*/  F2I.U64.TRUNC R24, R24 ;  /* 0x0000001800187311 */ /* 0x000e24000020d800 */
[----:B0-----:R-:W-:-:S04]  /*5680*/  IMAD.WIDE.U32 R26, R24, R31, RZ ;  /* 0x0000001f181a7225 */ /* 0x001fc800078e00ff */
[----:B------:R-:W-:Y:S01]  /*5690*/  IMAD R27, R25, R31, R27 ;  /* 0x0000001f191b7224 */ /* 0x000fe200078e021b */
[----:B------:R-:W-:-:S04]  /*56a0*/  IADD3 R33, P0, PT, RZ, -R26, RZ ;  /* 0x8000001aff217210 */ /* 0x000fc80007f1e0ff */
[----:B------:R-:W-:Y:S01]  /*56b0*/  IADD3.X R35, PT, PT, RZ, ~R27, RZ, P0, !PT ;  /* 0x8000001bff237210 */ /* 0x000fe200007fe4ff */
[----:B------:R-:W-:Y:S01]  /*56c0*/  IMAD.HI.U32 R26, R24, R33, RZ ;  /* 0x00000021181a7227 */ /* 0x000fe200078e00ff */
[----:B------:R-:W-:-:S03]  /*56d0*/  MOV R27, R24 ;  /* 0x00000018001b7202 */ /* 0x000fc60000000f00 */
[-C--:B------:R-:W-:Y:S02]  /*56e0*/  IMAD R29, R25, R35.reuse, RZ ;  /* 0x00000023191d7224 */ /* 0x080fe400078e02ff */
[----:B------:R-:W-:-:S04]  /*56f0*/  IMAD.WIDE.U32 R26, P0, R24, R35, R26 ;  /* 0x00000023181a7225 */ /* 0x000fc8000780001a */
[----:B------:R-:W-:-:S04]  /*5700*/  IMAD.HI.U32 R35, R25, R35, RZ ;  /* 0x0000002319237227 */ /* 0x000fc800078e00ff */
[----:B------:R-:W-:-:S05]  /*5710*/  IMAD.HI.U32 R26, P1, R25, R33, R26 ;  /* 0x00000021191a7227 */ /* 0x000fca000782001a */
[----:B------:R-:W-:Y:S01]  /*5720*/  IADD3 R27, P2, PT, R29, R26, RZ ;  /* 0x0000001a1d1b7210 */ /* 0x000fe20007f5e0ff */
[----:B------:R-:W-:-:S04]  /*5730*/  IMAD.X R26, R35, 0x1, R25, P0 ;  /* 0x00000001231a7824 */ /* 0x000fc800000e0619 */
[-C--:B------:R-:W-:Y:S01]  /*5740*/  IMAD.WIDE.U32 R24, R27, R31.reuse, RZ ;  /* 0x0000001f1b187225 */ /* 0x080fe200078e00ff */
[----:B------:R-:W-:Y:S02]  /*5750*/  IADD3.X R29, PT, PT, RZ, RZ, R26, P2, P1 ;  /* 0x000000ffff1d7210 */ /* 0x000fe400017e241a */
[----:B------:R-:W-:Y:S02]  /*5760*/  ISETP.LE.AND P2, PT, RZ, UR5, PT ;  /* 0x00000005ff007c0c */ /* 0x000fe4000bf43270 */
[----:B------:R-:W-:Y:S01]  /*5770*/  IADD3 R33, P0, PT, RZ, -R24, RZ ;  /* 0x80000018ff217210 */ /* 0x000fe20007f1e0ff */
[----:B------:R-:W-:Y:S01]  /*5780*/  IMAD R24, R29, R31, R25 ;  /* 0x0000001f1d187224 */ /* 0x000fe200078e0219 */
[----:B------:R-:W-:Y:S01]  /*5790*/  SEL R28, R28, UR4, !P2 ;  /* 0x000000041c1c7c07 */ /* 0x000fe2000d000000 */
[----:B------:R-:W-:Y:S01]  /*57a0*/  IMAD.MOV.U32 R25, RZ, RZ, RZ ;  /* 0x000000ffff197224 */ /* 0x000fe200078e00ff */
[----:B------:R-:W-:Y:S01]  /*57b0*/  SEL R32, R32, UR5, !P2 ;  /* 0x0000000520207c07 */ /* 0x000fe2000d000000 */
[----:B------:R-:W-:Y:S01]  /*57c0*/  IMAD.HI.U32 R26, R27, R33, RZ ;  /* 0x000000211b1a7227 */ /* 0x000fe200078e00ff */
[----:B------:R-:W-:-:S05]  /*57d0*/  IADD3.X R24, PT, PT, RZ, ~R24, RZ, P0, !PT ;  /* 0x80000018ff187210 */ /* 0x000fca00007fe4ff */
[----:B------:R-:W-:-:S04]  /*57e0*/  IMAD.WIDE.U32 R26, P0, R27, R24, R26 ;  /* 0x000000181b1a7225 */ /* 0x000fc8000780001a */
[----:B------:R-:W-:-:S04]  /*57f0*/  IMAD.HI.U32 R27, P1, R29, R33, R26 ;  /* 0x000000211d1b7227 */ /* 0x000fc8000782001a */
[CC--:B------:R-:W-:Y:S02]  /*5800*/  IMAD R26, R29.reuse, R24.reuse, RZ ;  /* 0x000000181d1a7224 */ /* 0x0c0fe400078e02ff */
[----:B------:R-:W-:-:S03]  /*5810*/  IMAD.HI.U32 R24, R29, R24, RZ ;  /* 0x000000181d187227 */ /* 0x000fc600078e00ff */
[----:B------:R-:W-:Y:S02]  /*5820*/  IADD3 R27, P3, PT, R26, R27, RZ ;  /* 0x0000001b1a1b7210 */ /* 0x000fe40007f7e0ff */
[----:B------:R-:W-:-:S03]  /*5830*/  IADD3.X R29, PT, PT, R24, R29, RZ, P0, !PT ;  /* 0x0000001d181d7210 */ /* 0x000fc600007fe4ff */
[----:B------:R-:W-:Y:S01]  /*5840*/  IMAD.HI.U32 R24, R27, R28, RZ ;  /* 0x0000001c1b187227 */ /* 0x000fe200078e00ff */
[----:B------:R-:W-:-:S03]  /*5850*/  IADD3.X R29, PT, PT, RZ, RZ, R29, P3, P1 ;  /* 0x000000ffff1d7210 */ /* 0x000fc60001fe241d */
[----:B------:R-:W-:-:S04]  /*5860*/  IMAD.WIDE.U32 R24, R27, R32, R24 ;  /* 0x000000201b187225 */ /* 0x000fc800078e0018 */
[C---:B------:R-:W-:Y:S02]  /*5870*/  IMAD R27, R29.reuse, R32, RZ ;  /* 0x000000201d1b7224 */ /* 0x040fe400078e02ff */
[----:B------:R-:W-:-:S04]  /*5880*/  IMAD.HI.U32 R24, P0, R29, R28, R24 ;  /* 0x0000001c1d187227 */ /* 0x000fc80007800018 */
[----:B------:R-:W-:Y:S01]  /*5890*/  IMAD.HI.U32 R29, R29, R32, RZ ;  /* 0x000000201d1d7227 */ /* 0x000fe200078e00ff */
[----:B------:R-:W-:-:S04]  /*58a0*/  IADD3 R26, P1, PT, R27, R24, RZ ;  /* 0x000000181b1a7210 */ /* 0x000fc80007f3e0ff */
[----:B------:R-:W-:-:S04]  /*58b0*/  IADD3.X R24, PT, PT, R29, RZ, RZ, P0, !PT ;  /* 0x000000ff1d187210 */ /* 0x000fc800007fe4ff */
[----:B------:R-:W-:Y:S01]  /*58c0*/  IADD3.X R27, PT, PT, RZ, R24, RZ, P1, !PT ;  /* 0x00000018ff1b7210 */ /* 0x000fe20000ffe4ff */
[----:B------:R-:W-:-:S04]  /*58d0*/  IMAD.WIDE.U32 R24, R26, R31, RZ ;  /* 0x0000001f1a187225 */ /* 0x000fc800078e00ff */
[----:B------:R-:W-:Y:S01]  /*58e0*/  IMAD R25, R27, R31, R25 ;  /* 0x0000001f1b197224 */ /* 0x000fe200078e0219 */
[----:B------:R-:W-:-:S04]  /*58f0*/  IADD3 R24, P0, PT, -R24, R28, RZ ;  /* 0x0000001c18187210 */ /* 0x000fc80007f1e1ff */
[----:B------:R-:W-:Y:S02]  /*5900*/  IADD3.X R32, PT, PT, ~R25, R32, RZ, P0, !PT ;  /* 0x0000002019207210 */ /* 0x000fe400007fe5ff */
[----:B------:R-:W-:Y:S02]  /*5910*/  ISETP.GE.U32.AND P0, PT, R24, R31, PT ;  /* 0x0000001f1800720c */ /* 0x000fe40003f06070 */
[----:B------:R-:W-:Y:S02]  /*5920*/  IADD3 R28, P1, PT, -R31, R24, RZ ;  /* 0x000000181f1c7210 */ /* 0x000fe40007f3e1ff */
[----:B------:R-:W-:Y:S02]  /*5930*/  ISETP.GE.U32.AND.EX P0, PT, R32, RZ, PT, P0 ;  /* 0x000000ff2000720c */ /* 0x000fe40003f06100 */
[----:B------:R-:W-:Y:S02]  /*5940*/  IADD3 R25, P3, PT, R26, 0x1, RZ ;  /* 0x000000011a197810 */ /* 0x000fe40007f7e0ff */
[----:B------:R-:W-:-:S02]  /*5950*/  IADD3.X R29, PT, PT, R32, -0x1, RZ, P1, !PT ;  /* 0xffffffff201d7810 */ /* 0x000fc40000ffe4ff */
[----:B------:R-:W-:Y:S01]  /*5960*/  SEL R28, R28, R24, P0 ;  /* 0x000000181c1c7207 */ /* 0x000fe20000000000 */
[----:B------:R-:W-:Y:S01]  /*5970*/  IMAD.X R24, RZ, RZ, R27, P3 ;  /* 0x000000ffff187224 */ /* 0x000fe200018e061b */
[----:B------:R-:W-:Y:S02]  /*5980*/  SEL R29, R29, R32, P0 ;  /* 0x000000201d1d7207 */ /* 0x000fe40000000000 */
[----:B------:R-:W-:Y:S02]  /*5990*/  SEL R25, R25, R26, P0 ;  /* 0x0000001a19197207 */ /* 0x000fe40000000000 */
[----:B------:R-:W-:Y:S02]  /*59a0*/  ISETP.GE.U32.AND P1, PT, R28, R31, PT ;  /* 0x0000001f1c00720c */ /* 0x000fe40003f26070 */
[----:B------:R-:W-:Y:S02]  /*59b0*/  SEL R24, R24, R27, P0 ;  /* 0x0000001b18187207 */ /* 0x000fe40000000000 */
[----:B------:R-:W-:-:S02]  /*59c0*/  IADD3 R26, P3, PT, R25, 0x1, RZ ;  /* 0x00000001191a7810 */ /* 0x000fc40007f7e0ff */
[----:B------:R-:W-:Y:S02]  /*59d0*/  ISETP.GE.U32.AND.EX P0, PT, R29, RZ, PT, P1 ;  /* 0x000000ff1d00720c */ /* 0x000fe40003f06110 */
[-C--:B------:R-:W-:Y:S02]  /*59e0*/  IADD3.X R27, PT, PT, RZ, R24.reuse, RZ, P3, !PT ;  /* 0x00000018ff1b7210 */ /* 0x080fe40001ffe4ff */
[----:B------:R-:W-:Y:S02]  /*59f0*/  SEL R26, R26, R25, P0 ;  /* 0x000000191a1a7207 */ /* 0x000fe40000000000 */
[----:B------:R-:W-:Y:S02]  /*5a00*/  SEL R27, R27, R24, P0 ;  /* 0x000000181b1b7207 */ /* 0x000fe40000000000 */
[----:B------:R-:W-:Y:S02]  /*5a10*/  IADD3 R25, P1, PT, RZ, -R26, RZ ;  /* 0x8000001aff197210 */ /* 0x000fe40007f3e0ff */
[----:B------:R-:W-:Y:S01]  /*5a20*/  ISETP.NE.U32.AND P0, PT, R31, RZ, PT ;  /* 0x000000ff1f00720c */ /* 0x000fe20003f05070 */
[----:B------:R-:W-:Y:S01]  /*5a30*/  HFMA2 R31, -RZ, RZ, 0, 0 ;  /* 0x00000000ff1f7431 */ /* 0x000fe200000001ff */
[----:B------:R-:W-:-:S02]  /*5a40*/  IADD3.X R24, PT, PT, RZ, ~R27, RZ, P1, !PT ;  /* 0x8000001bff187210 */ /* 0x000fc40000ffe4ff */
[----:B------:R-:W-:Y:S02]  /*5a50*/  ISETP.NE.AND.EX P0, PT, RZ, RZ, PT, P0 ;  /* 0x000000ffff00720c */ /* 0x000fe40003f05300 */
[----:B------:R-:W-:Y:S02]  /*5a60*/  SEL R26, R25, R26, !P2 ;  /* 0x0000001a191a7207 */ /* 0x000fe40005000000 */
[----:B------:R-:W-:Y:S02]  /*5a70*/  SEL R27, R24, R27, !P2 ;  /* 0x0000001b181b7207 */ /* 0x000fe40005000000 */
[----:B------:R-:W-:Y:S02]  /*5a80*/  SEL R26, R26, 0xffffffff, P0 ;  /* 0xffffffff1a1a7807 */ /* 0x000fe40000000000 */
[----:B------:R-:W-:Y:S01]  /*5a90*/  SEL R27, R27, 0xffffffff, P0 ;  /* 0xffffffff1b1b7807 */ /* 0x000fe20000000000 */
[----:B------:R-:W-:Y:S06]  /*5aa0*/  RET.REL.NODEC R30 `(_ZN2at6native60_GLOBAL__N__2075b504_27_DistributionCauchyKernel_cu_d62eea8743distribution_elementwise_grid_stride_kernelIfLi4EZNS0_9templates4cuda21uniform_and_transformIN3c108BFloat16EfPNS_17CUDAGeneratorImplEZZZNS4_13cauchy_kernelIS9_EEvRNS_18TensorIteratorBaseEddT_ENKUlvE_clEvENKUlvE2_clEvEUlfE_EEvSC_T1_T2_EUlP24curandStatePhilox4_32_10E0_ZNS1_27distribution_nullary_kernelIS7_f6float4S9_SL_SG_EEvSC_SI_RKT3_T4_EUlifE0_EEvlNS_15PhiloxCudaStateESH_SI_) ;  /* 0xffffffa41e547950 */ /* 0x000fec0003c3ffff */
.L_x_25:
[----:B------:R-:W-:-:S00]  /*5ab0*/  BRA `(.L_x_25) ;  /* 0xfffffffc00fc7947 */ /* 0x000fc0000383ffff */
[----:B------:R-:W-:-:S00]  /*5ac0*/  NOP ;  /* 0x0000000000007918 */ /* 0x000fc00000000000 */
        /* <DEDUP_REMOVED lines=11> */
.L_x_393:


//--------------------- .text._ZN2at6native60_GLOBAL__N__2075b504_27_DistributionCauchyKernel_cu_d62eea8743distribution_elementwise_grid_stride_kernelIfLi4EZNS0_9templates4cuda21uniform_and_transformIN3c108BFloat16EfPNS_17CUDAGeneratorImplEZZZNS4_13cauchy_kernelIS9_EEvRNS_18TensorIteratorBaseEddT_ENKUlvE_clEvENKUlvE2_clEvEUlfE_EEvSC_T1_T2_EUlP24curandStatePhilox4_32_10E0_ZNS1_27distribution_nullary_kernelIS7_f6float4S9_SL_SG_EEvSC_SI_RKT3_T4_EUlifE_EEvlNS_15PhiloxCudaStateESH_SI_ --------------------------
	.section	.text._ZN2at6native60_GLOBAL__N__2075b504_27_DistributionCauchyKernel_cu_d62eea8743distribution_elementwise_grid_stride_kernelIfLi4EZNS0_9templates4cuda21uniform_and_transformIN3c108BFloat16EfPNS_17CUDAGeneratorImplEZZZNS4_13cauchy_kernelIS9_EEvRNS_18TensorIteratorBaseEddT_ENKUlvE_clEvENKUlvE2_clEvEUlfE_EEvSC_T1_T2_EUlP24curandStatePhilox4_32_10E0_ZNS1_27distribution_nullary_kernelIS7_f6float4S9_SL_SG_EEvSC_SI_RKT3_T4_EUlifE_EEvlNS_15PhiloxCudaStateESH_SI_,"ax",@progbits
	.align	128
.text._ZN2at6native60_GLOBAL__N__2075b504_27_DistributionCauchyKernel_cu_d62eea8743distribution_elementwise_grid_stride_kernelIfLi4EZNS0_9templates4cuda21uniform_and_transformIN3c108BFloat16EfPNS_17CUDAGeneratorImplEZZZNS4_13cauchy_kernelIS9_EEvRNS_18TensorIteratorBaseEddT_ENKUlvE_clEvENKUlvE2_clEvEUlfE_EEvSC_T1_T2_EUlP24curandStatePhilox4_32_10E0_ZNS1_27distribution_nullary_kernelIS7_f6float4S9_SL_SG_EEvSC_SI_RKT3_T4_EUlifE_EEvlNS_15PhiloxCudaStateESH_SI_:
        .type           _ZN2at6native60_GLOBAL__N__2075b504_27_DistributionCauchyKernel_cu_d62eea8743distribution_elementwise_grid_stride_kernelIfLi4EZNS0_9templates4cuda21uniform_and_transformIN3c108BFloat16EfPNS_17CUDAGeneratorImplEZZZNS4_13cauchy_kernelIS9_EEvRNS_18TensorIteratorBaseEddT_ENKUlvE_clEvENKUlvE2_clEvEUlfE_EEvSC_T1_T2_EUlP24curandStatePhilox4_32_10E0_ZNS1_27distribution_nullary_kernelIS7_f6float4S9_SL_SG_EEvSC_SI_RKT3_T4_EUlifE_EEvlNS_15PhiloxCudaStateESH_SI_,@function
        .size           _ZN2at6native60_GLOBAL__N__2075b504_27_DistributionCauchyKernel_cu_d62eea8743distribution_elementwise_grid_stride_kernelIfLi4EZNS0_9templates4cuda21uniform_and_transformIN3c108BFloat16EfPNS_17CUDAGeneratorImplEZZZNS4_13cauchy_kernelIS9_EEvRNS_18TensorIteratorBaseEddT_ENKUlvE_clEvENKUlvE2_clEvEUlfE_EEvSC_T1_T2_EUlP24curandStatePhilox4_32_10E0_ZNS1_27distribution_nullary_kernelIS7_f6float4S9_SL_SG_EEvSC_SI_RKT3_T4_EUlifE_EEvlNS_15PhiloxCudaStateESH_SI_,(.L_x_395 - _ZN2at6native60_GLOBAL__N__2075b504_27_DistributionCauchyKernel_cu_d62eea8743distribution_elementwise_grid_stride_kernelIfLi4EZNS0_9templates4cuda21uniform_and_transformIN3c108BFloat16EfPNS_17CUDAGeneratorImplEZZZNS4_13cauchy_kernelIS9_EEvRNS_18TensorIteratorBaseEddT_ENKUlvE_clEvENKUlvE2_clEvEUlfE_EEvSC_T1_T2_EUlP24curandStatePhilox4_32_10E0_ZNS1_27distribution_nullary_kernelIS7_f6float4S9_SL_SG_EEvSC_SI_RKT3_T4_EUlifE_EEvlNS_15PhiloxCudaStateESH_SI_)
        .other          _ZN2at6native60_GLOBAL__N__2075b504_27_DistributionCauchyKernel_cu_d62eea8743distribution_elementwise_grid_stride_kernelIfLi4EZNS0_9templates4cuda21uniform_and_transformIN3c108BFloat16EfPNS_17CUDAGeneratorImplEZZZNS4_13cauchy_kernelIS9_EEvRNS_18TensorIteratorBaseEddT_ENKUlvE_clEvENKUlvE2_clEvEUlfE_EEvSC_T1_T2_EUlP24curandStatePhilox4_32_10E0_ZNS1_27distribution_nullary_kernelIS7_f6float4S9_SL_SG_EEvSC_SI_RKT3_T4_EUlifE_EEvlNS_15PhiloxCudaStateESH_SI_,@"STO_CUDA_ENTRY STV_DEFAULT"
_ZN2at6native60_GLOBAL__N__2075b504_27_DistributionCauchyKernel_cu_d62eea8743distribution_elementwise_grid_stride_kernelIfLi4EZNS0_9templates4cuda21uniform_and_transformIN3c108BFloat16EfPNS_17CUDAGeneratorImplEZZZNS4_13cauchy_kernelIS9_EEvRNS_18TensorIteratorBaseEddT_ENKUlvE_clEvENKUlvE2_clEvEUlfE_EEvSC_T1_T2_EUlP24curandStatePhilox4_32_10E0_ZNS1_27distribution_nullary_kernelIS7_f6float4S9_SL_SG_EEvSC_SI_RKT3_T4_EUlifE_EEvlNS_15PhiloxCudaStateESH_SI_:
        /* <DEDUP_REMOVED lines=8> */
[----:B-1----:R-:W-:Y:S01]  /*0080*/  @P0 IMAD.MOV.U32 R2, RZ, RZ, R46 ;  /* 0x000000ffff020224 */ /* 0x002fe200078e002e */
[----:B------:R-:W1:Y:S01]  /*0090*/  @P0 LDC R5, c[0x0][0x398] ;  /* 0x0000e600ff050b82 */ /* 0x000e620000000800 */
[----:B---3--:R-:W-:-:S06]  /*00a0*/  @P0 IMAD.MOV.U32 R3, RZ, RZ, R47 ;  /* 0x000000ffff030224 */ /* 0x008fcc00078e002f */
[----:B--2---:R-:W1:Y:S01]  /*00b0*/  @P0 LDG.E.64 R2, desc[UR6][R2.64] ;  /* 0x0000000602020981 */ /* 0x004e62000c1e1b00 */
[----:B0-----:R-:W-:Y:S01]  /*00c0*/  MOV R20, UR4 ;  /* 0x0000000400147c02 */ /* 0x001fe20008000f00 */
[----:B------:R-:W-:-:S06]  /*00d0*/  IMAD.U32 R21, RZ, RZ, UR5 ;  /* 0x00000005ff157e24 */ /* 0x000fcc000f8e00ff */
[----:B------:R-:W2:Y:S01]  /*00e0*/  @P0 LDG.E.64 R20, desc[UR6][R20.64] ;  /* 0x0000000614140981 */ /* 0x000ea2000c1e1b00 */
[----:B------:R-:W0:Y:S01]  /*00f0*/  S2UR UR4, SR_CTAID.X ;  /* 0x00000000000479c3 */ /* 0x000e220000002500 */
[----:B------:R-:W-:Y:S01]  /*0100*/  HFMA2 R25, -RZ, RZ, 0, 0 ;  /* 0x00000000ff197431 */ /* 0x000fe200000001ff */
[----:B------:R-:W0:Y:S06]  /*0110*/  S2R R24, SR_TID.X ;  /* 0x0000000000187919 */ /* 0x000e2c0000002100 */
[----:B------:R-:W0:Y:S01]  /*0120*/  LDC R29, c[0x0][0x360] ;  /* 0x0000d800ff1d7b82 */ /* 0x000e220000000800 */
[----:B------:R-:W3:Y:S01]  /*0130*/  LDCU UR8, c[0x0][0x370] ;  /* 0x00006e00ff0877ac */ /* 0x000ee20008000800 */
[----:B0-----:R-:W-:Y:S01]  /*0140*/  IMAD.WIDE.U32 R24, R29, UR4, R24 ;  /* 0x000000041d187c25 */ /* 0x001fe2000f8e0018 */
[----:B------:R-:W0:Y:S03]  /*0150*/  LDCU.64 UR4, c[0x0][0x380] ;  /* 0x00007000ff0477ac */ /* 0x000e260008000a00 */
[----:B------:R-:W-:Y:S01]  /*0160*/  IMAD.MOV.U32 R34, RZ, RZ, R24 ;  /* 0x000000ffff227224 */ /* 0x000fe200078e0018 */
[----:B------:R-:W-:Y:S01]  /*0170*/  MOV R35, R25 ;  /* 0x0000001900237202 */ /* 0x000fe20000000f00 */
[----:B------:R-:W-:-:S04]  /*0180*/  IMAD.WIDE.U32 R8, R24, -0x326172a9, RZ ;  /* 0xcd9e8d5718087825 */ /* 0x000fc800078e00ff */
[----:B------:R-:W-:Y:S01]  /*0190*/  IMAD.MOV.U32 R36, RZ, RZ, R24 ;  /* 0x000000ffff247224 */ /* 0x000fe200078e0018 */
[----:B0-----:R-:W-:-:S04]  /*01a0*/  UIADD3 UR4, UP0, UPT, UR4, -0x1, URZ ;  /* 0xffffffff04047890 */ /* 0x001fc8000ff1e0ff */
[----:B------:R-:W-:-:S04]  /*01b0*/  UIADD3.X UR5, UPT, UPT, UR5, -0x1, URZ, UP0, !UPT ;  /* 0xffffffff05057890 */ /* 0x000fc800087fe4ff */
[----:B------:R-:W-:Y:S01]  /*01c0*/  UISETP.NE.U32.AND UP0, UPT, UR5, URZ, UPT ;  /* 0x000000ff0500728c */ /* 0x000fe2000bf05070 */
[----:B-1----:R-:W-:-:S05]  /*01d0*/  @P0 IADD3 R46, P1, PT, R2, R5, RZ ;  /* 0x00000005022e0210 */ /* 0x002fca0007f3e0ff */
[----:B------:R-:W-:Y:S02]  /*01e0*/  @P0 IMAD.X R47, RZ, RZ, R3, P1 ;  /* 0x000000ffff2f0224 */ /* 0x000fe400008e0603 */
[----:B--2---:R-:W-:-:S03]  /*01f0*/  VIADD R3, R21, 0xbb67ae85 ;  /* 0xbb67ae8515037836 */ /* 0x004fc60000000000 */
[--C-:B------:R-:W-:Y:S01]  /*0200*/  SHF.R.U64 R0, R46, 0x2, R47.reuse ;  /* 0x000000022e007819 */ /* 0x100fe2000000122f */
[C---:B------:R-:W-:Y:S01]  /*0210*/  VIADD R4, R20.reuse, 0x9e3779b9 ;  /* 0x9e3779b914047836 */ /* 0x040fe20000000000 */
[----:B------:R-:W-:Y:S01]  /*0220*/  SHF.R.U32.HI R2, RZ, 0x2, R47 ;  /* 0x00000002ff027819 */ /* 0x000fe2000001162f */
[C---:B------:R-:W-:Y:S01]  /*0230*/  VIADD R37, R20.reuse, 0x8ff34781 ;  /* 0x8ff3478114257836 */ /* 0x040fe20000000000 */
[----:B------:R-:W-:Y:S01]  /*0240*/  IADD3 R5, PT, PT, R20, 0x3c6ef372, RZ ;  /* 0x3c6ef37214057810 */ /* 0x000fe20007ffe0ff */
[----:B------:R-:W-:Y:S01]  /*0250*/  IMAD.WIDE.U32 R6, R0, -0x2daee0ad, RZ ;  /* 0xd2511f5300067825 */ /* 0x000fe200078e00ff */
[----:B------:R-:W-:-:S03]  /*0260*/  LOP3.LUT R10, R2, R9, R20, 0x96, !PT ;  /* 0x00000009020a7212 */ /* 0x000fc600078e9614 */
[----:B------:R-:W-:Y:S01]  /*0270*/  VIADD R9, R20, 0x78dde6e4 ;  /* 0x78dde6e414097836 */ /* 0x000fe20000000000 */
[----:B------:R-:W-:Y:S01]  /*0280*/  LOP3.LUT R12, R21, R7, R25, 0x96, !PT ;  /* 0x00000007150c7212 */ /* 0x000fe200078e9619 */
[----:B------:R-:W-:-:S04]  /*0290*/  IMAD.WIDE.U32 R10, R10, -0x2daee0ad, RZ ;  /* 0xd2511f530a0a7825 */ /* 0x000fc800078e00ff */
[----:B------:R-:W-:Y:S01]  /*02a0*/  IMAD.WIDE.U32 R12, R12, -0x326172a9, RZ ;  /* 0xcd9e8d570c0c7825 */ /* 0x000fe200078e00ff */
[----:B------:R-:W-:Y:S02]  /*02b0*/  LOP3.LUT R16, R3, R6, R11, 0x96, !PT ;  /* 0x0000000603107212 */ /* 0x000fe400078e960b */
[C---:B------:R-:W-:Y:S01]  /*02c0*/  IADD3 R11, PT, PT, R21.reuse, -0x56f99767, RZ ;  /* 0xa9066899150b7810 */ /* 0x040fe20007ffe0ff */
[----:B------:R-:W-:Y:S01]  /*02d0*/  VIADD R6, R21, 0x76cf5d0a ;  /* 0x76cf5d0a15067836 */ /* 0x000fe20000000000 */
[----:B------:R-:W-:Y:S01]  /*02e0*/  LOP3.LUT R14, R4, R8, R13, 0x96, !PT ;  /* 0x00000008040e7212 */ /* 0x000fe200078e960d */
[----:B------:R-:W-:Y:S01]  /*02f0*/  IMAD.WIDE.U32 R16, R16, -0x326172a9, RZ ;  /* 0xcd9e8d5710107825 */ /* 0x000fe200078e00ff */
[----:B------:R-:W-:-:S03]  /*0300*/  IADD3 R8, PT, PT, R20, -0x255992d5, RZ ;  /* 0xdaa66d2b14087810 */ /* 0x000fc60007ffe0ff */
[----:B------:R-:W-:Y:S01]  /*0310*/  IMAD.WIDE.U32 R14, R14, -0x2daee0ad, RZ ;  /* 0xd2511f530e0e7825 */ /* 0x000fe200078e00ff */
[----:B------:R-:W-:-:S03]  /*0320*/  LOP3.LUT R12, R5, R12, R17, 0x96, !PT ;  /* 0x0000000c050c7212 */ /* 0x000fc600078e9611 */
[----:B------:R-:W-:Y:S01]  /*0330*/  VIADD R7, R21, 0x32370b8f ;  /* 0x32370b8f15077836 */ /* 0x000fe20000000000 */
[----:B------:R-:W-:Y:S01]  /*0340*/  LOP3.LUT R18, R6, R10, R15, 0x96, !PT ;  /* 0x0000000a06127212 */ /* 0x000fe200078e960f */
[----:B------:R-:W-:-:S04]  /*0350*/  IMAD.WIDE.U32 R12, R12, -0x2daee0ad, RZ ;  /* 0xd2511f530c0c7825 */ /* 0x000fc800078e00ff */
        /* <DEDUP_REMOVED lines=11> */
[----:B------:R-:W-:Y:S02]  /*0410*/  LOP3.LUT R18, R11, R14, R17, 0x96, !PT ;  /* 0x0000000e0b127212 */ /* 0x000fe400078e9611 */
[----:B------:R-:W-:Y:S01]  /*0420*/  IADD3 R14, PT, PT, R21, 0x646e171e, RZ ;  /* 0x646e171e150e7810 */ /* 0x000fe20007ffe0ff */
[C---:B------:R-:W-:Y:S01]  /*0430*/  VIADD R12, R20.reuse, 0x1715609d ;  /* 0x1715609d140c7836 */ /* 0x040fe20000000000 */
[----:B------:R-:W-:Y:S01]  /*0440*/  IADD3 R17, PT, PT, R20, -0xe443238, RZ ;  /* 0xf1bbcdc814117810 */ /* 0x000fe20007ffe0ff */
[----:B------:R-:W-:-:S03]  /*0450*/  IMAD.WIDE.U32 R18, R18, -0x326172a9, RZ ;  /* 0xcd9e8d5712127825 */ /* 0x000fc600078e00ff */
[----:B------:R-:W-:Y:S01]  /*0460*/  LOP3.LUT R22, R12, R22, R27, 0x96, !PT ;  /* 0x000000160c167212 */ /* 0x000fe200078e961b */
[----:B------:R-:W-:Y:S01]  /*0470*/  VIADD R15, R21, 0x1fd5c5a3 ;  /* 0x1fd5c5a3150f7836 */ /* 0x000fe20000000000 */
[----:B------:R-:W-:Y:S01]  /*0480*/  LOP3.LUT R44, R13, R26, R19, 0x96, !PT ;  /* 0x0000001a0d2c7212 */ /* 0x000fe200078e9613 */
[----:B---3--:R-:W-:Y:S02]  /*0490*/  IMAD R19, R29, UR8, RZ ;  /* 0x000000081d137c24 */ /* 0x008fe4000f8e02ff */
        /* <DEDUP_REMOVED lines=11> */
[----:B------:R-:W-:-:S03]  /*0550*/  MOV R39, R25 ;  /* 0x0000001900277202 */ /* 0x000fc60000000f00 */
[----:B------:R-:W-:Y:S01]  /*0560*/  IMAD.SHL.U32 R40, R19, 0x4, RZ ;  /* 0x0000000413287824 */ /* 0x000fe200078e00ff */
[----:B------:R-:W-:Y:S01]  /*0570*/  LOP3.LUT R44, R18, R44, R23, 0x96, !PT ;  /* 0x0000002c122c7212 */ /* 0x000fe200078e9617 */
[----:B------:R-:W-:-:S04]  /*0580*/  IMAD.HI.U32 R23, R47, -0x2daee0ad, RZ ;  /* 0xd2511f532f177827 */ /* 0x000fc800078e00ff */
[----:B------:R-:W-:Y:S01]  /*0590*/  IMAD.HI.U32 R24, R44, -0x326172a9, RZ ;  /* 0xcd9e8d572c187827 */ /* 0x000fe200078e00ff */
[----:B------:R-:W-:-:S03]  /*05a0*/  LOP3.LUT R28, R22, R23, RZ, 0x3c, !PT ;  /* 0x00000017161c7212 */ /* 0x000fc600078e3cff */
[----:B------:R-:W-:Y:S01]  /*05b0*/  VIADD R41, R21, 0x96a522ad ;  /* 0x96a522ad15297836 */ /* 0x000fe20000000000 */
[----:B------:R-:W-:Y:S01]  /*05c0*/  LOP3.LUT R38, R37, R38, R24, 0x96, !PT ;  /* 0x0000002625267212 */ /* 0x000fe200078e9618 */
[----:B------:R-:W-:Y:S06]  /*05d0*/  BRA.U UP0, `(.L_x_26) ;  /* 0x0000000100507547 */ /* 0x000fec000b800000 */
[----:B------:R-:W0:Y:S01]  /*05e0*/  I2F.U32.RP R24, R40 ;  /* 0x0000002800187306 */ /* 0x000e220000209000 */
[----:B------:R-:W-:Y:S01]  /*05f0*/  IMAD.MOV R25, RZ, RZ, -R40 ;  /* 0x000000ffff197224 */ /* 0x000fe200078e0a28 */
[----:B------:R-:W-:Y:S01]  /*0600*/  ISETP.NE.U32.AND P2, PT, R40, RZ, PT ;  /* 0x000000ff2800720c */ /* 0x000fe20003f45070 */
[----:B------:R-:W-:-:S05]  /*0610*/  IMAD.MOV.U32 R27, RZ, RZ, RZ ;  /* 0x000000ffff1b7224 */ /* 0x000fca00078e00ff */
[----:B0-----:R-:W0:Y:S02]  /*0620*/  MUFU.RCP R24, R24 ;  /* 0x0000001800187308 */ /* 0x001e240000001000 */
[----:B0-----:R-:W-:-:S06]  /*0630*/  IADD3 R22, PT, PT, R24, 0xffffffe, RZ ;  /* 0x0ffffffe18167810 */ /* 0x001fcc0007ffe0ff */
[----:B------:R0:W1:Y:S02]  /*0640*/  F2I.FTZ.U32.TRUNC.NTZ R23, R22 ;  /* 0x0000001600177305 */ /* 0x000064000021f000 */
[----:B0-----:R-:W-:Y:S02]  /*0650*/  IMAD.MOV.U32 R22, RZ, RZ, RZ ;  /* 0x000000ffff167224 */ /* 0x001fe400078e00ff */
[----:B-1----:R-:W-:-:S04]  /*0660*/  IMAD R25, R25, R23, RZ ;  /* 0x0000001719197224 */ /* 0x002fc800078e02ff */
[----:B------:R-:W-:-:S06]  /*0670*/  IMAD.HI.U32 R23, R23, R25, R22 ;  /* 0x0000001917177227 */ /* 0x000fcc00078e0016 */
[----:B------:R-:W-:-:S05]  /*0680*/  IMAD.HI.U32 R26, R23, UR4, RZ ;  /* 0x00000004171a7c27 */ /* 0x000fca000f8e00ff */
[----:B------:R-:W-:-:S05]  /*0690*/  IADD3 R23, PT, PT, -R26, RZ, RZ ;  /* 0x000000ff1a177210 */ /* 0x000fca0007ffe1ff */
[----:B------:R-:W-:-:S05]  /*06a0*/  IMAD R23, R40, R23, UR4 ;  /* 0x0000000428177e24 */ /* 0x000fca000f8e0217 */
[----:B------:R-:W-:-:S13]  /*06b0*/  ISETP.GE.U32.AND P0, PT, R23, R40, PT ;  /* 0x000000281700720c */ /* 0x000fda0003f06070 */
[----:B------:R-:W-:Y:S02]  /*06c0*/  @P0 IMAD.IADD R23, R23, 0x1, -R40 ;  /* 0x0000000117170824 */ /* 0x000fe400078e0a28 */
[----:B------:R-:W-:-:S03]  /*06d0*/  @P0 VIADD R26, R26, 0x1 ;  /* 0x000000011a1a0836 */ /* 0x000fc60000000000 */
[----:B------:R-:W-:-:S13]  /*06e0*/  ISETP.GE.U32.AND P1, PT, R23, R40, PT ;  /* 0x000000281700720c */ /* 0x000fda0003f26070 */
[----:B------:R-:W-:Y:S02]  /*06f0*/  @P1 IADD3 R26, PT, PT, R26, 0x1, RZ ;  /* 0x000000011a1a1810 */ /* 0x000fe40007ffe0ff */
[----:B------:R-:W-:Y:S01]  /*0700*/  @!P2 LOP3.LUT R26, RZ, R40, RZ, 0x33, !PT ;  /* 0x00000028ff1aa212 */ /* 0x000fe200078e33ff */
[----:B------:R-:W-:Y:S06]  /*0710*/  BRA `(.L_x_27) ;  /* 0x0000000000087947 */ /* 0x000fec0003800000 */
.L_x_26:
[----:B------:R-:W-:-:S07]  /*0720*/  MOV R30, 0x740 ;  /* 0x00000740001e7802 */ /* 0x000fce0000000f00 */
[----:B------:R-:W-:Y:S05]  /*0730*/  CALL.REL.NOINC `($__internal_1_$__cuda_sm20_div_s64) ;  /* 0x0000000c00107944 */ /* 0x000fea0003c00000 */
.L_x_27:
[----:B------:R-:W-:-:S05]  /*0740*/  IMAD.WIDE.U32 R22, R29, UR8, RZ ;  /* 0x000000081d167c25 */ /* 0x000fca000f8e00ff */
[C---:B------:R-:W-:Y:S01]  /*0750*/  SHF.L.U64.HI R23, R22.reuse, 0x2, R23 ;  /* 0x0000000216177819 */ /* 0x040fe20000010217 */
[----:B------:R-:W-:-:S04]  /*0760*/  IMAD.SHL.U32 R22, R22, 0x4, RZ ;  /* 0x0000000416167824 */ /* 0x000fc800078e00ff */
[----:B------:R-:W-:Y:S02]  /*0770*/  IMAD R29, R23, R26, RZ ;  /* 0x0000001a171d7224 */ /* 0x000fe400078e02ff */
[----:B------:R-:W-:-:S04]  /*0780*/  IMAD.WIDE.U32 R24, R26, R22, R22 ;  /* 0x000000161a187225 */ /* 0x000fc800078e0016 */
[----:B------:R-:W-:Y:S01]  /*0790*/  IMAD R29, R27, R22, R29 ;  /* 0x000000161b1d7224 */ /* 0x000fe200078e021d */
[----:B------:R-:W-:-:S04]  /*07a0*/  ISETP.GE.U32.AND P0, PT, R34, R24, PT ;  /* 0x000000182200720c */ /* 0x000fc80003f06070 */
[----:B------:R-:W-:-:S04]  /*07b0*/  IADD3 R42, PT, PT, R25, R29, RZ ;  /* 0x0000001d192a7210 */ /* 0x000fc80007ffe0ff */
[----:B------:R-:W-:-:S13]  /*07c0*/  ISETP.GE.AND.EX P0, PT, R35, R42, PT, P0 ;  /* 0x0000002a2300720c */ /* 0x000fda0003f06300 */
[----:B------:R-:W-:Y:S05]  /*07d0*/  @P0 EXIT ;  /* 0x000000000000094d */ /* 0x000fea0003800000 */
[----:B------:R-:W0:Y:S01]  /*07e0*/  LDC R43, c[0x0][0x3b8] ;  /* 0x0000ee00ff2b7b82 */ /* 0x000e220000000800 */
[----:B------:R-:W-:Y:S01]  /*07f0*/  IMAD R44, R44, -0x326172a9, RZ ;  /* 0xcd9e8d572c2c7824 */ /* 0x000fe200078e02ff */
[----:B------:R-:W-:Y:S01]  /*0800*/  LOP3.LUT R45, R28, R41, RZ, 0x3c, !PT ;  /* 0x000000291c2d7212 */ /* 0x000fe200078e3cff */
[----:B------:R-:W1:Y:S01]  /*0810*/  LDCU.64 UR4, c[0x0][0x3b0] ;  /* 0x00007600ff0477ac */ /* 0x000e620008000a00 */
[----:B------:R-:W-:Y:S01]  /*0820*/  LOP3.LUT R46, R46, 0x3, RZ, 0xc0, !PT ;  /* 0x000000032e2e7812 */ /* 0x000fe200078ec0ff */
[----:B------:R-:W2:Y:S03]  /*0830*/  LDCU.64 UR8, c[0x0][0x3a8] ;  /* 0x00007500ff0877ac */ /* 0x000ea60008000a00 */
[----:B------:R-:W3:Y:S03]  /*0840*/  LDC.64 R26, c[0x0][0x380] ;  /* 0x0000e000ff1a7b82 */ /* 0x000ee60000000a00 */
.L_x_39:
[----:B------:R-:W-:Y:S01]  /*0850*/  VIADD R0, R0, 0x1 ;  /* 0x0000000100007836 */ /* 0x000fe20000000000 */
[----:B------:R-:W-:Y:S03]  /*0860*/  BSSY.RECONVERGENT B0, `(.L_x_28) ;  /* 0x000000c000007945 */ /* 0x000fe60003800200 */
[C---:B------:R-:W-:Y:S01]  /*0870*/  IMAD.WIDE.U32 R32, R0.reuse, -0x2daee0ad, RZ ;  /* 0xd2511f5300207825 */ /* 0x040fe200078e00ff */
[----:B------:R-:W-:-:S13]  /*0880*/  ISETP.NE.AND P0, PT, R0, RZ, PT ;  /* 0x000000ff0000720c */ /* 0x000fda0003f05270 */
[----:B------:R-:W-:Y:S05]  /*0890*/  @P0 BRA `(.L_x_29) ;  /* 0x0000000000200947 */ /* 0x000fea0003800000 */
[----:B------:R-:W-:-:S05]  /*08a0*/  VIADD R2, R2, 0x1 ;  /* 0x0000000102027836 */ /* 0x000fca0000000000 */
[----:B------:R-:W-:-:S13]  /*08b0*/  ISETP.NE.AND P0, PT, R2, RZ, PT ;  /* 0x000000ff0200720c */ /* 0x000fda0003f05270 */
[----:B------:R-:W-:Y:S01]  /*08c0*/  @!P0 IADD3 R36, PT, PT, R36, 0x1, RZ ;  /* 0x0000000124248810 */ /* 0x000fe20007ffe0ff */
[----:B------:R-:W-:Y:S01]  /*08d0*/  @!P0 VIADD R22, R39, 0x1 ;  /* 0x0000000127168836 */ /* 0x000fe20000000000 */
[----:B------:R-:W-:Y:S02]  /*08e0*/  @!P0 MOV R2, RZ ;  /* 0x000000ff00028202 */ /* 0x000fe40000000f00 */
[----:B------:R-:W-:-:S13]  /*08f0*/  ISETP.NE.AND P1, PT, R36, RZ, !P0 ;  /* 0x000000ff2400720c */ /* 0x000fda0004725270 */
[----:B------:R-:W-:-:S04]  /*0900*/  @P1 IMAD.MOV R22, RZ, RZ, R39 ;  /* 0x000000ffff161224 */ /* 0x000fc800078e0227 */
[----:B------:R-:W-:-:S07]  /*0910*/  @!P0 IMAD.MOV.U32 R39, RZ, RZ, R22 ;  /* 0x000000ffff278224 */ /* 0x000fce00078e0016 */
.L_x_29:
[----:B-12---:R-:W-:Y:S05]  /*0920*/  BSYNC.RECONVERGENT B0 ;  /* 0x0000000000007941 */ /* 0x006fea0003800200 */
.L_x_28:
[----:B------:R-:W-:Y:S01]  /*0930*/  IMAD.WIDE.U32 R30, R36, -0x326172a9, RZ ;  /* 0xcd9e8d57241e7825 */ /* 0x000fe200078e00ff */
[----:B------:R-:W-:Y:S02]  /*0940*/  LOP3.LUT R22, R39, R33, R21, 0x96, !PT ;  /* 0x0000002127167212 */ /* 0x000fe400078e9615 */
[----:B------:R-:W-:Y:S02]  /*0950*/  ISETP.GT.AND P0, PT, R46, 0x1, PT ;  /* 0x000000012e00780c */ /* 0x000fe40003f04270 */
        /* <DEDUP_REMOVED lines=31> */
[----:B------:R-:W-:-:S03]  /*0b50*/  LOP3.LUT R23, R18, R28, R31, 0x96, !PT ;  /* 0x0000001c12177212 */ /* 0x000fc600078e961f */
[----:B------:R-:W-:Y:S01]  /*0b60*/  IMAD R29, R47, -0x2daee0ad, RZ ;  /* 0xd2511f532f1d7824 */ /* 0x000fe200078e02ff */
[----:B------:R-:W-:Y:S01]  /*0b70*/  LOP3.LUT R47, R17, R22, R33, 0x96, !PT ;  /* 0x00000016112f7212 */ /* 0x000fe200078e9621 */
[----:B------:R-:W-:-:S04]  /*0b80*/  IMAD.WIDE.U32 R22, R23, -0x326172a9, RZ ;  /* 0xcd9e8d5717167825 */ /* 0x000fc800078e00ff */
[----:B------:R-:W-:Y:S01]  /*0b90*/  IMAD.HI.U32 R28, R47, -0x2daee0ad, RZ ;  /* 0xd2511f532f1c7827 */ /* 0x000fe200078e00ff */
[----:B------:R-:W-:-:S04]  /*0ba0*/  LOP3.LUT R32, R37, R32, R23, 0x96, !PT ;  /* 0x0000002025207212 */ /* 0x000fc800078e9617 */
[----:B------:R-:W-:Y:S01]  /*0bb0*/  LOP3.LUT R30, R41, R30, R28, 0x96, !PT ;  /* 0x0000001e291e7212 */ /* 0x000fe200078e961c */
[----:B------:R-:W-:Y:S06]  /*0bc0*/  @P0 BRA `(.L_x_30) ;  /* 0x0000000000240947 */ /* 0x000fec0003800000 */
[----:B------:R-:W-:Y:S01]  /*0bd0*/  ISETP.NE.AND P0, PT, R46, RZ, PT ;  /* 0x000000ff2e00720c */ /* 0x000fe20003f05270 */
[----:B------:R-:W-:Y:S01]  /*0be0*/  IMAD.MOV.U32 R48, RZ, RZ, R45 ;  /* 0x000000ffff307224 */ /* 0x000fe200078e002d */
[----:B------:R-:W-:-:S11]  /*0bf0*/  MOV R31, R29 ;  /* 0x0000001d001f7202 */ /* 0x000fd60000000f00 */
[----:B------:R-:W-:Y:S05]  /*0c00*/  @!P0 BRA `(.L_x_31) ;  /* 0x0000000000388947 */ /* 0x000fea0003800000 */
[----:B------:R-:W-:Y:S01]  /*0c10*/  IMAD.MOV.U32 R38, RZ, RZ, R44 ;  /* 0x000000ffff267224 */ /* 0x000fe200078e002c */
[----:B------:R-:W-:Y:S01]  /*0c20*/  MOV R31, R32 ;  /* 0x00000020001f7202 */ /* 0x000fe20000000f00 */
[----:B------:R-:W-:Y:S02]  /*0c30*/  IMAD.MOV.U32 R48, RZ, RZ, R29 ;  /* 0x000000ffff307224 */ /* 0x000fe400078e001d */
[----:B------:R-:W-:Y:S01]  /*0c40*/  IMAD.MOV.U32 R44, RZ, RZ, R45 ;  /* 0x000000ffff2c7224 */ /* 0x000fe200078e002d */
[----:B------:R-:W-:Y:S06]  /*0c50*/  BRA `(.L_x_31) ;  /* 0x0000000000247947 */ /* 0x000fec0003800000 */
.L_x_30:
[----:B------:R-:W-:Y:S01]  /*0c60*/  ISETP.NE.AND P0, PT, R46, 0x3, PT ;  /* 0x000000032e00780c */ /* 0x000fe20003f05270 */
[----:B------:R-:W-:Y:S01]  /*0c70*/  IMAD.MOV.U32 R38, RZ, RZ, R29 ;  /* 0x000000ffff267224 */ /* 0x000fe200078e001d */
[----:B------:R-:W-:Y:S01]  /*0c80*/  MOV R44, R32 ;  /* 0x00000020002c7202 */ /* 0x000fe20000000f00 */
[----:B------:R-:W-:Y:S02]  /*0c90*/  IMAD.MOV.U32 R48, RZ, RZ, R22 ;  /* 0x000000ffff307224 */ /* 0x000fe400078e0016 */
[----:B------:R-:W-:-:S08]  /*0ca0*/  IMAD.MOV.U32 R31, RZ, RZ, R30 ;  /* 0x000000ffff1f7224 */ /* 0x000fd000078e001e */
[----:B------:R-:W-:Y:S01]  /*0cb0*/  @P0 MOV R38, R45 ;  /* 0x0000002d00260202 */ /* 0x000fe20000000f00 */
[----:B------:R-:W-:Y:S01]  /*0cc0*/  @P0 IMAD.MOV.U32 R44, RZ, RZ, R29 ;  /* 0x000000ffff2c0224 */ /* 0x000fe200078e001d */
[----:B------:R-:W-:Y:S01]  /*0cd0*/  @P0 MOV R31, R22 ;  /* 0x00000016001f0202 */ /* 0x000fe20000000f00 */
[----:B------:R-:W-:-:S07]  /*0ce0*/  @P0 IMAD.MOV.U32 R48, RZ, RZ, R32 ;  /* 0x000000ffff300224 */ /* 0x000fce00078e0020 */
.L_x_31:
[----:B---3--:R-:W-:Y:S01]  /*0cf0*/  ISETP.GE.U32.AND P2, PT, R34, R26, PT ;  /* 0x0000001a2200720c */ /* 0x008fe20003f46070 */
[C---:B------:R-:W-:Y:S01]  /*0d00*/  IMAD R33, R19.reuse, 0x3, RZ ;  /* 0x0000000313217824 */ /* 0x040fe200078e02ff */
[-C--:B------:R-:W-:Y:S01]  /*0d10*/  IADD3 R49, P1, PT, R19, R34.reuse, RZ ;  /* 0x0000002213317210 */ /* 0x080fe20007f3e0ff */
[----:B------:R-:W-:Y:S01]  /*0d20*/  BSSY.RECONVERGENT B0, `(.L_x_32) ;  /* 0x0000021000007945 */ /* 0x000fe20003800200 */
[----:B------:R-:W-:Y:S02]  /*0d30*/  ISETP.GE.AND.EX P2, PT, R35, R27, PT, P2 ;  /* 0x0000001b2300720c */ /* 0x000fe40003f46320 */
[-C--:B------:R-:W-:Y:S01]  /*0d40*/  LEA R45, P5, R19, R34.reuse, 0x1 ;  /* 0x00000022132d7211 */ /* 0x080fe200078a08ff */
[--C-:B------:R-:W-:Y:S01]  /*0d50*/  IMAD.X R52, RZ, RZ, R35.reuse, P1 ;  /* 0x000000ffff347224 */ /* 0x100fe200008e0623 */
[----:B------:R-:W-:Y:S02]  /*0d60*/  IADD3 R33, P4, PT, R33, R34, RZ ;  /* 0x0000002221217210 */ /* 0x000fe40007f9e0ff */
[-C--:B------:R-:W-:Y:S01]  /*0d70*/  ISETP.GE.U32.AND P0, PT, R49, R26.reuse, PT ;  /* 0x0000001a3100720c */ /* 0x080fe20003f06070 */
[----:B------:R-:W-:Y:S01]  /*0d80*/  IMAD.X R50, RZ, RZ, R35, P5 ;  /* 0x000000ffff327224 */ /* 0x000fe200028e0623 */
[----:B------:R-:W-:-:S02]  /*0d90*/  ISETP.GE.U32.AND P3, PT, R45, R26, PT ;  /* 0x0000001a2d00720c */ /* 0x000fc40003f66070 */
[----:B------:R-:W-:Y:S02]  /*0da0*/  ISETP.GE.U32.AND P1, PT, R33, R26, PT ;  /* 0x0000001a2100720c */ /* 0x000fe40003f26070 */
[----:B------:R-:W-:Y:S02]  /*0db0*/  IADD3.X R28, PT, PT, RZ, R35, RZ, P4, !PT ;  /* 0x00000023ff1c7210 */ /* 0x000fe400027fe4ff */
[----:B------:R-:W-:Y:S01]  /*0dc0*/  I2FP.F32.U32 R51, R44 ;  /* 0x0000002c00337245 */ /* 0x000fe20000201000 */
[----:B------:R-:W-:Y:S01]  /*0dd0*/  IMAD.MOV.U32 R44, RZ, RZ, 0x2f800000 ;  /* 0x2f800000ff2c7424 */ /* 0x000fe200078e00ff */
[-C--:B------:R-:W-:Y:S02]  /*0de0*/  ISETP.GE.AND.EX P0, PT, R52, R27.reuse, PT, P0 ;  /* 0x0000001b3400720c */ /* 0x080fe40003f06300 */
[-C--:B------:R-:W-:Y:S02]  /*0df0*/  ISETP.GE.AND.EX P3, PT, R50, R27.reuse, PT, P3 ;  /* 0x0000001b3200720c */ /* 0x080fe40003f66330 */
[----:B------:R-:W-:Y:S01]  /*0e00*/  ISETP.GE.AND.EX P1, PT, R28, R27, PT, P1 ;  /* 0x0000001b1c00720c */ /* 0x000fe20003f26310 */
[----:B------:R-:W-:-:S12]  /*0e10*/  @P2 BRA `(.L_x_33) ;  /* 0x0000000000442947 */ /* 0x000fd80003800000 */
[----:B------:R-:W-:-:S05]  /*0e20*/  I2FP.F32.U32 R29, R38 ;  /* 0x00000026001d7245 */ /* 0x000fca0000201000 */
[----:B------:R-:W-:-:S05]  /*0e30*/  FFMA.FTZ R29, R29, R44, 1.1641532182693481445e-10 ;  /* 0x2f0000001d1d7423 */ /* 0x000fca000001002c */
[----:B------:R-:W-:-:S04]  /*0e40*/  FMNMX.NAN R29, R29, 0.99999988079071044922, PT ;  /* 0x3f7ffffe1d1d7809 */ /* 0x000fc80003820000 */
[----:B------:R-:W-:-:S05]  /*0e50*/  FMNMX.NAN R29, R29, 1.1920928955078125e-07, !PT ;  /* 0x340000001d1d7809 */ /* 0x000fca0007820000 */
[----:B------:R-:W-:-:S04]  /*0e60*/  FADD.FTZ R29, R29, -0.5 ;  /* 0xbf0000001d1d7421 */ /* 0x000fc80000010000 */
[----:B------:R-:W-:-:S04]  /*0e70*/  FMUL.FTZ R29, R29, 3.1415927410125732422 ;  /* 0x40490fdb1d1d7820 */ /* 0x000fc80000410000 */
[----:B------:R-:W-:-:S04]  /*0e80*/  FMUL.RZ R52, R29, 0.15915493667125701904 ;  /* 0x3e22f9831d347820 */ /* 0x000fc8000040c000 */
[----:B------:R-:W1:Y:S08]  /*0e90*/  MUFU.COS R38, R52 ;  /* 0x0000003400267308 */ /* 0x000e700000000000 */
[----:B------:R-:W-:Y:S08]  /*0ea0*/  MUFU.SIN R28, R52 ;  /* 0x00000034001c7308 */ /* 0x000ff00000000400 */
[----:B-1----:R-:W1:Y:S02]  /*0eb0*/  MUFU.RCP R29, R38 ;  /* 0x00000026001d7308 */ /* 0x002e640000001000 */
[----:B-1----:R-:W-:Y:S01]  /*0ec0*/  FMUL.FTZ R28, R28, R29 ;  /* 0x0000001d1c1c7220 */ /* 0x002fe20000410000 */
[----:B------:R-:W-:-:S03]  /*0ed0*/  IMAD R29, R34, UR4, RZ ;  /* 0x00000004221d7c24 */ /* 0x000fc6000f8e02ff */
[----:B0-----:R-:W-:Y:S02]  /*0ee0*/  FFMA.FTZ R50, R28, R43, UR5 ;  /* 0x000000051c327e23 */ /* 0x001fe4000801002b */
[----:B------:R-:W-:-:S03]  /*0ef0*/  IADD3 R28, P2, PT, R29, UR8, RZ ;  /* 0x000000081d1c7c10 */ /* 0x000fc6000ff5e0ff */
[----:B------:R-:W-:Y:S02]  /*0f00*/  F2FP.BF16.F32.PACK_AB R50, RZ, R50 ;  /* 0x00000032ff32723e */ /* 0x000fe400000010ff */
[----:B------:R-:W-:-:S05]  /*0f10*/  LEA.HI.X.SX32 R29, R29, UR9, 0x1, P2 ;  /* 0x000000091d1d7c11 */ /* 0x000fca00090f0eff */
[----:B------:R1:W-:Y:S03]  /*0f20*/  STG.E.U16 desc[UR6][R28.64], R50 ;  /* 0x000000321c007986 */ /* 0x0003e6000c101506 */
.L_x_33:
[----:B------:R-:W-:Y:S05]  /*0f30*/  BSYNC.RECONVERGENT B0 ;  /* 0x0000000000007941 */ /* 0x000fea0003800200 */
.L_x_32:
[----:B------:R-:W-:Y:S01]  /*0f40*/  BSSY.RECONVERGENT B0, `(.L_x_34) ;  /* 0x0000013000007945 */ /* 0x000fe20003800200 */
[----:B------:R-:W-:Y:S01]  /*0f50*/  I2FP.F32.U32 R53, R48 ;  /* 0x0000003000357245 */ /* 0x000fe20000201000 */
[----:B-1----:R-:W-:Y:S02]  /*0f60*/  FFMA.FTZ R28, R51, R44, 1.1641532182693481445e-10 ;  /* 0x2f000000331c7423 */ /* 0x002fe4000001002c */
[----:B------:R-:W-:Y:S05]  /*0f70*/  @P0 BRA `(.L_x_35) ;  /* 0x00000000003c0947 */ /* 0x000fea0003800000 */
[----:B------:R-:W-:Y:S01]  /*0f80*/  FMNMX.NAN R28, R28, 0.99999988079071044922, PT ;  /* 0x3f7ffffe1c1c7809 */ /* 0x000fe20003820000 */
[----:B------:R-:W-:-:S03]  /*0f90*/  IMAD R49, R49, UR4, RZ ;  /* 0x0000000431317c24 */ /* 0x000fc6000f8e02ff */
        /* <DEDUP_REMOVED lines=8> */
[----:B0-----:R-:W-:Y:S01]  /*1020*/  FFMA.FTZ R29, R28, R43, UR5 ;  /* 0x000000051c1d7e23 */ /* 0x001fe2000801002b */
[----:B------:R-:W-:-:S04]  /*1030*/  IADD3 R28, P0, PT, R49, UR8, RZ ;  /* 0x00000008311c7c10 */ /* 0x000fc8000ff1e0ff */
[----:B------:R-:W-:Y:S02]  /*1040*/  F2FP.BF16.F32.PACK_AB R48, RZ, R29 ;  /* 0x0000001dff30723e */ /* 0x000fe400000010ff */
[----:B------:R-:W-:-:S05]  /*1050*/  LEA.HI.X.SX32 R29, R49, UR9, 0x1, P0 ;  /* 0x00000009311d7c11 */ /* 0x000fca00080f0eff */
[----:B------:R1:W-:Y:S02]  /*1060*/  STG.E.U16 desc[UR6][R28.64], R48 ;  /* 0x000000301c007986 */ /* 0x0003e4000c101506 */
.L_x_35:
[----:B------:R-:W-:Y:S05]  /*1070*/  BSYNC.RECONVERGENT B0 ;  /* 0x0000000000007941 */ /* 0x000fea0003800200 */
.L_x_34:
        /* <DEDUP_REMOVED lines=19> */
.L_x_37:
[----:B------:R-:W-:Y:S05]  /*11b0*/  BSYNC.RECONVERGENT B0 ;  /* 0x0000000000007941 */ /* 0x000fea0003800200 */
.L_x_36:
[----:B-1----:R-:W-:Y:S01]  /*11c0*/  FFMA.FTZ R28, R31, R44, 1.1641532182693481445e-10 ;  /* 0x2f0000001f1c7423 */ /* 0x002fe2000001002c */
[----:B------:R-:W-:Y:S06]  /*11d0*/  @P1 BRA `(.L_x_38) ;  /* 0x00000000003c1947 */ /* 0x000fec0003800000 */
        /* <DEDUP_REMOVED lines=15> */
.L_x_38:
[----:B------:R-:W-:Y:S01]  /*12d0*/  IADD3 R34, P0, PT, R40, R34, RZ ;  /* 0x0000002228227210 */ /* 0x000fe20007f1e0ff */
[----:B------:R-:W-:Y:S05]  /*12e0*/  WARPSYNC.ALL ;  /* 0x0000000000007948 */ /* 0x000fea0003800000 */
[----:B------:R-:W-:Y:S01]  /*12f0*/  IMAD.X R35, RZ, RZ, R35, P0 ;  /* 0x000000ffff237224 */ /* 0x000fe200000e0623 */
[----:B------:R-:W-:Y:S01]  /*1300*/  BAR.SYNC.DEFER_BLOCKING 0x0 ;  /* 0x0000000000007b1d */ /* 0x000fe20000010000 */
[----:B------:R-:W-:Y:S01]  /*1310*/  ISETP.GE.U32.AND P0, PT, R34, R24, PT ;  /* 0x000000182200720c */ /* 0x000fe20003f06070 */
[----:B-1----:R-:W-:Y:S01]  /*1320*/  IMAD.MOV.U32 R38, RZ, RZ, R32 ;  /* 0x000000ffff267224 */ /* 0x002fe200078e0020 */
[----:B------:R-:W-:Y:S01]  /*1330*/  MOV R44, R22 ;  /* 0x00000016002c7202 */ /* 0x000fe20000000f00 */
[----:B------:R-:W-:Y:S01]  /*1340*/  IMAD.MOV.U32 R45, RZ, RZ, R30 ;  /* 0x000000ffff2d7224 */ /* 0x000fe200078e001e */
[----:B------:R-:W-:-:S13]  /*1350*/  ISETP.GE.AND.EX P0, PT, R35, R42, PT, P0 ;  /* 0x0000002a2300720c */ /* 0x000fda0003f06300 */
[----:B------:R-:W-:Y:S05]  /*1360*/  @!P0 BRA `(.L_x_39) ;  /* 0xfffffff400388947 */ /* 0x000fea000383ffff */
[----:B------:R-:W-:Y:S05]  /*1370*/  EXIT ;  /* 0x000000000000794d */ /* 0x000fea0003800000 */
        .weak           $__internal_1_$__cuda_sm20_div_s64
        .type           $__internal_1_$__cuda_sm20_div_s64,@function
        .size           $__internal_1_$__cuda_sm20_div_s64,(.L_x_395 - $__internal_1_$__cuda_sm20_div_s64)
$__internal_1_$__cuda_sm20_div_s64:
[----:B------:R-:W-:Y:S01]  /*1380*/  MOV R26, R40 ;  /* 0x00000028001a7202 */ /* 0x000fe20000000f00 */
[----:B------:R-:W-:-:S05]  /*1390*/  IMAD.MOV.U32 R27, RZ, RZ, RZ ;  /* 0x000000ffff1b7224 */ /* 0x000fca00078e00ff */
[----:B------:R-:W0:Y:S08]  /*13a0*/  I2F.U64.RP R26, R26 ;  /* 0x0000001a001a7312 */ /* 0x000e300000309000 */
[----:B0-----:R-:W0:Y:S02]  /*13b0*/  MUFU.RCP R22, R26 ;  /* 0x0000001a00167308 */ /* 0x001e240000001000 */
[----:B0-----:R-:W-:-:S06]  /*13c0*/  VIADD R24, R22, 0x1ffffffe ;  /* 0x1ffffffe16187836 */ /* 0x001fcc0000000000 */
[----:B------:R-:W0:Y:S02]  /*13d0*/  F2I.U64.TRUNC R24, R24 ;  /* 0x0000001800187311 */ /* 0x000e24000020d800 */
[----:B0-----:R-:W-:-:S04]  /*13e0*/  IMAD.WIDE.U32 R22, R24, R40, RZ ;  /* 0x0000002818167225 */ /* 0x001fc800078e00ff */
[----:B------:R-:W-:Y:S01]  /*13f0*/  IMAD R23, R25, R40, R23 ;  /* 0x0000002819177224 */ /* 0x000fe200078e0217 */
[----:B------:R-:W-:-:S04]  /*1400*/  IADD3 R31, P0, PT, RZ, -R22, RZ ;  /* 0x80000016ff1f7210 */ /* 0x000fc80007f1e0ff */
[----:B------:R-:W-:Y:S01]  /*1410*/  IADD3.X R33, PT, PT, RZ, ~R23, RZ, P0, !PT ;  /* 0x80000017ff217210 */ /* 0x000fe200007fe4ff */
[----:B------:R-:W-:-:S04]  /*1420*/  IMAD.HI.U32 R22, R24, R31, RZ ;  /* 0x0000001f18167227 */ /* 0x000fc800078e00ff */
[----:B------:R-:W-:Y:S02]  /*1430*/  IMAD.MOV.U32 R23, RZ, RZ, R24 ;  /* 0x000000ffff177224 */ /* 0x000fe400078e0018 */
[-C--:B------:R-:W-:Y:S02]  /*1440*/  IMAD R27, R25, R33.reuse, RZ ;  /* 0x00000021191b7224 */ /* 0x080fe400078e02ff */
[----:B------:R-:W-:-:S04]  /*1450*/  IMAD.WIDE.U32 R22, P0, R24, R33, R22 ;  /* 0x0000002118167225 */ /* 0x000fc80007800016 */
[----:B------:R-:W-:-:S04]  /*1460*/  IMAD.HI.U32 R33, R25, R33, RZ ;  /* 0x0000002119217227 */ /* 0x000fc800078e00ff */
[----:B------:R-:W-:-:S05]  /*1470*/  IMAD.HI.U32 R22, P1, R25, R31, R22 ;  /* 0x0000001f19167227 */ /* 0x000fca0007820016 */
[----:B------:R-:W-:Y:S01]  /*1480*/  IADD3 R23, P2, PT, R27, R22, RZ ;  /* 0x000000161b177210 */ /* 0x000fe20007f5e0ff */
[----:B------:R-:W-:-:S04]  /*1490*/  IMAD.X R22, R33, 0x1, R25, P0 ;  /* 0x0000000121167824 */ /* 0x000fc800000e0619 */
[----:B------:R-:W-:Y:S01]  /*14a0*/  IMAD.WIDE.U32 R24, R23, R40, RZ ;  /* 0x0000002817187225 */ /* 0x000fe200078e00ff */
[----:B------:R-:W-:Y:S02]  /*14b0*/  IADD3.X R27, PT, PT, RZ, RZ, R22, P2, P1 ;  /* 0x000000ffff1b7210 */ /* 0x000fe400017e2416 */
[----:B------:R-:W-:Y:S02]  /*14c0*/  ISETP.LE.AND P2, PT, RZ, UR5, PT ;  /* 0x00000005ff007c0c */ /* 0x000fe4000bf43270 */
[----:B------:R-:W-:Y:S01]  /*14d0*/  IADD3 R31, P0, PT, RZ, -R24, RZ ;  /* 0x80000018ff1f7210 */ /* 0x000fe20007f1e0ff */
[----:B------:R-:W-:Y:S01]  /*14e0*/  IMAD R24, R27, R40, R25 ;  /* 0x000000281b187224 */ /* 0x000fe200078e0219 */
[----:B------:R-:W-:-:S03]  /*14f0*/  IADD3 R25, P4, PT, RZ, -UR4, RZ ;  /* 0x80000004ff197c10 */ /* 0x000fc6000ff9e0ff */
[----:B------:R-:W-:Y:S01]  /*1500*/  IMAD.HI.U32 R22, R23, R31, RZ ;  /* 0x0000001f17167227 */ /* 0x000fe200078e00ff */
[----:B------:R-:W-:Y:S02]  /*1510*/  IADD3.X R24, PT, PT, RZ, ~R24, RZ, P0, !PT ;  /* 0x80000018ff187210 */ /* 0x000fe400007fe4ff */
[----:B------:R-:W-:Y:S01]  /*1520*/  SEL R25, R25, UR4, !P2 ;  /* 0x0000000419197c07 */ /* 0x000fe2000d000000 */
[----:B------:R-:W-:Y:S02]  /*1530*/  IMAD.X R26, RZ, RZ, ~UR5, P4 ;  /* 0x80000005ff1a7e24 */ /* 0x000fe4000a0e06ff */
[----:B------:R-:W-:-:S04]  /*1540*/  IMAD.WIDE.U32 R22, P0, R23, R24, R22 ;  /* 0x0000001817167225 */ /* 0x000fc80007800016 */
[----:B------:R-:W-:-:S04]  /*1550*/  IMAD.HI.U32 R32, R27, R24, RZ ;  /* 0x000000181b207227 */ /* 0x000fc800078e00ff */
[----:B------:R-:W-:-:S04]  /*1560*/  IMAD.HI.U32 R22, P1, R27, R31, R22 ;  /* 0x0000001f1b167227 */ /* 0x000fc80007820016 */
[----:B------:R-:W-:-:S05]  /*1570*/  IMAD R23, R27, R24, RZ ;  /* 0x000000181b177224 */ /* 0x000fca00078e02ff */
[----:B------:R-:W-:Y:S01]  /*1580*/  IADD3 R24, P3, PT, R23, R22, RZ ;  /* 0x0000001617187210 */ /* 0x000fe20007f7e0ff */
[----:B------:R-:W-:Y:S01]  /*1590*/  IMAD.X R23, R32, 0x1, R27, P0 ;  /* 0x0000000120177824 */ /* 0x000fe200000e061b */
[----:B------:R-:W-:-:S03]  /*15a0*/  SEL R27, R26, UR5, !P2 ;  /* 0x000000051a1b7c07 */ /* 0x000fc6000d000000 */
[----:B------:R-:W-:Y:S01]  /*15b0*/  IMAD.HI.U32 R22, R24, R25, RZ ;  /* 0x0000001918167227 */ /* 0x000fe200078e00ff */
[----:B------:R-:W-:-:S03]  /*15c0*/  IADD3.X R26, PT, PT, RZ, RZ, R23, P3, P1 ;  /* 0x000000ffff1a7210 */ /* 0x000fc60001fe2417 */
[----:B------:R-:W-:Y:S02]  /*15d0*/  HFMA2 R23, -RZ, RZ, 0, 0 ;  /* 0x00000000ff177431 */ /* 0x000fe400000001ff */
[-C--:B------:R-:W-:Y:S02]  /*15e0*/  IMAD R31, R26, R27.reuse, RZ ;  /* 0x0000001b1a1f7224 */ /* 0x080fe400078e02ff */
[----:B------:R-:W-:-:S04]  /*15f0*/  IMAD.WIDE.U32 R22, R24, R27, R22 ;  /* 0x0000001b18167225 */ /* 0x000fc800078e0016 */
[----:B------:R-:W-:-:S04]  /*1600*/  IMAD.HI.U32 R22, P0, R26, R25, R22 ;  /* 0x000000191a167227 */ /* 0x000fc80007800016 */
[----:B------:R-:W-:Y:S01]  /*1610*/  IMAD.HI.U32 R26, R26, R27, RZ ;  /* 0x0000001b1a1a7227 */ /* 0x000fe200078e00ff */
[----:B------:R-:W-:-:S03]  /*1620*/  IADD3 R31, P1, PT, R31, R22, RZ ;  /* 0x000000161f1f7210 */ /* 0x000fc60007f3e0ff */
[----:B------:R-:W-:-:S04]  /*1630*/  IMAD.X R22, RZ, RZ, R26, P0 ;  /* 0x000000ffff167224 */ /* 0x000fc800000e061a */
[----:B------:R-:W-:Y:S02]  /*1640*/  IMAD.X R33, RZ, RZ, R22, P1 ;  /* 0x000000ffff217224 */ /* 0x000fe400008e0616 */
[----:B------:R-:W-:-:S04]  /*1650*/  IMAD.WIDE.U32 R22, R31, R40, RZ ;  /* 0x000000281f167225 */ /* 0x000fc800078e00ff */
[-C--:B------:R-:W-:Y:S01]  /*1660*/  IMAD R24, R33, R40.reuse, R23 ;  /* 0x0000002821187224 */ /* 0x080fe200078e0217 */
[----:B------:R-:W-:Y:S02]  /*1670*/  IADD3 R43, P0, PT, -R22, R25, RZ ;  /* 0x00000019162b7210 */ /* 0x000fe40007f1e1ff */
[----:B------:R-:W-:Y:S02]  /*1680*/  IADD3 R22, P3, PT, R31, 0x1, RZ ;  /* 0x000000011f167810 */ /* 0x000fe40007f7e0ff */
[----:B------:R-:W-:Y:S02]  /*1690*/  IADD3.X R26, PT, PT, ~R24, R27, RZ, P0, !PT ;  /* 0x0000001b181a7210 */ /* 0x000fe400007fe5ff */
[----:B------:R-:W-:Y:S01]  /*16a0*/  ISETP.GE.U32.AND P0, PT, R43, R40, PT ;  /* 0x000000282b00720c */ /* 0x000fe20003f06070 */
[----:B------:R-:W-:Y:S01]  /*16b0*/  IMAD.X R24, RZ, RZ, R33, P3 ;  /* 0x000000ffff187224 */ /* 0x000fe200018e0621 */
[----:B------:R-:W-:Y:S02]  /*16c0*/  IADD3 R23, P1, PT, -R40, R43, RZ ;  /* 0x0000002b28177210 */ /* 0x000fe40007f3e1ff */
[----:B------:R-:W-:-:S02]  /*16d0*/  ISETP.GE.U32.AND.EX P0, PT, R26, RZ, PT, P0 ;  /* 0x000000ff1a00720c */ /* 0x000fc40003f06100 */
[----:B------:R-:W-:Y:S02]  /*16e0*/  IADD3.X R25, PT, PT, R26, -0x1, RZ, P1, !PT ;  /* 0xffffffff1a197810 */ /* 0x000fe40000ffe4ff */
[----:B------:R-:W-:Y:S02]  /*16f0*/  SEL R23, R23, R43, P0 ;  /* 0x0000002b17177207 */ /* 0x000fe40000000000 */
[----:B------:R-:W-:Y:S02]  /*1700*/  SEL R25, R25, R26, P0 ;  /* 0x0000001a19197207 */ /* 0x000fe40000000000 */
[----:B------:R-:W-:Y:S02]  /*1710*/  SEL R31, R22, R31, P0 ;  /* 0x0000001f161f7207 */ /* 0x000fe40000000000 */
[----:B------:R-:W-:Y:S02]  /*1720*/  ISETP.GE.U32.AND P1, PT, R23, R40, PT ;  /* 0x000000281700720c */ /* 0x000fe40003f26070 */
[----:B------:R-:W-:-:S02]  /*1730*/  SEL R22, R24, R33, P0 ;  /* 0x0000002118167207 */ /* 0x000fc40000000000 */
[----:B------:R-:W-:Y:S02]  /*1740*/  IADD3 R26, P3, PT, R31, 0x1, RZ ;  /* 0x000000011f1a7810 */ /* 0x000fe40007f7e0ff */
[----:B------:R-:W-:Y:S02]  /*1750*/  ISETP.GE.U32.AND.EX P0, PT, R25, RZ, PT, P1 ;  /* 0x000000ff1900720c */ /* 0x000fe40003f06110 */
[-C--:B------:R-:W-:Y:S02]  /*1760*/  IADD3.X R27, PT, PT, RZ, R22.reuse, RZ, P3, !PT ;  /* 0x00000016ff1b7210 */ /* 0x080fe40001ffe4ff */
[----:B------:R-:W-:Y:S02]  /*1770*/  SEL R26, R26, R31, P0 ;  /* 0x0000001f1a1a7207 */ /* 0x000fe40000000000 */
[----:B------:R-:W-:Y:S02]  /*1780*/  SEL R27, R27, R22, P0 ;  /* 0x000000161b1b7207 */ /* 0x000fe40000000000 */
[----:B------:R-:W-:-:S02]  /*1790*/  IADD3 R23, P1, PT, RZ, -R26, RZ ;  /* 0x8000001aff177210 */ /* 0x000fc40007f3e0ff */
[----:B------:R-:W-:Y:S02]  /*17a0*/  ISETP.NE.U32.AND P0, PT, R40, RZ, PT ;  /* 0x000000ff2800720c */ /* 0x000fe40003f05070 */
[----:B------:R-:W-:Y:S01]  /*17b0*/  MOV R31, 0x0 ;  /* 0x00000000001f7802 */ /* 0x000fe20000000f00 */
[----:B------:R-:W-:Y:S01]  /*17c0*/  IMAD.X R22, RZ, RZ, ~R27, P1 ;  /* 0x000000ffff167224 */ /* 0x000fe200008e0e1b */
[----:B------:R-:W-:Y:S02]  /*17d0*/  ISETP.NE.AND.EX P0, PT, RZ, RZ, PT, P0 ;  /* 0x000000ffff00720c */ /* 0x000fe40003f05300 */
[----:B------:R-:W-:Y:S02]  /*17e0*/  SEL R26, R23, R26, !P2 ;  /* 0x0000001a171a7207 */ /* 0x000fe40005000000 */
[----:B------:R-:W-:Y:S02]  /*17f0*/  SEL R27, R22, R27, !P2 ;  /* 0x0000001b161b7207 */ /* 0x000fe40005000000 */
[----:B------:R-:W-:-:S02]  /*1800*/  SEL R26, R26, 0xffffffff, P0 ;  /* 0xffffffff1a1a7807 */ /* 0x000fc40000000000 */
[----:B------:R-:W-:Y:S01]  /*1810*/  SEL R27, R27, 0xffffffff, P0 ;  /* 0xffffffff1b1b7807 */ /* 0x000fe20000000000 */
[----:B------:R-:W-:Y:S06]  /*1820*/  RET.REL.NODEC R30 `(_ZN2at6native60_GLOBAL__N__2075b504_27_DistributionCauchyKernel_cu_d62eea8743distribution_elementwise_grid_stride_kernelIfLi4EZNS0_9templates4cuda21uniform_and_transformIN3c108BFloat16EfPNS_17CUDAGeneratorImplEZZZNS4_13cauchy_kernelIS9_EEvRNS_18TensorIteratorBaseEddT_ENKUlvE_clEvENKUlvE2_clEvEUlfE_EEvSC_T1_T2_EUlP24curandStatePhilox4_32_10E0_ZNS1_27distribution_nullary_kernelIS7_f6float4S9_SL_SG_EEvSC_SI_RKT3_T4_EUlifE_EEvlNS_15PhiloxCudaStateESH_SI_) ;  /* 0xffffffe41ef47950 */ /* 0x000fec0003c3ffff */
.L_x_40:
        /* <DEDUP_REMOVED lines=13> */
.L_x_395:


//--------------------- .text._ZN2at6native60_GLOBAL__N__2075b504_27_DistributionCauchyKernel_cu_d62eea8743distribution_elementwise_grid_stride_kernelIfLi4EZNS0_9templates4cuda21uniform_and_transformIN3c108BFloat16EfPNS_17CUDAGeneratorImplEZZZNS4_13cauchy_kernelIS9_EEvRNS_18TensorIteratorBaseEddT_ENKUlvE_clEvENKUlvE2_clEvEUlfE_EEvSC_T1_T2_EUlP24curandStatePhilox4_32_10E_ZNS1_27distribution_nullary_kernelIS7_f7double2S9_SL_SG_EEvSC_SI_RKT3_T4_EUlifE0_EEvlNS_15PhiloxCudaStateESH_SI_ --------------------------
	.section	.text._ZN2at6native60_GLOBAL__N__2075b504_27_DistributionCauchyKernel_cu_d62eea8743distribution_elementwise_grid_stride_kernelIfLi4EZNS0_9templates4cuda21uniform_and_transformIN3c108BFloat16EfPNS_17CUDAGeneratorImplEZZZNS4_13cauchy_kernelIS9_EEvRNS_18TensorIteratorBaseEddT_ENKUlvE_clEvENKUlvE2_clEvEUlfE_EEvSC_T1_T2_EUlP24curandStatePhilox4_32_10E_ZNS1_27distribution_nullary_kernelIS7_f7double2S9_SL_SG_EEvSC_SI_RKT3_T4_EUlifE0_EEvlNS_15PhiloxCudaStateESH_SI_,"ax",@progbits
	.align	128
.text._ZN2at6native60_GLOBAL__N__2075b504_27_DistributionCauchyKernel_cu_d62eea8743distribution_elementwise_grid_stride_kernelIfLi4EZNS0_9templates4cuda21uniform_and_transformIN3c108BFloat16EfPNS_17CUDAGeneratorImplEZZZNS4_13cauchy_kernelIS9_EEvRNS_18TensorIteratorBaseEddT_ENKUlvE_clEvENKUlvE2_clEvEUlfE_EEvSC_T1_T2_EUlP24curandStatePhilox4_32_10E_ZNS1_27distribution_nullary_kernelIS7_f7double2S9_SL_SG_EEvSC_SI_RKT3_T4_EUlifE0_EEvlNS_15PhiloxCudaStateESH_SI_:
        .type           _ZN2at6native60_GLOBAL__N__2075b504_27_DistributionCauchyKernel_cu_d62eea8743distribution_elementwise_grid_stride_kernelIfLi4EZNS0_9templates4cuda21uniform_and_transformIN3c108BFloat16EfPNS_17CUDAGeneratorImplEZZZNS4_13cauchy_kernelIS9_EEvRNS_18TensorIteratorBaseEddT_ENKUlvE_clEvENKUlvE2_clEvEUlfE_EEvSC_T1_T2_EUlP24curandStatePhilox4_32_10E_ZNS1_27distribution_nullary_kernelIS7_f7double2S9_SL_SG_EEvSC_SI_RKT3_T4_EUlifE0_EEvlNS_15PhiloxCudaStateESH_SI_,@function
        .size           _ZN2at6native60_GLOBAL__N__2075b504_27_DistributionCauchyKernel_cu_d62eea8743distribution_elementwise_grid_stride_kernelIfLi4EZNS0_9templates4cuda21uniform_and_transformIN3c108BFloat16EfPNS_17CUDAGeneratorImplEZZZNS4_13cauchy_kernelIS9_EEvRNS_18TensorIteratorBaseEddT_ENKUlvE_clEvENKUlvE2_clEvEUlfE_EEvSC_T1_T2_EUlP24curandStatePhilox4_32_10E_ZNS1_27distribution_nullary_kernelIS7_f7double2S9_SL_SG_EEvSC_SI_RKT3_T4_EUlifE0_EEvlNS_15PhiloxCudaStateESH_SI_,(.L_x_397 - _ZN2at6native60_GLOBAL__N__2075b504_27_DistributionCauchyKernel_cu_d62eea8743distribution_elementwise_grid_stride_kernelIfLi4EZNS0_9templates4cuda21uniform_and_transformIN3c108BFloat16EfPNS_17CUDAGeneratorImplEZZZNS4_13cauchy_kernelIS9_EEvRNS_18TensorIteratorBaseEddT_ENKUlvE_clEvENKUlvE2_clEvEUlfE_EEvSC_T1_T2_EUlP24curandStatePhilox4_32_10E_ZNS1_27distribution_nullary_kernelIS7_f7double2S9_SL_SG_EEvSC_SI_RKT3_T4_EUlifE0_EEvlNS_15PhiloxCudaStateESH_SI_)
        .other          _ZN2at6native60_GLOBAL__N__2075b504_27_DistributionCauchyKernel_cu_d62eea8743distribution_elementwise_grid_stride_kernelIfLi4EZNS0_9templates4cuda21uniform_and_transformIN3c108BFloat16EfPNS_17CUDAGeneratorImplEZZZNS4_13cauchy_kernelIS9_EEvRNS_18TensorIteratorBaseEddT_ENKUlvE_clEvENKUlvE2_clEvEUlfE_EEvSC_T1_T2_EUlP24curandStatePhilox4_32_10E_ZNS1_27distribution_nullary_kernelIS7_f7double2S9_SL_SG_EEvSC_SI_RKT3_T4_EUlifE0_EEvlNS_15PhiloxCudaStateESH_SI_,@"STO_CUDA_ENTRY STV_DEFAULT"
_ZN2at6native60_GLOBAL__N__2075b504_27_DistributionCauchyKernel_cu_d62eea8743distribution_elementwise_grid_stride_kernelIfLi4EZNS0_9templates4cuda21uniform_and_transformIN3c108BFloat16EfPNS_17CUDAGeneratorImplEZZZNS4_13cauchy_kernelIS9_EEvRNS_18TensorIteratorBaseEddT_ENKUlvE_clEvENKUlvE2_clEvEUlfE_EEvSC_T1_T2_EUlP24curandStatePhilox4_32_10E_ZNS1_27distribution_nullary_kernelIS7_f7double2S9_SL_SG_EEvSC_SI_RKT3_T4_EUlifE0_EEvlNS_15PhiloxCudaStateESH_SI_:
        /* <DEDUP_REMOVED lines=21> */
[----:B------:R-:W1:Y:S03]  /*0150*/  LDCU.64 UR4, c[0x0][0x380] ;  /* 0x00007000ff0477ac */ /* 0x000e660008000a00 */
[----:B------:R-:W-:Y:S01]  /*0160*/  IMAD.MOV.U32 R14, RZ, RZ, R19 ;  /* 0x000000ffff0e7224 */ /* 0x000fe200078e0013 */
[----:B------:R-:W-:Y:S01]  /*0170*/  MOV R34, R18 ;  /* 0x0000001200227202 */ /* 0x000fe20000000f00 */
[----:B------:R-:W-:Y:S01]  /*0180*/  IMAD.WIDE.U32 R8, R18, -0x326172a9, RZ ;  /* 0xcd9e8d5712087825 */ /* 0x000fe200078e00ff */
[----:B-1----:R-:W-:-:S04]  /*0190*/  UIADD3 UR4, UP0, UPT, UR4, -0x1, URZ ;  /* 0xffffffff04047890 */ /* 0x002fc8000ff1e0ff */
[----:B------:R-:W-:-:S04]  /*01a0*/  UIADD3.X UR5, UPT, UPT, UR5, -0x1, URZ, UP0, !UPT ;  /* 0xffffffff05057890 */ /* 0x000fc800087fe4ff */
[----:B------:R-:W-:Y:S01]  /*01b0*/  UISETP.NE.U32.AND UP0, UPT, UR5, URZ, UPT ;  /* 0x000000ff0500728c */ /* 0x000fe2000bf05070 */
[----:B---3--:R-:W-:-:S04]  /*01c0*/  @P0 IADD3 R30, P1, PT, R2, R5, RZ ;  /* 0x00000005021e0210 */ /* 0x008fc80007f3e0ff */
[----:B------:R-:W-:-:S04]  /*01d0*/  @P0 IADD3.X R31, PT, PT, RZ, R3, RZ, P1, !PT ;  /* 0x00000003ff1f0210 */ /* 0x000fc80000ffe4ff */
[--C-:B------:R-:W-:Y:S02]  /*01e0*/  SHF.R.U64 R2, R30, 0x2, R31.reuse ;  /* 0x000000021e027819 */ /* 0x100fe4000000121f */
[----:B------:R-:W-:Y:S02]  /*01f0*/  SHF.R.U32.HI R3, RZ, 0x2, R31 ;  /* 0x00000002ff037819 */ /* 0x000fe4000001161f */
[----:B--2---:R-:W-:Y:S01]  /*0200*/  IADD3 R4, PT, PT, R17, -0x4498517b, RZ ;  /* 0xbb67ae8511047810 */ /* 0x004fe20007ffe0ff */
[----:B------:R-:W-:Y:S01]  /*0210*/  IMAD.WIDE.U32 R6, R2, -0x2daee0ad, RZ ;  /* 0xd2511f5302067825 */ /* 0x000fe200078e00ff */
[----:B------:R-:W-:Y:S02]  /*0220*/  LOP3.LUT R10, R3, R9, R16, 0x96, !PT ;  /* 0x00000009030a7212 */ /* 0x000fe400078e9610 */
[C---:B------:R-:W-:Y:S01]  /*0230*/  IADD3 R5, PT, PT, R16.reuse, -0x61c88647, RZ ;  /* 0x9e3779b910057810 */ /* 0x040fe20007ffe0ff */
[----:B------:R-:W-:Y:S01]  /*0240*/  VIADD R9, R16, 0xdaa66d2b ;  /* 0xdaa66d2b10097836 */ /* 0x000fe20000000000 */
[C---:B------:R-:W-:Y:S01]  /*0250*/  LOP3.LUT R12, R17.reuse, R7, R19, 0x96, !PT ;  /* 0x00000007110c7212 */ /* 0x040fe200078e9613 */
[----:B------:R-:W-:Y:S01]  /*0260*/  IMAD.WIDE.U32 R10, R10, -0x2daee0ad, RZ ;  /* 0xd2511f530a0a7825 */ /* 0x000fe200078e00ff */
[----:B------:R-:W-:-:S02]  /*0270*/  IADD3 R7, PT, PT, R17, 0x76cf5d0a, RZ ;  /* 0x76cf5d0a11077810 */ /* 0x000fc40007ffe0ff */
[----:B------:R-:W-:Y:S01]  /*0280*/  IADD3 R35, PT, PT, R17, -0x24c28bd8, RZ ;  /* 0xdb3d742811237810 */ /* 0x000fe20007ffe0ff */
[----:B------:R-:W-:Y:S01]  /*0290*/  IMAD.WIDE.U32 R12, R12, -0x326172a9, RZ ;  /* 0xcd9e8d570c0c7825 */ /* 0x000fe200078e00ff */
[----:B------:R-:W-:-:S03]  /*02a0*/  LOP3.LUT R22, R4, R6, R11, 0x96, !PT ;  /* 0x0000000604167212 */ /* 0x000fc600078e960b */
[----:B------:R-:W-:Y:S01]  /*02b0*/  VIADD R6, R16, 0x3c6ef372 ;  /* 0x3c6ef37210067836 */ /* 0x000fe20000000000 */
[----:B------:R-:W-:Y:S01]  /*02c0*/  LOP3.LUT R20, R5, R8, R13, 0x96, !PT ;  /* 0x0000000805147212 */ /* 0x000fe200078e960d */
[----:B------:R-:W-:Y:S01]  /*02d0*/  IMAD.WIDE.U32 R22, R22, -0x326172a9, RZ ;  /* 0xcd9e8d5716167825 */ /* 0x000fe200078e00ff */
[----:B------:R-:W-:-:S03]  /*02e0*/  IADD3 R8, PT, PT, R17, 0x32370b8f, RZ ;  /* 0x32370b8f11087810 */ /* 0x000fc60007ffe0ff */
[----:B------:R-:W-:Y:S01]  /*02f0*/  IMAD.WIDE.U32 R20, R20, -0x2daee0ad, RZ ;  /* 0xd2511f5314147825 */ /* 0x000fe200078e00ff */
[----:B------:R-:W-:Y:S02]  /*0300*/  LOP3.LUT R11, R6, R12, R23, 0x96, !PT ;  /* 0x0000000c060b7212 */ /* 0x000fe400078e9617 */
[----:B------:R-:W-:Y:S02]  /*0310*/  IADD3 R23, PT, PT, R17, -0x126145ec, RZ ;  /* 0xed9eba1411177810 */ /* 0x000fe40007ffe0ff */
[----:B------:R-:W-:Y:S01]  /*0320*/  LOP3.LUT R24, R7, R10, R21, 0x96, !PT ;  /* 0x0000000a07187212 */ /* 0x000fe200078e9615 */
[----:B------:R-:W-:-:S04]  /*0330*/  IMAD.WIDE.U32 R10, R11, -0x2daee0ad, RZ ;  /* 0xd2511f530b0a7825 */ /* 0x000fc800078e00ff */
[----:B------:R-:W-:Y:S01]  /*0340*/  IMAD.WIDE.U32 R24, R24, -0x326172a9, RZ ;  /* 0xcd9e8d5718187825 */ /* 0x000fe200078e00ff */
[----:B------:R-:W-:Y:S02]  /*0350*/  LOP3.LUT R12, R8, R20, R11, 0x96, !PT ;  /* 0x00000014080c7212 */ /* 0x000fe400078e960b */
[----:B------:R-:W-:Y:S02]  /*0360*/  IADD3 R11, PT, PT, R16, 0x78dde6e4, RZ ;  /* 0x78dde6e4100b7810 */ /* 0x000fe40007ffe0ff */
[----:B------:R-:W-:Y:S01]  /*0370*/  LOP3.LUT R20, R9, R22, R25, 0x96, !PT ;  /* 0x0000001609147212 */ /* 0x000fe200078e9619 */
[----:B------:R-:W-:-:S04]  /*0380*/  IMAD.WIDE.U32 R12, R12, -0x326172a9, RZ ;  /* 0xcd9e8d570c0c7825 */ /* 0x000fc800078e00ff */
[----:B------:R-:W-:Y:S01]  /*0390*/  IMAD.WIDE.U32 R20, R20, -0x2daee0ad, RZ ;  /* 0xd2511f5314147825 */ /* 0x000fe200078e00ff */
[----:B------:R-:W-:Y:S02]  /*03a0*/  LOP3.LUT R11, R11, R24, R13, 0x96, !PT ;  /* 0x000000180b0b7212 */ /* 0x000fe400078e960d */
[----:B------:R-:W-:Y:S02]  /*03b0*/  IADD3 R13, PT, PT, R16, 0x1715609d, RZ ;  /* 0x1715609d100d7810 */ /* 0x000fe40007ffe0ff */
[----:B------:R-:W-:Y:S01]  /*03c0*/  LOP3.LUT R23, R23, R10, R21, 0x96, !PT ;  /* 0x0000000a17177212 */ /* 0x000fe200078e9615 */
[----:B------:R-:W-:Y:S02]  /*03d0*/  VIADD R21, R17, 0xa9066899 ;  /* 0xa906689911157836 */ /* 0x000fe40000000000 */
[----:B------:R-:W-:-:S04]  /*03e0*/  IMAD.WIDE.U32 R10, R11, -0x2daee0ad, RZ ;  /* 0xd2511f530b0a7825 */ /* 0x000fc800078e00ff */
[----:B------:R-:W-:Y:S01]  /*03f0*/  IMAD.WIDE.U32 R22, R23, -0x326172a9, RZ ;  /* 0xcd9e8d5717167825 */ /* 0x000fe200078e00ff */
[----:B------:R-:W-:Y:S02]  /*0400*/  LOP3.LUT R21, R21, R20, R11, 0x96, !PT ;  /* 0x0000001415157212 */ /* 0x000fe400078e960b */
[----:B------:R-:W-:Y:S02]  /*0410*/  IADD3 R11, PT, PT, R16, -0x4ab325aa, RZ ;  /* 0xb54cda56100b7810 */ /* 0x000fe40007ffe0ff */
[----:B------:R-:W-:Y:S01]  /*0420*/  LOP3.LUT R20, R13, R12, R23, 0x96, !PT ;  /* 0x0000000c0d147212 */ /* 0x000fe200078e9617 */
[----:B------:R-:W-:-:S04]  /*0430*/  IMAD.WIDE.U32 R12, R21, -0x326172a9, RZ ;  /* 0xcd9e8d57150c7825 */ /* 0x000fc800078e00ff */
[----:B------:R-:W-:Y:S01]  /*0440*/  IMAD.WIDE.U32 R20, R20, -0x2daee0ad, RZ ;  /* 0xd2511f5314147825 */ /* 0x000fe200078e00ff */
[----:B------:R-:W-:Y:S02]  /*0450*/  LOP3.LUT R22, R11, R22, R13, 0x96, !PT ;  /* 0x000000160b167212 */ /* 0x000fe400078e960d */
[C---:B------:R-:W-:Y:S01]  /*0460*/  IADD3 R13, PT, PT, R17.reuse, 0x1fd5c5a3, RZ ;  /* 0x1fd5c5a3110d7810 */ /* 0x040fe20007ffe0ff */
[----:B------:R-:W-:Y:S01]  /*0470*/  VIADD R23, R17, 0x646e171e ;  /* 0x646e171e11177836 */ /* 0x000fe20000000000 */
[----:B------:R-:W-:-:S04]  /*0480*/  IADD3 R11, PT, PT, R16, 0x5384540f, RZ ;  /* 0x5384540f100b7810 */ /* 0x000fc80007ffe0ff */
[----:B------:R-:W-:Y:S01]  /*0490*/  LOP3.LUT R24, R23, R10, R21, 0x96, !PT ;  /* 0x0000000a17187212 */ /* 0x000fe200078e9615 */
[----:B------:R-:W-:Y:S01]  /*04a0*/  IMAD.WIDE.U32 R22, R22, -0x2daee0ad, RZ ;  /* 0xd2511f5316167825 */ /* 0x000fe200078e00ff */
[----:B------:R-:W-:-:S03]  /*04b0*/  IADD3 R21, PT, PT, R16, -0x700cb87f, RZ ;  /* 0x8ff3478110157810 */ /* 0x000fc60007ffe0ff */
[----:B------:R-:W-:Y:S01]  /*04c0*/  IMAD.WIDE.U32 R24, R24, -0x326172a9, RZ ;  /* 0xcd9e8d5718187825 */ /* 0x000fe200078e00ff */
[----:B------:R-:W-:-:S03]  /*04d0*/  LOP3.LUT R10, R13, R20, R23, 0x96, !PT ;  /* 0x000000140d0a7212 */ /* 0x000fc600078e9617 */
[----:B------:R-:W-:Y:S01]  /*04e0*/  VIADD R13, R16, 0xf1bbcdc8 ;  /* 0xf1bbcdc8100d7836 */ /* 0x000fe20000000000 */
[----:B------:R-:W-:Y:S01]  /*04f0*/  LOP3.LUT R38, R11, R12, R25, 0x96, !PT ;  /* 0x0000000c0b267212 */ /* 0x000fe200078e9619 */
[----:B------:R-:W-:Y:S01]  /*0500*/  IMAD.WIDE.U32 R10, R10, -0x326172a9, RZ ;  /* 0xcd9e8d570a0a7825 */ /* 0x000fe200078e00ff */
[----:B------:R-:W-:-:S03]  /*0510*/  MOV R12, R18 ;  /* 0x00000012000c7202 */ /* 0x000fc60000000f00 */
[----:B------:R-:W-:Y:S01]  /*0520*/  IMAD.WIDE.U32 R38, R38, -0x2daee0ad, RZ ;  /* 0xd2511f5326267825 */ /* 0x000fe200078e00ff */
[----:B------:R-:W-:-:S03]  /*0530*/  LOP3.LUT R0, R13, R24, R11, 0x96, !PT ;  /* 0x000000180d007212 */ /* 0x000fc600078e960b */
[----:B0-----:R-:W-:Y:S01]  /*0540*/  IMAD R11, R15, UR6, RZ ;  /* 0x000000060f0b7c24 */ /* 0x001fe2000f8e02ff */
[----:B------:R-:W-:Y:S01]  /*0550*/  LOP3.LUT R35, R35, R22, R39, 0x96, !PT ;  /* 0x0000001623237212 */ /* 0x000fe200078e9627 */
[----:B------:R-:W-:-:S03]  /*0560*/  IMAD.HI.U32 R23, R0, -0x2daee0ad, RZ ;  /* 0xd2511f5300177827 */ /* 0x000fc600078e00ff */
[----:B------:R-:W-:Y:S01]  /*0570*/  SHF.L.U32 R25, R11, 0x2, RZ ;  /* 0x000000020b197819 */ /* 0x000fe200000006ff */
[----:B------:R-:W-:Y:S01]  /*0580*/  IMAD.HI.U32 R20, R35, -0x326172a9, RZ ;  /* 0xcd9e8d5723147827 */ /* 0x000fe200078e00ff */
[----:B------:R-:W-:-:S03]  /*0590*/  LOP3.LUT R38, R38, R23, RZ, 0x3c, !PT ;  /* 0x0000001726267212 */ /* 0x000fc600078e3cff */
[----:B------:R-:W-:Y:S01]  /*05a0*/  IMAD.MOV.U32 R13, RZ, RZ, R19 ;  /* 0x000000ffff0d7224 */ /* 0x000fe200078e0013 */
        /* <DEDUP_REMOVED lines=23> */
.L_x_41:
[----:B------:R-:W-:-:S07]  /*0720*/  MOV R24, 0x740 ;  /* 0x0000074000187802 */ /* 0x000fce0000000f00 */
[----:B------:R-:W-:Y:S05]  /*0730*/  CALL.REL.NOINC `($__internal_2_$__cuda_sm20_div_s64) ;  /* 0x0000005000447944 */ /* 0x000fea0003c00000 */
.L_x_42:
        /* <DEDUP_REMOVED lines=10> */
[C---:B------:R-:W-:Y:S01]  /*07e0*/  FMUL.RZ R22, R0.reuse, 0.15915493667125701904 ;  /* 0x3e22f98300167820 */ /* 0x040fe2000040c000 */
[C---:B------:R-:W-:Y:S01]  /*07f0*/  FMUL.RZ R23, R0.reuse, 0.15915493667125701904 ;  /* 0x3e22f98300177820 */ /* 0x040fe2000040c000 */
[C---:B------:R-:W-:Y:S01]  /*0800*/  FMUL.RZ R25, R0.reuse, 0.15915493667125701904 ;  /* 0x3e22f98300197820 */ /* 0x040fe2000040c000 */
[C---:B------:R-:W-:Y:S01]  /*0810*/  FMUL.RZ R27, R0.reuse, 0.15915493667125701904 ;  /* 0x3e22f983001b7820 */ /* 0x040fe2000040c000 */
[C---:B------:R-:W-:Y:S01]  /*0820*/  FMUL.RZ R20, R0.reuse, 0.15915493667125701904 ;  /* 0x3e22f98300147820 */ /* 0x040fe2000040c000 */
[C---:B------:R-:W-:Y:S01]  /*0830*/  FMUL.RZ R21, R0.reuse, 0.15915493667125701904 ;  /* 0x3e22f98300157820 */ /* 0x040fe2000040c000 */
[----:B------:R-:W0:Y:S01]  /*0840*/  MUFU.COS R22, R22 ;  /* 0x0000001600167308 */ /* 0x000e220000000000 */
[C---:B------:R-:W-:Y:S01]  /*0850*/  FMUL.RZ R24, R0.reuse, 0.15915493667125701904 ;  /* 0x3e22f98300187820 */ /* 0x040fe2000040c000 */
[----:B------:R-:W-:Y:S01]  /*0860*/  FMUL.RZ R26, R0, 0.15915493667125701904 ;  /* 0x3e22f983001a7820 */ /* 0x000fe2000040c000 */
[----:B------:R-:W1:Y:S01]  /*0870*/  LDC.64 R28, c[0x0][0x548] ;  /* 0x00015200ff1c7b82 */ /* 0x000e620000000a00 */
[----:B------:R-:W2:Y:S01]  /*0880*/  LDCU UR74, c[0x0][0x3a8] ;  /* 0x00007500ff4a77ac */ /* 0x000ea20008000800 */
[----:B------:R-:W-:Y:S01]  /*0890*/  IADD3 R31, PT, PT, R17, -0x695add53, RZ ;  /* 0x96a522ad111f7810 */ /* 0x000fe20007ffe0ff */
[----:B------:R-:W-:-:S02]  /*08a0*/  IMAD R35, R35, -0x326172a9, RZ ;  /* 0xcd9e8d5723237824 */ /* 0x000fc400078e02ff */
[----:B------:R-:W3:Y:S01]  /*08b0*/  MUFU.COS R23, R23 ;  /* 0x0000001700177308 */ /* 0x000ee20000000000 */
[----:B------:R-:W-:Y:S01]  /*08c0*/  LOP3.LUT R38, R38, R31, RZ, 0x3c, !PT ;  /* 0x0000001f26267212 */ /* 0x000fe200078e3cff */
[----:B------:R-:W-:Y:S01]  /*08d0*/  IMAD R43, R11, 0x3, RZ ;  /* 0x000000030b2b7824 */ /* 0x000fe200078e02ff */
[----:B------:R-:W4:Y:S01]  /*08e0*/  LDCU UR72, c[0x0][0x3ac] ;  /* 0x00007580ff4877ac */ /* 0x000f220008000800 */
[----:B------:R-:W0:Y:S04]  /*08f0*/  LDCU UR71, c[0x0][0x4d8] ;  /* 0x00009b00ff4777ac */ /* 0x000e280008000800 */
[----:B------:R-:W5:Y:S01]  /*0900*/  MUFU.COS R25, R25 ;  /* 0x0000001900197308 */ /* 0x000f620000000000 */
[----:B------:R-:W0:Y:S01]  /*0910*/  LDCU UR70, c[0x0][0x3c0] ;  /* 0x00007800ff4677ac */ /* 0x000e220008000800 */
[----:B--2---:R-:W-:-:S06]  /*0920*/  UIADD3 UR74, UPT, UPT, UR74, -0x1, URZ ;  /* 0xffffffff4a4a7890 */ /* 0x004fcc000fffe0ff */
[----:B------:R-:W-:Y:S01]  /*0930*/  MUFU.COS R27, R27 ;  /* 0x0000001b001b7308 */ /* 0x000fe20000000000 */
[----:B------:R-:W2:Y:S01]  /*0940*/  LDCU UR69, c[0x0][0x4dc] ;  /* 0x00009b80ff4577ac */ /* 0x000ea20008000800 */
[----:B------:R-:W-:Y:S01]  /*0950*/  UISETP.LT.U32.AND UP0, UPT, UR74, 0x18, UPT ;  /* 0x000000184a00788c */ /* 0x000fe2000bf01070 */
[----:B------:R-:W0:Y:S05]  /*0960*/  LDCU UR68, c[0x0][0x3c4] ;  /* 0x00007880ff4477ac */ /* 0x000e2a0008000800 */
[----:B------:R-:W-:Y:S01]  /*0970*/  MUFU.SIN R20, R20 ;  /* 0x0000001400147308 */ /* 0x000fe20000000400 */
[----:B------:R-:W-:Y:S01]  /*0980*/  USEL UR73, UR74, 0x18, UP0 ;  /* 0x000000184a497887 */ /* 0x000fe20008000000 */
[----:B------:R-:W0:Y:S06]  /*0990*/  LDCU UR67, c[0x0][0x4e0] ;  /* 0x00009c00ff4377ac */ /* 0x000e2c0008000800 */
[----:B------:R-:W-:Y:S01]  /*09a0*/  MUFU.SIN R21, R21 ;  /* 0x0000001500157308 */ /* 0x000fe20000000400 */
[----:B------:R-:W0:Y:S01]  /*09b0*/  LDCU UR66, c[0x0][0x3d8] ;  /* 0x00007b00ff4277ac */ /* 0x000e220008000800 */
[----:B------:R-:W0:Y:S06]  /*09c0*/  LDCU UR65, c[0x0][0x4e4] ;  /* 0x00009c80ff4177ac */ /* 0x000e2c0008000800 */
[----:B------:R-:W-:Y:S01]  /*09d0*/  MUFU.SIN R24, R24 ;  /* 0x0000001800187308 */ /* 0x000fe20000000400 */
[----:B------:R-:W1:Y:S01]  /*09e0*/  LDCU UR64, c[0x0][0x3dc] ;  /* 0x00007b80ff4077ac */ /* 0x000e620008000800 */
[----:B------:R-:W1:Y:S06]  /*09f0*/  LDCU UR63, c[0x0][0x4e8] ;  /* 0x00009d00ff3f77ac */ /* 0x000e6c0008000800 */
[----:B------:R-:W-:Y:S01]  /*0a00*/  MUFU.SIN R26, R26 ;  /* 0x0000001a001a7308 */ /* 0x000fe20000000400 */
[----:B------:R-:W1:Y:S01]  /*0a10*/  LDCU UR62, c[0x0][0x3f0] ;  /* 0x00007e00ff3e77ac */ /* 0x000e620008000800 */
[----:B------:R-:W1:Y:S06]  /*0a20*/  LDCU UR61, c[0x0][0x4ec] ;  /* 0x00009d80ff3d77ac */ /* 0x000e6c0008000800 */
[----:B0-----:R-:W0:Y:S01]  /*0a30*/  MUFU.RCP R33, R22 ;  /* 0x0000001600217308 */ /* 0x001e220000001000 */
[----:B------:R-:W1:Y:S01]  /*0a40*/  LDCU UR60, c[0x0][0x3f4] ;  /* 0x00007e80ff3c77ac */ /* 0x000e620008000800 */
[----:B------:R-:W1:Y:S06]  /*0a50*/  LDCU UR59, c[0x0][0x4f0] ;  /* 0x00009e00ff3b77ac */ /* 0x000e6c0008000800 */
[----:B---3--:R3:W4:Y:S01]  /*0a60*/  MUFU.RCP R32, R23 ;  /* 0x0000001700207308 */ /* 0x0087220000001000 */
[----:B------:R-:W2:Y:S01]  /*0a70*/  LDCU UR58, c[0x0][0x408] ;  /* 0x00008100ff3a77ac */ /* 0x000ea20008000800 */
[----:B------:R-:W2:Y:S06]  /*0a80*/  LDCU UR57, c[0x0][0x4f4] ;  /* 0x00009e80ff3977ac */ /* 0x000eac0008000800 */
[----:B-----5:R-:W5:Y:S01]  /*0a90*/  MUFU.RCP R25, R25 ;  /* 0x0000001900197308 */ /* 0x020f620000001000 */
[----:B0-----:R-:W-:Y:S01]  /*0aa0*/  FMUL.FTZ R33, R20, R33 ;  /* 0x0000002114217220 */ /* 0x001fe20000410000 */
[----:B---3--:R-:W0:Y:S01]  /*0ab0*/  LDC.64 R22, c[0x0][0x548] ;  /* 0x00015200ff167b82 */ /* 0x008e220000000a00 */
[----:B------:R-:W3:Y:S02]  /*0ac0*/  LDCU UR56, c[0x0][0x40c] ;  /* 0x00008180ff3877ac */ /* 0x000ee40008000800 */
[----:B-1----:R-:W-:Y:S01]  /*0ad0*/  FFMA.FTZ R36, R33, R29, R28 ;  /* 0x0000001d21247223 */ /* 0x002fe2000001001c */
[----:B------:R-:W1:Y:S02]  /*0ae0*/  LDCU UR55, c[0x0][0x4f8] ;  /* 0x00009f00ff3777ac */ /* 0x000e640008000800 */
[----:B------:R-:W2:Y:S01]  /*0af0*/  MUFU.RCP R27, R27 ;  /* 0x0000001b001b7308 */ /* 0x000ea20000001000 */
[----:B----4-:R-:W-:-:S02]  /*0b00*/  FMUL.FTZ R37, R21, R32 ;  /* 0x0000002015257220 */ /* 0x010fc40000410000 */
[----:B------:R-:W4:Y:S01]  /*0b10*/  LDC.64 R20, c[0x0][0x380] ;  /* 0x0000e000ff147b82 */ /* 0x000f220000000a00 */
[----:B------:R-:W0:Y:S01]  /*0b20*/  LDCU UR54, c[0x0][0x420] ;  /* 0x00008400ff3677ac */ /* 0x000e220008000800 */
[----:B------:R-:W-:Y:S01]  /*0b30*/  FFMA.FTZ R37, R37, R29, R28 ;  /* 0x0000001d25257223 */ /* 0x000fe2000001001c */
[----:B------:R-:W0:Y:S01]  /*0b40*/  LDCU UR53, c[0x0][0x4fc] ;  /* 0x00009f80ff3577ac */ /* 0x000e220008000800 */
[----:B-----5:R-:W-:-:S03]  /*0b50*/  FMUL.FTZ R39, R24, R25 ;  /* 0x0000001918277220 */ /* 0x020fc60000410000 */
[----:B------:R-:W-:Y:S01]  /*0b60*/  F2FP.BF16.F32.PACK_AB R36, R37, R36 ;  /* 0x000000242524723e */ /* 0x000fe200000010ff */
[----:B------:R-:W0:Y:S01]  /*0b70*/  LDC.64 R24, c[0x0][0x540] ;  /* 0x00015000ff187b82 */ /* 0x000e220000000a00 */
[----:B------:R-:W0:Y:S01]  /*0b80*/  LDCU UR52, c[0x0][0x424] ;  /* 0x00008480ff3477ac */ /* 0x000e220008000800 */
[----:B------:R-:W-:Y:S01]  /*0b90*/  FFMA.FTZ R39, R39, R29, R28 ;  /* 0x0000001d27277223 */ /* 0x000fe2000001001c */
[----:B------:R-:W0:Y:S01]  /*0ba0*/  LDCU UR51, c[0x0][0x500] ;  /* 0x0000a000ff3377ac */ /* 0x000e220008000800 */
[----:B--2---:R-:W-:-:S04]  /*0bb0*/  FMUL.FTZ R41, R26, R27 ;  /* 0x0000001b1a297220 */ /* 0x004fc80000410000 */
[----:B------:R-:W2:Y:S01]  /*0bc0*/  LDC.64 R26, c[0x0][0x548] ;  /* 0x00015200ff1a7b82 */ /* 0x000ea20000000a00 */
[----:B------:R-:W0:Y:S01]  /*0bd0*/  LDCU UR50, c[0x0][0x438] ;  /* 0x00008700ff3277ac */ /* 0x000e220008000800 */
[----:B------:R-:W-:Y:S01]  /*0be0*/  FFMA.FTZ R28, R41, R29, R28 ;  /* 0x0000001d291c7223 */ /* 0x000fe2000001001c */
[----:B------:R-:W-:Y:S01]  /*0bf0*/  SHF.L.U32 R41, R11, 0x1, RZ ;  /* 0x000000010b297819 */ /* 0x000fe200000006ff */
[----:B------:R-:W0:Y:S03]  /*0c00*/  LDCU UR4, c[0x0][0x504] ;  /* 0x0000a080ff0477ac */ /* 0x000e260008000800 */
[----:B------:R-:W-:Y:S02]  /*0c10*/  F2FP.BF16.F32.PACK_AB R37, R28, R39 ;  /* 0x000000271c25723e */ /* 0x000fe400000010ff */
[----:B------:R-:W-:Y:S01]  /*0c20*/  LOP3.LUT R39, R30, 0x3, RZ, 0xc0, !PT ;  /* 0x000000031e277812 */ /* 0x000fe200078ec0ff */
        /* <DEDUP_REMOVED lines=35> */
[----:B-1-34-:R-:W-:-:S12]  /*0e60*/  UIADD3 UR73, UPT, UPT, UR73, 0x1, URZ ;  /* 0x0000000149497890 */ /* 0x01afd8000fffe0ff */
.L_x_63:
[----:B------:R-:W-:Y:S01]  /*0e70*/  VIADD R2, R2, 0x1 ;  /* 0x0000000102027836 */ /* 0x000fe20000000000 */
[----:B------:R-:W-:Y:S03]  /*0e80*/  BSSY.RECONVERGENT B0, `(.L_x_43) ;  /* 0x000000c000007945 */ /* 0x000fe60003800200 */
[C---:B------:R-:W-:Y:S01]  /*0e90*/  IMAD.WIDE.U32 R32, R2.reuse, -0x2daee0ad, RZ ;  /* 0xd2511f5302207825 */ /* 0x040fe200078e00ff */
[----:B------:R-:W-:-:S13]  /*0ea0*/  ISETP.NE.AND P0, PT, R2, RZ, PT ;  /* 0x000000ff0200720c */ /* 0x000fda0003f05270 */
[----:B01----:R-:W-:Y:S05]  /*0eb0*/  @P0 BRA `(.L_x_44) ;  /* 0x0000000000200947 */ /* 0x003fea0003800000 */
        /* <DEDUP_REMOVED lines=8> */
.L_x_44:
[----:B0-----:R-:W-:Y:S05]  /*0f40*/  BSYNC.RECONVERGENT B0 ;  /* 0x0000000000007941 */ /* 0x001fea0003800200 */
.L_x_43:
[----:B------:R-:W-:Y:S01]  /*0f50*/  LOP3.LUT R44, R13, R33, R17, 0x96, !PT ;  /* 0x000000210d2c7212 */ /* 0x000fe200078e9611 */
[----:B------:R-:W-:Y:S01]  /*0f60*/  IMAD.WIDE.U32 R28, R34, -0x326172a9, RZ ;  /* 0xcd9e8d57221c7825 */ /* 0x000fe200078e00ff */
[----:B------:R-:W-:Y:S02]  /*0f70*/  ISETP.GT.AND P0, PT, R39, 0x1, PT ;  /* 0x000000012700780c */ /* 0x000fe40003f04270 */
[----:B------:R-:W-:Y:S01]  /*0f80*/  IADD3 R40, PT, PT, R16, -0x700cb87f, RZ ;  /* 0x8ff3478110287810 */ /* 0x000fe20007ffe0ff */
        /* <DEDUP_REMOVED lines=9> */
[----:B------:R-:W-:-:S03]  /*1020*/  IADD3 R31, PT, PT, R17, -0x126145ec, RZ ;  /* 0xed9eba14111f7810 */ /* 0x000fc60007ffe0ff */
[----:B------:R-:W-:Y:S01]  /*1030*/  IMAD.WIDE.U32 R32, R32, -0x326172a9, RZ ;  /* 0xcd9e8d5720207825 */ /* 0x000fe200078e00ff */
[----:B------:R-:W-:-:S04]  /*1040*/  LOP3.LUT R29, R6, R44, R29, 0x96, !PT ;  /* 0x0000002c061d7212 */ /* 0x000fc800078e961d */
[----:B------:R-:W-:Y:S01]  /*1050*/  LOP3.LUT R44, R9, R28, R33, 0x96, !PT ;  /* 0x0000001c092c7212 */ /* 0x000fe200078e9621 */
[----:B------:R-:W-:-:S04]  /*1060*/  IMAD.WIDE.U32 R28, R29, -0x2daee0ad, RZ ;  /* 0xd2511f531d1c7825 */ /* 0x000fc800078e00ff */
[----:B------:R-:W-:Y:S01]  /*1070*/  IMAD.WIDE.U32 R44, R44, -0x2daee0ad, RZ ;  /* 0xd2511f532c2c7825 */ /* 0x000fe200078e00ff */
[----:B------:R-:W-:-:S03]  /*1080*/  LOP3.LUT R29, R8, R30, R29, 0x96, !PT ;  /* 0x0000001e081d7212 */ /* 0x000fc600078e961d */
[C---:B------:R-:W-:Y:S01]  /*1090*/  VIADD R33, R16.reuse, 0x1715609d ;  /* 0x1715609d10217836 */ /* 0x040fe20000000000 */
[----:B------:R-:W-:Y:S01]  /*10a0*/  LOP3.LUT R31, R31, R28, R45, 0x96, !PT ;  /* 0x0000001c1f1f7212 */ /* 0x000fe200078e962d */
[----:B------:R-:W-:Y:S01]  /*10b0*/  IMAD.WIDE.U32 R28, R29, -0x326172a9, RZ ;  /* 0xcd9e8d571d1c7825 */ /* 0x000fe200078e00ff */
[----:B------:R-:W-:-:S03]  /*10c0*/  IADD3 R45, PT, PT, R16, 0x78dde6e4, RZ ;  /* 0x78dde6e4102d7810 */ /* 0x000fc60007ffe0ff */
[----:B------:R-:W-:Y:S01]  /*10d0*/  IMAD.WIDE.U32 R30, R31, -0x326172a9, RZ ;  /* 0xcd9e8d571f1e7825 */ /* 0x000fe200078e00ff */
[----:B------:R-:W-:Y:S02]  /*10e0*/  LOP3.LUT R29, R45, R32, R29, 0x96, !PT ;  /* 0x000000202d1d7212 */ /* 0x000fe400078e961d */
[----:B------:R-:W-:Y:S02]  /*10f0*/  IADD3 R45, PT, PT, R17, 0x646e171e, RZ ;  /* 0x646e171e112d7810 */ /* 0x000fe40007ffe0ff */
[----:B------:R-:W-:Y:S01]  /*1100*/  LOP3.LUT R33, R33, R28, R31, 0x96, !PT ;  /* 0x0000001c21217212 */ /* 0x000fe200078e961f */
[----:B------:R-:W-:Y:S01]  /*1110*/  IMAD.WIDE.U32 R28, R29, -0x2daee0ad, RZ ;  /* 0xd2511f531d1c7825 */ /* 0x000fe200078e00ff */
[----:B------:R-:W-:-:S03]  /*1120*/  IADD3 R31, PT, PT, R17, -0x56f99767, RZ ;  /* 0xa9066899111f7810 */ /* 0x000fc60007ffe0ff */
[----:B------:R-:W-:Y:S01]  /*1130*/  IMAD.WIDE.U32 R32, R33, -0x2daee0ad, RZ ;  /* 0xd2511f5321207825 */ /* 0x000fe200078e00ff */
[----:B------:R-:W-:Y:S02]  /*1140*/  LOP3.LUT R29, R31, R44, R29, 0x96, !PT ;  /* 0x0000002c1f1d7212 */ /* 0x000fe400078e961d */
[----:B------:R-:W-:Y:S02]  /*1150*/  IADD3 R31, PT, PT, R16, 0x5384540f, RZ ;  /* 0x5384540f101f7810 */ /* 0x000fe40007ffe0ff */
[----:B------:R-:W-:Y:S01]  /*1160*/  LOP3.LUT R45, R45, R28, R33, 0x96, !PT ;  /* 0x0000001c2d2d7212 */ /* 0x000fe200078e9621 */
[----:B------:R-:W-:-:S04]  /*1170*/  IMAD.WIDE.U32 R28, R29, -0x326172a9, RZ ;  /* 0xcd9e8d571d1c7825 */ /* 0x000fc800078e00ff */
[----:B------:R-:W-:Y:S02]  /*1180*/  VIADD R33, R16, 0xb54cda56 ;  /* 0xb54cda5610217836 */ /* 0x000fe40000000000 */
[----:B------:R-:W-:-:S03]  /*1190*/  IMAD.WIDE.U32 R44, R45, -0x326172a9, RZ ;  /* 0xcd9e8d572d2c7825 */ /* 0x000fc600078e00ff */
[----:B------:R-:W-:Y:S02]  /*11a0*/  LOP3.LUT R30, R33, R30, R29, 0x96, !PT ;  /* 0x0000001e211e7212 */ /* 0x000fe400078e961d */
[----:B------:R-:W-:Y:S01]  /*11b0*/  LOP3.LUT R28, R31, R28, R45, 0x96, !PT ;  /* 0x0000001c1f1c7212 */ /* 0x000fe200078e962d */
[C---:B------:R-:W-:Y:S01]  /*11c0*/  VIADD R45, R17.reuse, 0xdb3d7428 ;  /* 0xdb3d7428112d7836 */ /* 0x040fe20000000000 */
[----:B------:R-:W-:Y:S01]  /*11d0*/  IADD3 R33, PT, PT, R17, 0x1fd5c5a3, RZ ;  /* 0x1fd5c5a311217810 */ /* 0x000fe20007ffe0ff */
[----:B------:R-:W-:-:S04]  /*11e0*/  IMAD.WIDE.U32 R30, R30, -0x2daee0ad, RZ ;  /* 0xd2511f531e1e7825 */ /* 0x000fc800078e00ff */
[----:B------:R-:W-:Y:S01]  /*11f0*/  IMAD.WIDE.U32 R28, R28, -0x2daee0ad, RZ ;  /* 0xd2511f531c1c7825 */ /* 0x000fe200078e00ff */
[----:B------:R-:W-:-:S04]  /*1200*/  LOP3.LUT R33, R33, R32, R31, 0x96, !PT ;  /* 0x0000002021217212 */ /* 0x000fc800078e961f */
[----:B------:R-:W-:Y:S01]  /*1210*/  LOP3.LUT R32, R45, R30, R29, 0x96, !PT ;  /* 0x0000001e2d207212 */ /* 0x000fe200078e961d */
[----:B------:R-:W-:Y:S01]  /*1220*/  IMAD.WIDE.U32 R30, R33, -0x326172a9, RZ ;  /* 0xcd9e8d57211e7825 */ /* 0x000fe200078e00ff */
[----:B------:R-:W-:-:S03]  /*1230*/  IADD3 R45, PT, PT, R16, -0xe443238, RZ ;  /* 0xf1bbcdc8102d7810 */ /* 0x000fc60007ffe0ff */
[----:B------:R-:W-:Y:S01]  /*1240*/  IMAD R29, R0, -0x2daee0ad, RZ ;  /* 0xd2511f53001d7824 */ /* 0x000fe200078e02ff */
[----:B------:R-:W-:Y:S01]  /*1250*/  LOP3.LUT R0, R45, R44, R31, 0x96, !PT ;  /* 0x0000002c2d007212 */ /* 0x000fe200078e961f */
[----:B------:R-:W-:-:S04]  /*1260*/  IMAD.WIDE.U32 R32, R32, -0x326172a9, RZ ;  /* 0xcd9e8d5720207825 */ /* 0x000fc800078e00ff */
[----:B------:R-:W-:Y:S01]  /*1270*/  IMAD.MOV.U32 R31, RZ, RZ, R10 ;  /* 0x000000ffff1f7224 */ /* 0x000fe200078e000a */
[----:B------:R-:W-:Y:S01]  /*1280*/  LOP3.LUT R10, R40, R30, R33, 0x96, !PT ;  /* 0x0000001e280a7212 */ /* 0x000fe200078e9621 */
[----:B------:R-:W-:Y:S01]  /*1290*/  IMAD.HI.U32 R33, R0, -0x2daee0ad, RZ ;  /* 0xd2511f5300217827 */ /* 0x000fe200078e00ff */
[----:B------:R-:W-:Y:S02]  /*12a0*/  MOV R30, R35 ;  /* 0x00000023001e7202 */ /* 0x000fe40000000f00 */
[----:B------:R-:W-:Y:S01]  /*12b0*/  MOV R40, R38 ;  /* 0x0000002600287202 */ /* 0x000fe20000000f00 */
[----:B------:R-:W-:Y:S01]  /*12c0*/  IMAD.MOV.U32 R35, RZ, RZ, R32 ;  /* 0x000000ffff237224 */ /* 0x000fe200078e0020 */
[----:B------:R-:W-:Y:S01]  /*12d0*/  LOP3.LUT R38, R42, R28, R33, 0x96, !PT ;  /* 0x0000001c2a267212 */ /* 0x000fe200078e9621 */
[----:B------:R-:W-:Y:S06]  /*12e0*/  @P0 BRA `(.L_x_45) ;  /* 0x0000000000240947 */ /* 0x000fec0003800000 */
[----:B------:R-:W-:Y:S01]  /*12f0*/  ISETP.NE.AND P0, PT, R39, RZ, PT ;  /* 0x000000ff2700720c */ /* 0x000fe20003f05270 */
[----:B------:R-:W-:Y:S01]  /*1300*/  IMAD.MOV.U32 R32, RZ, RZ, R29 ;  /* 0x000000ffff207224 */ /* 0x000fe200078e001d */
[----:B------:R-:W-:-:S11]  /*1310*/  MOV R33, R40 ;  /* 0x0000002800217202 */ /* 0x000fd60000000f00 */
[----:B------:R-:W-:Y:S05]  /*1320*/  @!P0 BRA `(.L_x_46) ;  /* 0x0000000000388947 */ /* 0x000fea0003800000 */
[----:B------:R-:W-:Y:S01]  /*1330*/  MOV R31, R30 ;  /* 0x0000001e001f7202 */ /* 0x000fe20000000f00 */
[----:B------:R-:W-:Y:S01]  /*1340*/  IMAD.MOV.U32 R32, RZ, RZ, R10 ;  /* 0x000000ffff207224 */ /* 0x000fe200078e000a */
[----:B------:R-:W-:Y:S02]  /*1350*/  MOV R33, R29 ;  /* 0x0000001d00217202 */ /* 0x000fe40000000f00 */
[----:B------:R-:W-:Y:S01]  /*1360*/  MOV R30, R40 ;  /* 0x00000028001e7202 */ /* 0x000fe20000000f00 */
[----:B------:R-:W-:Y:S06]  /*1370*/  BRA `(.L_x_46) ;  /* 0x0000000000247947 */ /* 0x000fec0003800000 */
.L_x_45:
[----:B------:R-:W-:Y:S01]  /*1380*/  ISETP.NE.AND P0, PT, R39, 0x3, PT ;  /* 0x000000032700780c */ /* 0x000fe20003f05270 */
[----:B------:R-:W-:Y:S01]  /*1390*/  IMAD.MOV.U32 R30, RZ, RZ, R10 ;  /* 0x000000ffff1e7224 */ /* 0x000fe200078e000a */
[----:B------:R-:W-:Y:S02]  /*13a0*/  MOV R31, R29 ;  /* 0x0000001d001f7202 */ /* 0x000fe40000000f00 */
[----:B------:R-:W-:Y:S02]  /*13b0*/  MOV R33, R35 ;  /* 0x0000002300217202 */ /* 0x000fe40000000f00 */
[----:B------:R-:W-:-:S07]  /*13c0*/  MOV R32, R38 ;  /* 0x0000002600207202 */ /* 0x000fce0000000f00 */
[----:B------:R-:W-:Y:S01]  /*13d0*/  @P0 IMAD.MOV.U32 R31, RZ, RZ, R40 ;  /* 0x000000ffff1f0224 */ /* 0x000fe200078e0028 */
[----:B------:R-:W-:Y:S01]  /*13e0*/  @P0 MOV R30, R29 ;  /* 0x0000001d001e0202 */ /* 0x000fe20000000f00 */
[----:B------:R-:W-:Y:S01]  /*13f0*/  @P0 IMAD.MOV.U32 R32, RZ, RZ, R35 ;  /* 0x000000ffff200224 */ /* 0x000fe200078e0023 */
[----:B------:R-:W-:-:S07]  /*1400*/  @P0 MOV R33, R10 ;  /* 0x0000000a00210202 */ /* 0x000fce0000000f00 */
.L_x_46:
[----:B------:R-:W-:Y:S01]  /*1410*/  IMAD.WIDE.U32 R28, R30, 0x200000, RZ ;  /* 0x002000001e1c7825 */ /* 0x000fe200078e00ff */
[----:B------:R-:W-:Y:S02]  /*1420*/  UISETP.NE.AND UP0, UPT, UR31, URZ, UPT ;  /* 0x000000ff1f00728c */ /* 0x000fe4000bf05270 */
[----:B------:R-:W-:Y:S01]  /*1430*/  LOP3.LUT R44, R28, R31, RZ, 0x3c, !PT ;  /* 0x0000001f1c2c7212 */ /* 0x000fe200078e3cff */
[----:B------:R-:W-:Y:S01]  /*1440*/  IMAD.WIDE.U32 R30, R32, 0x200000, RZ ;  /* 0x00200000201e7825 */ /* 0x000fe200078e00ff */
[----:B------:R-:W-:Y:S02]  /*1450*/  MOV R45, R29 ;  /* 0x0000001d002d7202 */ /* 0x000fe40000000f00 */
[----:B------:R-:W-:Y:S02]  /*1460*/  LOP3.LUT R32, R30, R33, RZ, 0x3c, !PT ;  /* 0x000000211e207212 */ /* 0x000fe400078e3cff */
[----:B------:R-:W0:Y:S01]  /*1470*/  I2F.F64.U64 R28, R44 ;  /* 0x0000002c001c7312 */ /* 0x000e220000301800 */
[----:B------:R-:W-:Y:S01]  /*1480*/  MOV R33, R31 ;  /* 0x0000001f00217202 */ /* 0x000fe20000000f00 */
[----:B------:R-:W-:-:S02]  /*1490*/  HFMA2 R31, -RZ, RZ, 1.15625, 0 ;  /* 0x3ca00000ff1f7431 */ /* 0x000fc400000001ff */
[----:B------:R-:W-:-:S04]  /*14a0*/  IMAD.MOV.U32 R30, RZ, RZ, 0x0 ;  /* 0x00000000ff1e7424 */ /* 0x000fc800078e00ff */
[----:B------:R-:W1:Y:S02]  /*14b0*/  I2F.F64.U64 R32, R32 ;  /* 0x0000002000207312 */ /* 0x000e640000301800 */
[-C--:B0-----:R-:W-:Y:S02]  /*14c0*/  DFMA R28, R28, R30.reuse, 5.5511151231257827021e-17 ;  /* 0x3c9000001c1c742b */ /* 0x081fe4000000001e */
[----:B-1----:R-:W-:Y:S01]  /*14d0*/  DFMA R30, R32, R30, 5.5511151231257827021e-17 ;  /* 0x3c900000201e742b */ /* 0x002fe2000000001e */
[----:B------:R-:W-:Y:S10]  /*14e0*/  BRA.U UP0, `(.L_x_47) ;  /* 0x0000000100fc7547 */ /* 0x000ff4000b800000 */
[-C--:B------:R-:W-:Y:S01]  /*14f0*/  IADD3 R33, P1, PT, R41, R12.reuse, RZ ;  /* 0x0000000c29217210 */ /* 0x080fe20007f3e0ff */
[----:B------:R-:W-:Y:S01]  /*1500*/  BSSY.RECONVERGENT B0, `(.L_x_48) ;  /* 0x000001e000007945 */ /* 0x000fe20003800200 */
[----:B------:R-:W-:Y:S02]  /*1510*/  IADD3 R45, P3, PT, R11, R12, RZ ;  /* 0x0000000c0b2d7210 */ /* 0x000fe40007f7e0ff */
[----:B------:R-:W-:Y:S02]  /*1520*/  ISETP.GE.U32.AND P0, PT, R33, R20, PT ;  /* 0x000000142100720c */ /* 0x000fe40003f06070 */
[----:B------:R-:W-:Y:S01]  /*1530*/  IADD3.X R32, PT, PT, RZ, R14, RZ, P1, !PT ;  /* 0x0000000eff207210 */ /* 0x000fe20000ffe4ff */
[----:B------:R-:W-:Y:S01]  /*1540*/  IMAD.X R40, RZ, RZ, R14, P3 ;  /* 0x000000ffff287224 */ /* 0x000fe200018e060e */
[----:B------:R-:W-:Y:S02]  /*1550*/  ISETP.GE.U32.AND P1, PT, R12, R20, PT ;  /* 0x000000140c00720c */ /* 0x000fe40003f26070 */
[----:B------:R-:W-:-:S02]  /*1560*/  ISETP.GE.AND.EX P0, PT, R32, R21, PT, P0 ;  /* 0x000000152000720c */ /* 0x000fc40003f06300 */
[----:B------:R-:W-:Y:S02]  /*1570*/  ISETP.GE.AND.EX P1, PT, R14, R21, PT, P1 ;  /* 0x000000150e00720c */ /* 0x000fe40003f26310 */
[----:B------:R-:W-:-:S04]  /*1580*/  ISETP.GE.U32.AND P2, PT, R45, R20, PT ;  /* 0x000000142d00720c */ /* 0x000fc80003f46070 */
[----:B------:R-:W-:-:S05]  /*1590*/  ISETP.GE.AND.EX P2, PT, R40, R21, PT, P2 ;  /* 0x000000152800720c */ /* 0x000fca0003f46320 */
[----:B------:R-:W0:Y:S02]  /*15a0*/  @!P0 LDC.64 R32, c[0x0][0x540] ;  /* 0x00015000ff208b82 */ /* 0x000e240000000a00 */
[----:B------:R-:W-:Y:S06]  /*15b0*/  @P1 BRA `(.L_x_49) ;  /* 0x0000000000481947 */ /* 0x000fec0003800000 */
[----:B------:R-:W-:Y:S01]  /*15c0*/  UMOV UR48, 0xf0000000 ;  /* 0xf000000000307882 */ /* 0x000fe20000000000 */
[----:B------:R-:W-:Y:S01]  /*15d0*/  UMOV UR49, 0x380fffff ;  /* 0x380fffff00317882 */ /* 0x000fe20000000000 */
[----:B------:R1:W3:Y:S01]  /*15e0*/  F2F.F32.F64 R40, R28 ;  /* 0x0000001c00287310 */ /* 0x0002e20000301000 */
[----:B------:R-:W-:Y:S01]  /*15f0*/  DSETP.GEU.AND P1, PT, |R28|, UR48, PT ;  /* 0x000000301c007e2a */ /* 0x000fe2000bf2e200 */
[----:B-1----:R-:W1:-:S13]  /*1600*/  LDC.64 R28, c[0x0][0x540] ;  /* 0x00015000ff1c7b82 */ /* 0x002e5a0000000a00 */
[----:B---3--:R-:W-:-:S05]  /*1610*/  @!P1 FMUL R40, R40, 1.175494350822287508e-38 ;  /* 0x0080000028289820 */ /* 0x008fca0000400000 */
[----:B------:R-:W-:-:S04]  /*1620*/  FMNMX.NAN R40, R40, 0.99999988079071044922, PT ;  /* 0x3f7ffffe28287809 */ /* 0x000fc80003820000 */
[----:B------:R-:W-:-:S05]  /*1630*/  FMNMX.NAN R40, R40, 1.1920928955078125e-07, !PT ;  /* 0x3400000028287809 */ /* 0x000fca0007820000 */
[----:B------:R-:W-:-:S04]  /*1640*/  FADD.FTZ R40, R40, -0.5 ;  /* 0xbf00000028287421 */ /* 0x000fc80000010000 */
[----:B------:R-:W-:-:S04]  /*1650*/  FMUL.FTZ R40, R40, 3.1415927410125732422 ;  /* 0x40490fdb28287820 */ /* 0x000fc80000410000 */
[----:B------:R-:W-:-:S04]  /*1660*/  FMUL.RZ R44, R40, 0.15915493667125701904 ;  /* 0x3e22f983282c7820 */ /* 0x000fc8000040c000 */
[----:B------:R-:W3:Y:S08]  /*1670*/  MUFU.COS R42, R44 ;  /* 0x0000002c002a7308 */ /* 0x000ef00000000000 */
[----:B------:R-:W-:Y:S08]  /*1680*/  MUFU.SIN R40, R44 ;  /* 0x0000002c00287308 */ /* 0x000ff00000000400 */
[----:B---3--:R-:W3:Y:S02]  /*1690*/  MUFU.RCP R45, R42 ;  /* 0x0000002a002d7308 */ /* 0x008ee40000001000 */
[----:B---3--:R-:W-:-:S04]  /*16a0*/  FMUL.FTZ R45, R40, R45 ;  /* 0x0000002d282d7220 */ /* 0x008fc80000410000 */
[----:B------:R-:W-:-:S05]  /*16b0*/  FFMA.FTZ R45, R45, R23, R22 ;  /* 0x000000172d2d7223 */ /* 0x000fca0000010016 */
[----:B------:R-:W-:-:S05]  /*16c0*/  F2FP.BF16.F32.PACK_AB R45, RZ, R45 ;  /* 0x0000002dff2d723e */ /* 0x000fca00000010ff */
[----:B-1----:R1:W-:Y:S02]  /*16d0*/  STG.E.U16 desc[UR76][R28.64], R45 ;  /* 0x0000002d1c007986 */ /* 0x0023e4000c10154c */
.L_x_49:
[----:B------:R-:W-:Y:S05]  /*16e0*/  BSYNC.RECONVERGENT B0 ;  /* 0x0000000000007941 */ /* 0x000fea0003800200 */
.L_x_48:
[----:B------:R-:W-:Y:S04]  /*16f0*/  BSSY.RECONVERGENT B0, `(.L_x_50) ;  /* 0x0000014000007945 */ /* 0x000fe80003800200 */
[----:B------:R-:W-:Y:S05]  /*1700*/  @P2 BRA `(.L_x_51) ;  /* 0x0000000000482947 */ /* 0x000fea0003800000 */
[----:B------:R-:W-:Y:S01]  /*1710*/  UMOV UR48, 0xf0000000 ;  /* 0xf000000000307882 */ /* 0x000fe20000000000 */
[----:B------:R-:W-:Y:S01]  /*1720*/  UMOV UR49, 0x380fffff ;  /* 0x380fffff00317882 */ /* 0x000fe20000000000 */
[----:B-1----:R-:W1:Y:S01]  /*1730*/  F2F.F32.F64 R28, R30 ;  /* 0x0000001e001c7310 */ /* 0x002e620000301000 */
[----:B------:R-:W-:-:S14]  /*1740*/  DSETP.GEU.AND P1, PT, |R30|, UR48, PT ;  /* 0x000000301e007e2a */ /* 0x000fdc000bf2e200 */
[----:B-1----:R-:W-:-:S05]  /*1750*/  @!P1 FMUL R28, R28, 1.175494350822287508e-38 ;  /* 0x008000001c1c9820 */ /* 0x002fca0000400000 */
[----:B------:R-:W-:-:S04]  /*1760*/  FMNMX.NAN R28, R28, 0.99999988079071044922, PT ;  /* 0x3f7ffffe1c1c7809 */ /* 0x000fc80003820000 */
[----:B------:R-:W-:-:S05]  /*1770*/  FMNMX.NAN R28, R28, 1.1920928955078125e-07, !PT ;  /* 0x340000001c1c7809 */ /* 0x000fca0007820000 */
[----:B------:R-:W-:-:S04]  /*1780*/  FADD.FTZ R28, R28, -0.5 ;  /* 0xbf0000001c1c7421 */ /* 0x000fc80000010000 */
[----:B------:R-:W-:-:S04]  /*1790*/  FMUL.FTZ R28, R28, 3.1415927410125732422 ;  /* 0x40490fdb1c1c7820 */ /* 0x000fc80000410000 */
[----:B------:R-:W-:Y:S02]  /*17a0*/  FMUL.RZ R44, R28, 0.15915493667125701904 ;  /* 0x3e22f9831c2c7820 */ /* 0x000fe4000040c000 */
[----:B------:R-:W1:Y:S02]  /*17b0*/  LDC.64 R28, c[0x0][0x540] ;  /* 0x00015000ff1c7b82 */ /* 0x000e640000000a00 */
[----:B------:R-:W3:Y:S08]  /*17c0*/  MUFU.COS R42, R44 ;  /* 0x0000002c002a7308 */ /* 0x000ef00000000000 */
[----:B------:R-:W-:Y:S08]  /*17d0*/  MUFU.SIN R40, R44 ;  /* 0x0000002c00287308 */ /* 0x000ff00000000400 */
[----:B---3--:R-:W3:Y:S02]  /*17e0*/  MUFU.RCP R45, R42 ;  /* 0x0000002a002d7308 */ /* 0x008ee40000001000 */
[----:B---3--:R-:W-:-:S04]  /*17f0*/  FMUL.FTZ R31, R40, R45 ;  /* 0x0000002d281f7220 */ /* 0x008fc80000410000 */
[----:B------:R-:W-:-:S05]  /*1800*/  FFMA.FTZ R31, R31, R23, R22 ;  /* 0x000000171f1f7223 */ /* 0x000fca0000010016 */
[----:B------:R-:W-:-:S05]  /*1810*/  F2FP.BF16.F32.PACK_AB R31, RZ, R31 ;  /* 0x0000001fff1f723e */ /* 0x000fca00000010ff */
[----:B-1----:R3:W-:Y:S02]  /*1820*/  STG.E.U16 desc[UR76][R28.64], R31 ;  /* 0x0000001f1c007986 */ /* 0x0027e4000c10154c */
.L_x_51:
[----:B------:R-:W-:Y:S05]  /*1830*/  BSYNC.RECONVERGENT B0 ;  /* 0x0000000000007941 */ /* 0x000fea0003800200 */
.L_x_50:
[----:B-1-3--:R-:W-:Y:S01]  /*1840*/  IADD3 R29, P1, PT, R43, R12, RZ ;  /* 0x0000000c2b1d7210 */ /* 0x00afe20007f3e0ff */
[----:B0-----:R3:W-:Y:S03]  /*1850*/  @!P0 STG.E.U16 desc[UR76][R32.64], R36 ;  /* 0x0000002420008986 */ /* 0x0017e6000c10154c */
[----:B------:R-:W-:Y:S02]  /*1860*/  ISETP.GE.U32.AND P0, PT, R29, R20, PT ;  /* 0x000000141d00720c */ /* 0x000fe40003f06070 */
[----:B------:R-:W-:-:S04]  /*1870*/  IADD3.X R28, PT, PT, RZ, R14, RZ, P1, !PT ;  /* 0x0000000eff1c7210 */ /* 0x000fc80000ffe4ff */
[----:B------:R-:W-:-:S13]  /*1880*/  ISETP.GE.AND.EX P0, PT, R28, R21, PT, P0 ;  /* 0x000000151c00720c */ /* 0x000fda0003f06300 */
[----:B---3--:R-:W-:Y:S05]  /*1890*/  @P0 BRA `(.L_x_52) ;  /* 0x0000003c00c00947 */ /* 0x008fea0003800000 */
[----:B------:R-:W0:Y:S01]  /*18a0*/  LDC.64 R28, c[0x0][0x540] ;  /* 0x00015000ff1c7b82 */ /* 0x000e220000000a00 */
[----:B------:R-:W-:-:S05]  /*18b0*/  PRMT R30, R36, 0x7632, R30 ;  /* 0x00007632241e7816 */ /* 0x000fca000000001e */
[----:B0-----:R3:W-:Y:S01]  /*18c0*/  STG.E.U16 desc[UR76][R28.64], R30 ;  /* 0x0000001e1c007986 */ /* 0x0017e2000c10154c */
[----:B------:R-:W-:Y:S05]  /*18d0*/  BRA `(.L_x_52) ;  /* 0x0000003c00b07947 */ /* 0x000fea0003800000 */
.L_x_47:
[----:B------:R-:W-:Y:S01]  /*18e0*/  ISETP.GE.U32.AND P0, PT, R12, R20, PT ;  /* 0x000000140c00720c */ /* 0x000fe20003f06070 */
[----:B------:R-:W-:Y:S03]  /*18f0*/  BSSY.RECONVERGENT B0, `(.L_x_53) ;  /* 0x00000fa000007945 */ /* 0x000fe60003800200 */
[----:B------:R-:W-:-:S13]  /*1900*/  ISETP.GE.AND.EX P0, PT, R14, R21, PT, P0 ;  /* 0x000000150e00720c */ /* 0x000fda0003f06300 */
[----:B------:R-:W-:Y:S05]  /*1910*/  @P0 BRA `(.L_x_54) ;  /* 0x0000000c00dc0947 */ /* 0x000fea0003800000 */
[----:B------:R-:W-:Y:S02]  /*1920*/  HFMA2 R32, -RZ, RZ, 0, 0 ;  /* 0x00000000ff207431 */ /* 0x000fe400000001ff */
[----:B------:R-:W-:Y:S01]  /*1930*/  IMAD.MOV.U32 R33, RZ, RZ, R12 ;  /* 0x000000ffff217224 */ /* 0x000fe200078e000c */
[----:B------:R-:W-:Y:S01]  /*1940*/  UMOV UR48, 0xf0000000 ;  /* 0xf000000000307882 */ /* 0x000fe20000000000 */
[----:B------:R-:W-:Y:S01]  /*1950*/  UMOV UR49, 0x380fffff ;  /* 0x380fffff00317882 */ /* 0x000fe20000000000 */
[----:B------:R-:W-:Y:S01]  /*1960*/  UISETP.NE.AND UP0, UPT, UR74, URZ, UPT ;  /* 0x000000ff4a00728c */ /* 0x000fe2000bf05270 */
[----:B------:R-:W-:Y:S01]  /*1970*/  DSETP.GEU.AND P0, PT, |R28|, UR48, PT ;  /* 0x000000301c007e2a */ /* 0x000fe2000bf0e200 */
[----:B------:R-:W-:Y:S02]  /*1980*/  IMAD.HI.U32 R45, R12, UR32, R32 ;  /* 0x000000200c2d7c27 */ /* 0x000fe4000f8e0020 */
[----:B------:R-:W0:Y:S03]  /*1990*/  F2F.F32.F64 R32, R28 ;  /* 0x0000001c00207310 */ /* 0x000e260000301000 */
[----:B------:R-:W-:-:S04]  /*19a0*/  SHF.R.U32.HI R45, RZ, UR33, R45 ;  /* 0x00000021ff2d7c19 */ /* 0x000fc8000801162d */
[----:B------:R-:W-:-:S05]  /*19b0*/  IADD3 R33, PT, PT, -R45, RZ, RZ ;  /* 0x000000ff2d217210 */ /* 0x000fca0007ffe1ff */
[----:B------:R-:W-:Y:S02]  /*19c0*/  IMAD R33, R33, UR72, R12 ;  /* 0x0000004821217c24 */ /* 0x000fe4000f8e020c */
[----:B0-----:R-:W-:Y:S02]  /*19d0*/  @!P0 FMUL R32, R32, 1.175494350822287508e-38 ;  /* 0x0080000020208820 */ /* 0x001fe40000400000 */
[----:B------:R-:W-:Y:S01]  /*19e0*/  IMAD R33, R33, UR71, RZ ;  /* 0x0000004721217c24 */ /* 0x000fe2000f8e02ff */
        /* <DEDUP_REMOVED lines=13> */
[----:B------:R-:W-:-:S05]  /*1ac0*/  SHF.R.U32.HI R45, RZ, UR37, R45 ;  /* 0x00000025ff2d7c19 */ /* 0x000fca000801162d */
[----:B------:R-:W-:-:S04]  /*1ad0*/  IMAD.MOV R28, RZ, RZ, -R45 ;  /* 0x000000ffff1c7224 */ /* 0x000fc800078e0a2d */
        /* <DEDUP_REMOVED lines=199> */
[----:B------:R-:W-:-:S05]  /*2750*/  HFMA2 R28, -RZ, RZ, 0, 0 ;  /* 0x00000000ff1c7431 */ /* 0x000fca00000001ff */
[----:B0-----:R-:W-:-:S05]  /*2760*/  IMAD.HI.U32 R28, R29, UR48, R28 ;  /* 0x000000301d1c7c27 */ /* 0x001fca000f8e001c */
[----:B------:R-:W-:-:S05]  /*2770*/  SHF.R.U32.HI R28, RZ, UR49, R28 ;  /* 0x00000031ff1c7c19 */ /* 0x000fca000801161c */
[----:B------:R-:W-:-:S04]  /*2780*/  IMAD.MOV R28, RZ, RZ, -R28 ;  /* 0x000000ffff1c7224 */ /* 0x000fc800078e0a1c */
[----:B------:R-:W-:-:S04]  /*2790*/  IMAD R28, R28, UR29, R29 ;  /* 0x0000001d1c1c7c24 */ /* 0x000fc8000f8e021d */
[----:B------:R-:W-:-:S07]  /*27a0*/  IMAD R33, R28, UR30, R33 ;  /* 0x0000001e1c217c24 */ /* 0x000fce000f8e0221 */
.L_x_55:
        /* <DEDUP_REMOVED lines=10> */
[----:B--2---:R-:W-:-:S05]  /*2850*/  FFMA.FTZ R29, R29, R27, R26 ;  /* 0x0000001b1d1d7223 */ /* 0x004fca000001001a */
[----:B------:R-:W-:Y:S02]  /*2860*/  F2FP.BF16.F32.PACK_AB R33, RZ, R29 ;  /* 0x0000001dff21723e */ /* 0x000fe400000010ff */
[----:B------:R-:W-:-:S05]  /*2870*/  IADD3.X R29, PT, PT, RZ, R25, RZ, P0, !PT ;  /* 0x00000019ff1d7210 */ /* 0x000fca00007fe4ff */
[----:B------:R0:W-:Y:S02]  /*2880*/  STG.E.U16 desc[UR76][R28.64], R33 ;  /* 0x000000211c007986 */ /* 0x0001e4000c10154c */
.L_x_54:
[----:B------:R-:W-:Y:S05]  /*2890*/  BSYNC.RECONVERGENT B0 ;  /* 0x0000000000007941 */ /* 0x000fea0003800200 */
.L_x_53:
[----:B0-----:R-:W-:Y:S01]  /*28a0*/  IADD3 R29, P1, PT, R11, R12, RZ ;  /* 0x0000000c0b1d7210 */ /* 0x001fe20007f3e0ff */
[----:B------:R-:W-:Y:S03]  /*28b0*/  BSSY.RECONVERGENT B0, `(.L_x_56) ;  /* 0x00000fb000007945 */ /* 0x000fe60003800200 */
[----:B------:R-:W-:Y:S02]  /*28c0*/  ISETP.GE.U32.AND P0, PT, R29, R20, PT ;  /* 0x000000141d00720c */ /* 0x000fe40003f06070 */
[----:B------:R-:W-:-:S04]  /*28d0*/  IADD3.X R28, PT, PT, RZ, R14, RZ, P1, !PT ;  /* 0x0000000eff1c7210 */ /* 0x000fc80000ffe4ff */
[----:B------:R-:W-:-:S13]  /*28e0*/  ISETP.GE.AND.EX P0, PT, R28, R21, PT, P0 ;  /* 0x000000151c00720c */ /* 0x000fda0003f06300 */
[----:B------:R-:W-:Y:S05]  /*28f0*/  @P0 BRA `(.L_x_57) ;  /* 0x0000000c00d80947 */ /* 0x000fea0003800000 */
[----:B------:R-:W-:Y:S01]  /*2900*/  MOV R28, RZ ;  /* 0x000000ff001c7202 */ /* 0x000fe20000000f00 */
[----:B------:R-:W-:Y:S01]  /*2910*/  UMOV UR48, 0xf0000000 ;  /* 0xf000000000307882 */ /* 0x000fe20000000000 */
[----:B------:R-:W-:Y:S01]  /*2920*/  UMOV UR49, 0x380fffff ;  /* 0x380fffff00317882 */ /* 0x000fe20000000000 */
[----:B------:R-:W0:Y:S01]  /*2930*/  F2F.F32.F64 R32, R30 ;  /* 0x0000001e00207310 */ /* 0x000e220000301000 */
[----:B------:R-:W-:Y:S01]  /*2940*/  DSETP.GEU.AND P0, PT, |R30|, UR48, PT ;  /* 0x000000301e007e2a */ /* 0x000fe2000bf0e200 */
[----:B------:R-:W-:Y:S01]  /*2950*/  IMAD.HI.U32 R45, R29, UR32, R28 ;  /* 0x000000201d2d7c27 */ /* 0x000fe2000f8e001c */
[----:B------:R-:W-:-:S04]  /*2960*/  UISETP.NE.AND UP0, UPT, UR74, URZ, UPT ;  /* 0x000000ff4a00728c */ /* 0x000fc8000bf05270 */
[----:B------:R-:W-:-:S05]  /*2970*/  SHF.R.U32.HI R45, RZ, UR33, R45 ;  /* 0x00000021ff2d7c19 */ /* 0x000fca000801162d */
[----:B------:R-:W-:-:S03]  /*2980*/  IMAD.MOV R33, RZ, RZ, -R45 ;  /* 0x000000ffff217224 */ /* 0x000fc600078e0a2d */
[----:B0-----:R-:W-:Y:S01]  /*2990*/  @!P0 FMUL R32, R32, 1.175494350822287508e-38 ;  /* 0x0080000020208820 */ /* 0x001fe20000400000 */
[----:B------:R-:W-:-:S04]  /*29a0*/  IMAD R33, R33, UR72, R29 ;  /* 0x0000004821217c24 */ /* 0x000fc8000f8e021d */
[----:B------:R-:W-:Y:S01]  /*29b0*/  IMAD R33, R33, UR71, RZ ;  /* 0x0000004721217c24 */ /* 0x000fe2000f8e02ff */
        /* <DEDUP_REMOVED lines=220> */
.L_x_58:
        /* <DEDUP_REMOVED lines=14> */
.L_x_57:
[----:B------:R-:W-:Y:S05]  /*3860*/  BSYNC.RECONVERGENT B0 ;  /* 0x0000000000007941 */ /* 0x000fea0003800200 */
.L_x_56:
[----:B0-----:R-:W-:Y:S01]  /*3870*/  IADD3 R29, P1, PT, R41, R12, RZ ;  /* 0x0000000c291d7210 */ /* 0x001fe20007f3e0ff */
[----:B------:R-:W-:Y:S03]  /*3880*/  BSSY.RECONVERGENT B0, `(.L_x_59) ;  /* 0x00000f8000007945 */ /* 0x000fe60003800200 */
[----:B------:R-:W-:Y:S02]  /*3890*/  ISETP.GE.U32.AND P0, PT, R29, R20, PT ;  /* 0x000000141d00720c */ /* 0x000fe40003f06070 */
[----:B------:R-:W-:-:S04]  /*38a0*/  IADD3.X R28, PT, PT, RZ, R14, RZ, P1, !PT ;  /* 0x0000000eff1c7210 */ /* 0x000fc80000ffe4ff */
[----:B------:R-:W-:-:S13]  /*38b0*/  ISETP.GE.AND.EX P0, PT, R28, R21, PT, P0 ;  /* 0x000000151c00720c */ /* 0x000fda0003f06300 */
[----:B------:R-:W-:Y:S05]  /*38c0*/  @P0 BRA `(.L_x_60) ;  /* 0x0000000c00cc0947 */ /* 0x000fea0003800000 */
[----:B------:R-:W-:Y:S01]  /*38d0*/  MOV R28, RZ ;  /* 0x000000ff001c7202 */ /* 0x000fe20000000f00 */
[----:B------:R-:W-:-:S04]  /*38e0*/  UISETP.NE.AND UP0, UPT, UR74, URZ, UPT ;  /* 0x000000ff4a00728c */ /* 0x000fc8000bf05270 */
[----:B------:R-:W-:-:S05]  /*38f0*/  IMAD.HI.U32 R28, R29, UR32, R28 ;  /* 0x000000201d1c7c27 */ /* 0x000fca000f8e001c */
[----:B------:R-:W-:-:S05]  /*3900*/  SHF.R.U32.HI R31, RZ, UR33, R28 ;  /* 0x00000021ff1f7c19 */ /* 0x000fca000801161c */
[----:B------:R-:W-:-:S04]  /*3910*/  IMAD.MOV R30, RZ, RZ, -R31 ;  /* 0x000000ffff1e7224 */ /* 0x000fc800078e0a1f */
[----:B------:R-:W-:-:S04]  /*3920*/  IMAD R30, R30, UR72, R29 ;  /* 0x000000481e1e7c24 */ /* 0x000fc8000f8e021d */
[----:B------:R-:W-:Y:S01]  /*3930*/  IMAD R30, R30, UR71, RZ ;  /* 0x000000471e1e7c24 */ /* 0x000fe2000f8e02ff */
[----:B------:R-:W-:Y:S06]  /*3940*/  BRA.U !UP0, `(.L_x_61) ;  /* 0x0000000d089c7547 */ /* 0x000fec000b800000 */
[----:B------:R-:W-:Y:S01]  /*3950*/  HFMA2 R28, -RZ, RZ, 0, 0 ;  /* 0x00000000ff1c7431 */ /* 0x000fe200000001ff */
[----:B------:R-:W-:Y:S01]  /*3960*/  MOV R29, R31 ;  /* 0x0000001f001d7202 */ /* 0x000fe20000000f00 */
[----:B------:R-:W-:-:S03]  /*3970*/  UISETP.NE.AND UP0, UPT, UR73, 0x2, UPT ;  /* 0x000000024900788c */ /* 0x000fc6000bf05270 */
        /* <DEDUP_REMOVED lines=91> */
[----:B------:R-:W-:Y:S02]  /*3f30*/  HFMA2 R28, -RZ, RZ, 0, 0 ;  /* 0x00000000ff1c7431 */ /* 0x000fe400000001ff */
[----:B------:R-:W-:Y:S01]  /*3f40*/  IMAD.MOV.U32 R29, RZ, RZ, R31 ;  /* 0x000000ffff1d7224 */ /* 0x000fe200078e001f */
        /* <DEDUP_REMOVED lines=135> */
.L_x_61:
[----:B------:R-:W0:Y:S02]  /*47c0*/  LDCU.64 UR48, c[0x0][0x540] ;  /* 0x0000a800ff3077ac */ /* 0x000e240008000a00 */
[----:B0-----:R-:W-:-:S04]  /*47d0*/  IADD3 R30, P0, PT, R30, UR48, RZ ;  /* 0x000000301e1e7c10 */ /* 0x001fc8000ff1e0ff */
[----:B------:R-:W-:-:S05]  /*47e0*/  IADD3.X R31, PT, PT, RZ, UR49, RZ, P0, !PT ;  /* 0x00000031ff1f7c10 */ /* 0x000fca00087fe4ff */
[----:B------:R0:W-:Y:S04]  /*47f0*/  STG.E.U16 desc[UR76][R30.64], R37 ;  /* 0x000000251e007986 */ /* 0x0001e8000c10154c */
.L_x_60:
[----:B------:R-:W-:Y:S05]  /*4800*/  BSYNC.RECONVERGENT B0 ;  /* 0x0000000000007941 */ /* 0x000fea0003800200 */
.L_x_59:
[----:B------:R-:W-:-:S04]  /*4810*/  IADD3 R29, P1, PT, R43, R12, RZ ;  /* 0x0000000c2b1d7210 */ /* 0x000fc80007f3e0ff */
[----:B------:R-:W-:Y:S02]  /*4820*/  ISETP.GE.U32.AND P0, PT, R29, R20, PT ;  /* 0x000000141d00720c */ /* 0x000fe40003f06070 */
[----:B------:R-:W-:-:S04]  /*4830*/  IADD3.X R28, PT, PT, RZ, R14, RZ, P1, !PT ;  /* 0x0000000eff1c7210 */ /* 0x000fc80000ffe4ff */
[----:B------:R-:W-:-:S13]  /*4840*/  ISETP.GE.AND.EX P0, PT, R28, R21, PT, P0 ;  /* 0x000000151c00720c */ /* 0x000fda0003f06300 */
[----:B------:R-:W-:Y:S05]  /*4850*/  @P0 BRA `(.L_x_52) ;  /* 0x0000000c00d00947 */ /* 0x000fea0003800000 */
[----:B------:R-:W-:Y:S01]  /*4860*/  MOV R28, RZ ;  /* 0x000000ff001c7202 */ /* 0x000fe20000000f00 */
[----:B------:R-:W-:-:S04]  /*4870*/  UISETP.NE.AND UP0, UPT, UR74, URZ, UPT ;  /* 0x000000ff4a00728c */ /* 0x000fc8000bf05270 */
[----:B------:R-:W-:-:S05]  /*4880*/  IMAD.HI.U32 R28, R29, UR32, R28 ;  /* 0x000000201d1c7c27 */ /* 0x000fca000f8e001c */
[----:B0-----:R-:W-:-:S05]  /*4890*/  SHF.R.U32.HI R31, RZ, UR33, R28 ;  /* 0x00000021ff1f7c19 */ /* 0x001fca000801161c */
        /* <DEDUP_REMOVED lines=235> */
.L_x_62:
[----:B------:R-:W0:Y:S01]  /*5750*/  LDCU.64 UR48, c[0x0][0x540] ;  /* 0x0000a800ff3077ac */ /* 0x000e220008000a00 */
[----:B------:R-:W-:Y:S02]  /*5760*/  PRMT R28, R37, 0x7632, R28 ;  /* 0x00007632251c7816 */ /* 0x000fe4000000001c */
[----:B0-----:R-:W-:-:S04]  /*5770*/  IADD3 R30, P0, PT, R30, UR48, RZ ;  /* 0x000000301e1e7c10 */ /* 0x001fc8000ff1e0ff */
[----:B------:R-:W-:-:S05]  /*5780*/  IADD3.X R31, PT, PT, RZ, UR49, RZ, P0, !PT ;  /* 0x00000031ff1f7c10 */ /* 0x000fca00087fe4ff */
[----:B------:R1:W-:Y:S04]  /*5790*/  STG.E.U16 desc[UR76][R30.64], R28 ;  /* 0x0000001c1e007986 */ /* 0x0003e8000c10154c */
.L_x_52:
[----:B------:R-:W-:Y:S05]  /*57a0*/  WARPSYNC.ALL ;  /* 0x0000000000007948 */ /* 0x000fea0003800000 */
[----:B------:R-:W4:Y:S01]  /*57b0*/  LDCU UR48, c[0x0][0x360] ;  /* 0x00006c00ff3077ac */ /* 0x000f220008000800 */
[----:B---3--:R-:W4:Y:S08]  /*57c0*/  LDC R29, c[0x0][0x370] ;  /* 0x0000dc00ff1d7b82 */ /* 0x008f300000000800 */
        /* <DEDUP_REMOVED lines=8> */
        .weak           $__internal_2_$__cuda_sm20_div_s64
        .type           $__internal_2_$__cuda_sm20_div_s64,@function
        .size           $__internal_2_$__cuda_sm20_div_s64,(.L_x_397 - $__internal_2_$__cuda_sm20_div_s64)
$__internal_2_$__cuda_sm20_div_s64:
[----:B------:R-:W-:Y:S01]  /*5850*/  MOV R22, R25 ;  /* 0x0000001900167202 */ /* 0x000fe20000000f00 */
[----:B------:R-:W-:-:S05]  /*5860*/  IMAD.MOV.U32 R23, RZ, RZ, RZ ;  /* 0x000000ffff177224 */ /* 0x000fca00078e00ff */
[----:B------:R-:W0:Y:S08]  /*5870*/  I2F.U64.RP R22, R22 ;  /* 0x0000001600167312 */ /* 0x000e300000309000 */
[----:B0-----:R-:W0:Y:S02]  /*5880*/  MUFU.RCP R18, R22 ;  /* 0x0000001600127308 */ /* 0x001e240000001000 */
[----:B0-----:R-:W-:-:S06]  /*5890*/  IADD3 R18, PT, PT, R18, 0x1ffffffe, RZ ;  /* 0x1ffffffe12127810 */ /* 0x001fcc0007ffe0ff */
        /* <DEDUP_REMOVED lines=17> */
[----:B------:R-:W-:-:S04]  /*59b0*/  IMAD R18, R23, R25, R19 ;  /* 0x0000001917127224 */ /* 0x000fc800078e0213 */
[----:B------:R-:W-:Y:S01]  /*59c0*/  IMAD.HI.U32 R20, R21, R27, RZ ;  /* 0x0000001b15147227 */ /* 0x000fe200078e00ff */
[----:B------:R-:W-:Y:S02]  /*59d0*/  IADD3.X R22, PT, PT, RZ, ~R18, RZ, P0, !PT ;  /* 0x80000012ff167210 */ /* 0x000fe400007fe4ff */
[----:B------:R-:W-:-:S03]  /*59e0*/  IADD3 R18, P4, PT, RZ, -UR4, RZ ;  /* 0x80000004ff127c10 */ /* 0x000fc6000ff9e0ff */
[----:B------:R-:W-:Y:S01]  /*59f0*/  IMAD.WIDE.U32 R20, P0, R21, R22, R20 ;  /* 0x0000001615147225 */ /* 0x000fe20007800014 */
[----:B------:R-:W-:-:S03]  /*5a00*/  IADD3.X R28, PT, PT, RZ, ~UR5, RZ, P4, !PT ;  /* 0x80000005ff1c7c10 */ /* 0x000fc6000a7fe4ff */
[C---:B------:R-:W-:Y:S01]  /*5a10*/  IMAD R19, R23.reuse, R22, RZ ;  /* 0x0000001617137224 */ /* 0x040fe200078e02ff */
[----:B------:R-:W-:Y:S01]  /*5a20*/  SEL R28, R28, UR5, !P1 ;  /* 0x000000051c1c7c07 */ /* 0x000fe2000c800000 */
[----:B------:R-:W-:Y:S01]  /*5a30*/  IMAD.HI.U32 R20, P2, R23, R27, R20 ;  /* 0x0000001b17147227 */ /* 0x000fe20007840014 */
[----:B------:R-:W-:-:S03]  /*5a40*/  SEL R21, R18, UR4, !P1 ;  /* 0x0000000412157c07 */ /* 0x000fc6000c800000 */
[----:B------:R-:W-:Y:S01]  /*5a50*/  IMAD.HI.U32 R22, R23, R22, RZ ;  /* 0x0000001617167227 */ /* 0x000fe200078e00ff */
[----:B------:R-:W-:-:S03]  /*5a60*/  IADD3 R20, P3, PT, R19, R20, RZ ;  /* 0x0000001413147210 */ /* 0x000fc60007f7e0ff */
[----:B------:R-:W-:Y:S01]  /*5a70*/  IMAD.MOV.U32 R19, RZ, RZ, RZ ;  /* 0x000000ffff137224 */ /* 0x000fe200078e00ff */
[----:B------:R-:W-:Y:S01]  /*5a80*/  IADD3.X R23, PT, PT, R22, R23, RZ, P0, !PT ;  /* 0x0000001716177210 */ /* 0x000fe200007fe4ff */
[----:B------:R-:W-:-:S03]  /*5a90*/  IMAD.HI.U32 R18, R20, R21, RZ ;  /* 0x0000001514127227 */ /* 0x000fc600078e00ff */
[----:B------:R-:W-:Y:S01]  /*5aa0*/  IADD3.X R23, PT, PT, RZ, RZ, R23, P3, P2 ;  /* 0x000000ffff177210 */ /* 0x000fe20001fe4417 */
        /* <DEDUP_REMOVED lines=36> */
[----:B------:R-:W-:Y:S06]  /*5cf0*/  RET.REL.NODEC R24 `(_ZN2at6native60_GLOBAL__N__2075b504_27_DistributionCauchyKernel_cu_d62eea8743distribution_elementwise_grid_stride_kernelIfLi4EZNS0_9templates4cuda21uniform_and_transformIN3c108BFloat16EfPNS_17CUDAGeneratorImplEZZZNS4_13cauchy_kernelIS9_EEvRNS_18TensorIteratorBaseEddT_ENKUlvE_clEvENKUlvE2_clEvEUlfE_EEvSC_T1_T2_EUlP24curandStatePhilox4_32_10E_ZNS1_27distribution_nullary_kernelIS7_f7double2S9_SL_SG_EEvSC_SI_RKT3_T4_EUlifE0_EEvlNS_15PhiloxCudaStateESH_SI_) ;  /* 0xffffffa018c07950 */ /* 0x000fec0003c3ffff */
.L_x_64:
        /* <DEDUP_REMOVED lines=16> */
.L_x_397:


//--------------------- .text._ZN2at6native60_GLOBAL__N__2075b504_27_DistributionCauchyKernel_cu_d62eea8743distribution_elementwise_grid_stride_kernelIfLi4EZNS0_9templates4cuda21uniform_and_transformIN3c108BFloat16EfPNS_17CUDAGeneratorImplEZZZNS4_13cauchy_kernelIS9_EEvRNS_18TensorIteratorBaseEddT_ENKUlvE_clEvENKUlvE2_clEvEUlfE_EEvSC_T1_T2_EUlP24curandStatePhilox4_32_10E_ZNS1_27distribution_nullary_kernelIS7_f7double2S9_SL_SG_EEvSC_SI_RKT3_T4_EUlifE_EEvlNS_15PhiloxCudaStateESH_SI_ --------------------------
	.section	.text._ZN2at6native60_GLOBAL__N__2075b504_27_DistributionCauchyKernel_cu_d62eea8743distribution_elementwise_grid_stride_kernelIfLi4EZNS0_9templates4cuda21uniform_and_transformIN3c108BFloat16EfPNS_17CUDAGeneratorImplEZZZNS4_13cauchy_kernelIS9_EEvRNS_18TensorIteratorBaseEddT_ENKUlvE_clEvENKUlvE2_clEvEUlfE_EEvSC_T1_T2_EUlP24curandStatePhilox4_32_10E_ZNS1_27distribution_nullary_kernelIS7_f7double2S9_SL_SG_EEvSC_SI_RKT3_T4_EUlifE_EEvlNS_15PhiloxCudaStateESH_SI_,"ax",@progbits
	.align	128
.text._ZN2at6native60_GLOBAL__N__2075b504_27_DistributionCauchyKernel_cu_d62eea8743distribution_elementwise_grid_stride_kernelIfLi4EZNS0_9templates4cuda21uniform_and_transformIN3c108BFloat16EfPNS_17CUDAGeneratorImplEZZZNS4_13cauchy_kernelIS9_EEvRNS_18TensorIteratorBaseEddT_ENKUlvE_clEvENKUlvE2_clEvEUlfE_EEvSC_T1_T2_EUlP24curandStatePhilox4_32_10E_ZNS1_27distribution_nullary_kernelIS7_f7double2S9_SL_SG_EEvSC_SI_RKT3_T4_EUlifE_EEvlNS_15PhiloxCudaStateESH_SI_:
        .type           _ZN2at6native60_GLOBAL__N__2075b504_27_DistributionCauchyKernel_cu_d62eea8743distribution_elementwise_grid_stride_kernelIfLi4EZNS0_9templates4cuda21uniform_and_transformIN3c108BFloat16EfPNS_17CUDAGeneratorImplEZZZNS4_13cauchy_kernelIS9_EEvRNS_18TensorIteratorBaseEddT_ENKUlvE_clEvENKUlvE2_clEvEUlfE_EEvSC_T1_T2_EUlP24curandStatePhilox4_32_10E_ZNS1_27distribution_nullary_kernelIS7_f7double2S9_SL_SG_EEvSC_SI_RKT3_T4_EUlifE_EEvlNS_15PhiloxCudaStateESH_SI_,@function
        .size           _ZN2at6native60_GLOBAL__N__2075b504_27_DistributionCauchyKernel_cu_d62eea8743distribution_elementwise_grid_stride_kernelIfLi4EZNS0_9templates4cuda21uniform_and_transformIN3c108BFloat16EfPNS_17CUDAGeneratorImplEZZZNS4_13cauchy_kernelIS9_EEvRNS_18TensorIteratorBaseEddT_ENKUlvE_clEvENKUlvE2_clEvEUlfE_EEvSC_T1_T2_EUlP24curandStatePhilox4_32_10E_ZNS1_27distribution_nullary_kernelIS7_f7double2S9_SL_SG_EEvSC_SI_RKT3_T4_EUlifE_EEvlNS_15PhiloxCudaStateESH_SI_,(.L_x_399 - _ZN2at6native60_GLOBAL__N__2075b504_27_DistributionCauchyKernel_cu_d62eea8743distribution_elementwise_grid_stride_kernelIfLi4EZNS0_9templates4cuda21uniform_and_transformIN3c108BFloat16EfPNS_17CUDAGeneratorImplEZZZNS4_13cauchy_kernelIS9_EEvRNS_18TensorIteratorBaseEddT_ENKUlvE_clEvENKUlvE2_clEvEUlfE_EEvSC_T1_T2_EUlP24curandStatePhilox4_32_10E_ZNS1_27distribution_nullary_kernelIS7_f7double2S9_SL_SG_EEvSC_SI_RKT3_T4_EUlifE_EEvlNS_15PhiloxCudaStateESH_SI_)
        .other          _ZN2at6native60_GLOBAL__N__2075b504_27_DistributionCauchyKernel_cu_d62eea8743distribution_elementwise_grid_stride_kernelIfLi4EZNS0_9templates4cuda21uniform_and_transformIN3c108BFloat16EfPNS_17CUDAGeneratorImplEZZZNS4_13cauchy_kernelIS9_EEvRNS_18TensorIteratorBaseEddT_ENKUlvE_clEvENKUlvE2_clEvEUlfE_EEvSC_T1_T2_EUlP24curandStatePhilox4_32_10E_ZNS1_27distribution_nullary_kernelIS7_f7double2S9_SL_SG_EEvSC_SI_RKT3_T4_EUlifE_EEvlNS_15PhiloxCudaStateESH_SI_,@"STO_CUDA_ENTRY STV_DEFAULT"
_ZN2at6native60_GLOBAL__N__2075b504_27_DistributionCauchyKernel_cu_d62eea8743distribution_elementwise_grid_stride_kernelIfLi4EZNS0_9templates4cuda21uniform_and_transformIN3c108BFloat16EfPNS_17CUDAGeneratorImplEZZZNS4_13cauchy_kernelIS9_EEvRNS_18TensorIteratorBaseEddT_ENKUlvE_clEvENKUlvE2_clEvEUlfE_EEvSC_T1_T2_EUlP24curandStatePhilox4_32_10E_ZNS1_27distribution_nullary_kernelIS7_f7double2S9_SL_SG_EEvSC_SI_RKT3_T4_EUlifE_EEvlNS_15PhiloxCudaStateESH_SI_:
        /* <DEDUP_REMOVED lines=18> */
[----:B------:R-:W3:Y:S01]  /*0120*/  LDC R29, c[0x0][0x360] ;  /* 0x0000d800ff1d7b82 */ /* 0x000ee20000000800 */
[----:B------:R-:W3:Y:S02]  /*0130*/  LDCU UR8, c[0x0][0x370] ;  /* 0x00006e00ff0877ac */ /* 0x000ee40008000800 */
[----:B---3--:R-:W-:-:S02]  /*0140*/  IMAD R30, R29, UR8, RZ ;  /* 0x000000081d1e7c24 */ /* 0x008fc4000f8e02ff */
[----:B0-----:R-:W-:Y:S01]  /*0150*/  IMAD.WIDE.U32 R36, R29, UR4, R36 ;  /* 0x000000041d247c25 */ /* 0x001fe2000f8e0024 */
[----:B------:R-:W0:Y:S03]  /*0160*/  LDCU.64 UR4, c[0x0][0x380] ;  /* 0x00007000ff0477ac */ /* 0x000e260008000a00 */
[----:B------:R-:W-:Y:S01]  /*0170*/  IMAD.MOV.U32 R31, RZ, RZ, R36 ;  /* 0x000000ffff1f7224 */ /* 0x000fe200078e0024 */
[----:B------:R-:W-:Y:S01]  /*0180*/  MOV R34, R37 ;  /* 0x0000002500227202 */ /* 0x000fe20000000f00 */
[----:B------:R-:W-:-:S04]  /*0190*/  IMAD.WIDE.U32 R8, R36, -0x326172a9, RZ ;  /* 0xcd9e8d5724087825 */ /* 0x000fc800078e00ff */
[----:B------:R-:W-:Y:S01]  /*01a0*/  IMAD.SHL.U32 R38, R30, 0x4, RZ ;  /* 0x000000041e267824 */ /* 0x000fe200078e00ff */
        /* <DEDUP_REMOVED lines=12> */
[----:B------:R-:W-:Y:S02]  /*0270*/  LOP3.LUT R10, R2, R9, R20, 0x96, !PT ;  /* 0x00000009020a7212 */ /* 0x000fe400078e9614 */
[C---:B------:R-:W-:Y:S01]  /*0280*/  IADD3 R39, PT, PT, R21.reuse, -0x695add53, RZ ;  /* 0x96a522ad15277810 */ /* 0x040fe20007ffe0ff */
        /* <DEDUP_REMOVED lines=33> */
[----:B------:R-:W-:-:S03]  /*04a0*/  LOP3.LUT R48, R13, R24, R19, 0x96, !PT ;  /* 0x000000180d307212 */ /* 0x000fc600078e9613 */
        /* <DEDUP_REMOVED lines=11> */
[----:B------:R-:W-:Y:S01]  /*0560*/  IMAD.HI.U32 R23, R19, -0x2daee0ad, RZ ;  /* 0xd2511f5313177827 */ /* 0x000fe200078e00ff */
[----:B------:R-:W-:-:S04]  /*0570*/  LOP3.LUT R48, R18, R48, R33, 0x96, !PT ;  /* 0x0000003012307212 */ /* 0x000fc800078e9621 */
[----:B------:R-:W-:Y:S01]  /*0580*/  LOP3.LUT R32, R32, R23, RZ, 0x3c, !PT ;  /* 0x0000001720207212 */ /* 0x000fe200078e3cff */
[----:B------:R-:W-:-:S05]  /*0590*/  IMAD.HI.U32 R51, R48, -0x326172a9, RZ ;  /* 0xcd9e8d5730337827 */ /* 0x000fca00078e00ff */
[----:B------:R-:W-:Y:S01]  /*05a0*/  LOP3.LUT R51, R35, R22, R51, 0x96, !PT ;  /* 0x0000001623337212 */ /* 0x000fe200078e9633 */
[----:B------:R-:W-:Y:S06]  /*05b0*/  BRA.U UP0, `(.L_x_65) ;  /* 0x0000000100507547 */ /* 0x000fec000b800000 */
[----:B------:R-:W0:Y:S01]  /*05c0*/  I2F.U32.RP R24, R38 ;  /* 0x0000002600187306 */ /* 0x000e220000209000 */
[----:B------:R-:W-:Y:S01]  /*05d0*/  IMAD.MOV R25, RZ, RZ, -R38 ;  /* 0x000000ffff197224 */ /* 0x000fe200078e0a26 */
[----:B------:R-:W-:Y:S01]  /*05e0*/  ISETP.NE.U32.AND P2, PT, R38, RZ, PT ;  /* 0x000000ff2600720c */ /* 0x000fe20003f45070 */
[----:B------:R-:W-:-:S05]  /*05f0*/  IMAD.MOV.U32 R27, RZ, RZ, RZ ;  /* 0x000000ffff1b7224 */ /* 0x000fca00078e00ff */
[----:B0-----:R-:W0:Y:S02]  /*0600*/  MUFU.RCP R24, R24 ;  /* 0x0000001800187308 */ /* 0x001e240000001000 */
[----:B0-----:R-:W-:-:S06]  /*0610*/  VIADD R22, R24, 0xffffffe ;  /* 0x0ffffffe18167836 */ /* 0x001fcc0000000000 */
[----:B------:R0:W1:Y:S02]  /*0620*/  F2I.FTZ.U32.TRUNC.NTZ R23, R22 ;  /* 0x0000001600177305 */ /* 0x000064000021f000 */
[----:B0-----:R-:W-:Y:S01]  /*0630*/  MOV R22, RZ ;  /* 0x000000ff00167202 */ /* 0x001fe20000000f00 */
[----:B-1----:R-:W-:-:S04]  /*0640*/  IMAD R25, R25, R23, RZ ;  /* 0x0000001719197224 */ /* 0x002fc800078e02ff */
[----:B------:R-:W-:-:S06]  /*0650*/  IMAD.HI.U32 R23, R23, R25, R22 ;  /* 0x0000001917177227 */ /* 0x000fcc00078e0016 */
[----:B------:R-:W-:-:S04]  /*0660*/  IMAD.HI.U32 R26, R23, UR4, RZ ;  /* 0x00000004171a7c27 */ /* 0x000fc8000f8e00ff */
[----:B------:R-:W-:-:S04]  /*0670*/  IMAD.MOV R23, RZ, RZ, -R26 ;  /* 0x000000ffff177224 */ /* 0x000fc800078e0a1a */
[----:B------:R-:W-:-:S05]  /*0680*/  IMAD R23, R38, R23, UR4 ;  /* 0x0000000426177e24 */ /* 0x000fca000f8e0217 */
[----:B------:R-:W-:-:S13]  /*0690*/  ISETP.GE.U32.AND P0, PT, R23, R38, PT ;  /* 0x000000261700720c */ /* 0x000fda0003f06070 */
[----:B------:R-:W-:Y:S01]  /*06a0*/  @P0 IMAD.IADD R23, R23, 0x1, -R38 ;  /* 0x0000000117170824 */ /* 0x000fe200078e0a26 */
[----:B------:R-:W-:-:S04]  /*06b0*/  @P0 IADD3 R26, PT, PT, R26, 0x1, RZ ;  /* 0x000000011a1a0810 */ /* 0x000fc80007ffe0ff */
[----:B------:R-:W-:-:S13]  /*06c0*/  ISETP.GE.U32.AND P1, PT, R23, R38, PT ;  /* 0x000000261700720c */ /* 0x000fda0003f26070 */
[----:B------:R-:W-:Y:S01]  /*06d0*/  @P1 VIADD R26, R26, 0x1 ;  /* 0x000000011a1a1836 */ /* 0x000fe20000000000 */
[----:B------:R-:W-:Y:S01]  /*06e0*/  @!P2 LOP3.LUT R26, RZ, R38, RZ, 0x33, !PT ;  /* 0x00000026ff1aa212 */ /* 0x000fe200078e33ff */
[----:B------:R-:W-:Y:S06]  /*06f0*/  BRA `(.L_x_66) ;  /* 0x0000000000087947 */ /* 0x000fec0003800000 */
.L_x_65:
[----:B------:R-:W-:-:S07]  /*0700*/  MOV R40, 0x720 ;  /* 0x0000072000287802 */ /* 0x000fce0000000f00 */
[----:B------:R-:W-:Y:S05]  /*0710*/  CALL.REL.NOINC `($__internal_3_$__cuda_sm20_div_s64) ;  /* 0x0000000c002c7944 */ /* 0x000fea0003c00000 */
.L_x_66:
        /* <DEDUP_REMOVED lines=13> */
[----:B------:R-:W-:Y:S01]  /*07f0*/  FMUL.RZ R43, R0, 0.15915493667125701904 ;  /* 0x3e22f983002b7820 */ /* 0x000fe2000040c000 */
[----:B------:R-:W0:Y:S01]  /*0800*/  MUFU.COS R25, R33 ;  /* 0x0000002100197308 */ /* 0x000e220000000000 */
[----:B------:R-:W1:Y:S01]  /*0810*/  LDC R45, c[0x0][0x3b4] ;  /* 0x0000ed00ff2d7b82 */ /* 0x000e620000000800 */
[----:B------:R-:W1:Y:S01]  /*0820*/  LDCU UR4, c[0x0][0x3b8] ;  /* 0x00007700ff0477ac */ /* 0x000e620008000800 */
[----:B------:R-:W-:Y:S01]  /*0830*/  IMAD R48, R48, -0x326172a9, RZ ;  /* 0xcd9e8d5730307824 */ /* 0x000fe200078e02ff */
[----:B------:R-:W-:Y:S01]  /*0840*/  LOP3.LUT R32, R32, R39, RZ, 0x3c, !PT ;  /* 0x0000002720207212 */ /* 0x000fe200078e3cff */
[----:B------:R-:W2:Y:S03]  /*0850*/  LDCU.64 UR8, c[0x0][0x3b0] ;  /* 0x00007600ff0877ac */ /* 0x000ea60008000a00 */
[----:B------:R-:W3:Y:S01]  /*0860*/  MUFU.COS R27, R42 ;  /* 0x0000002a001b7308 */ /* 0x000ee20000000000 */
[----:B------:R-:W4:Y:S01]  /*0870*/  LDC R40, c[0x0][0x3b8] ;  /* 0x0000ee00ff287b82 */ /* 0x000f220000000800 */
[----:B------:R-:W0:Y:S06]  /*0880*/  LDCU.64 UR10, c[0x0][0x3a8] ;  /* 0x00007500ff0a77ac */ /* 0x000e2c0008000a00 */
[----:B------:R-:W-:Y:S08]  /*0890*/  MUFU.SIN R24, R29 ;  /* 0x0000001d00187308 */ /* 0x000ff00000000400 */
[----:B------:R5:W-:Y:S08]  /*08a0*/  MUFU.SIN R26, R43 ;  /* 0x0000002b001a7308 */ /* 0x000bf00000000400 */
[----:B0-----:R-:W0:Y:S01]  /*08b0*/  MUFU.RCP R25, R25 ;  /* 0x0000001900197308 */ /* 0x001e220000001000 */
[----:B-----5:R-:W-:-:S07]  /*08c0*/  LOP3.LUT R43, R28, 0x3, RZ, 0xc0, !PT ;  /* 0x000000031c2b7812 */ /* 0x020fce00078ec0ff */
[----:B---3--:R-:W3:Y:S01]  /*08d0*/  MUFU.RCP R27, R27 ;  /* 0x0000001b001b7308 */ /* 0x008ee20000001000 */
[----:B0-----:R-:W-:-:S04]  /*08e0*/  FMUL.FTZ R24, R24, R25 ;  /* 0x0000001918187220 */ /* 0x001fc80000410000 */
[----:B-1----:R-:W-:Y:S01]  /*08f0*/  FFMA.FTZ R42, R24, UR4, R45 ;  /* 0x00000004182a7c23 */ /* 0x002fe2000801002d */
[----:B---3--:R-:W-:-:S04]  /*0900*/  FMUL.FTZ R26, R26, R27 ;  /* 0x0000001b1a1a7220 */ /* 0x008fc80000410000 */
[----:B------:R-:W-:-:S05]  /*0910*/  FFMA.FTZ R29, R26, UR4, R45 ;  /* 0x000000041a1d7c23 */ /* 0x000fca000801002d */
[----:B--2-4-:R-:W-:-:S07]  /*0920*/  F2FP.BF16.F32.PACK_AB R42, R29, R42 ;  /* 0x0000002a1d2a723e */ /* 0x014fce00000010ff */
.L_x_75:
[----:B------:R-:W-:Y:S01]  /*0930*/  VIADD R0, R0, 0x1 ;  /* 0x0000000100007836 */ /* 0x000fe20000000000 */
[----:B------:R-:W-:Y:S03]  /*0940*/  BSSY.RECONVERGENT B0, `(.L_x_67) ;  /* 0x000000c000007945 */ /* 0x000fe60003800200 */
[C---:B------:R-:W-:Y:S01]  /*0950*/  IMAD.WIDE.U32 R44, R0.reuse, -0x2daee0ad, RZ ;  /* 0xd2511f53002c7825 */ /* 0x040fe200078e00ff */
[----:B------:R-:W-:-:S13]  /*0960*/  ISETP.NE.AND P0, PT, R0, RZ, PT ;  /* 0x000000ff0000720c */ /* 0x000fda0003f05270 */
[----:B-1----:R-:W-:Y:S05]  /*0970*/  @P0 BRA `(.L_x_68) ;  /* 0x0000000000200947 */ /* 0x002fea0003800000 */
[----:B------:R-:W-:-:S04]  /*0980*/  IADD3 R2, PT, PT, R2, 0x1, RZ ;  /* 0x0000000102027810 */ /* 0x000fc80007ffe0ff */
[----:B------:R-:W-:-:S13]  /*0990*/  ISETP.NE.AND P0, PT, R2, RZ, PT ;  /* 0x000000ff0200720c */ /* 0x000fda0003f05270 */
[----:B------:R-:W-:Y:S02]  /*09a0*/  @!P0 VIADD R36, R36, 0x1 ;  /* 0x0000000124248836 */ /* 0x000fe40000000000 */
[----:B------:R-:W-:Y:S02]  /*09b0*/  @!P0 VIADD R24, R37, 0x1 ;  /* 0x0000000125188836 */ /* 0x000fe40000000000 */
[----:B------:R-:W-:Y:S01]  /*09c0*/  @!P0 IMAD.MOV.U32 R2, RZ, RZ, RZ ;  /* 0x000000ffff028224 */ /* 0x000fe200078e00ff */
[----:B------:R-:W-:-:S13]  /*09d0*/  ISETP.NE.AND P1, PT, R36, RZ, !P0 ;  /* 0x000000ff2400720c */ /* 0x000fda0004725270 */
[----:B------:R-:W-:-:S05]  /*09e0*/  @P1 IADD3 R24, PT, PT, R37, RZ, RZ ;  /* 0x000000ff25181210 */ /* 0x000fca0007ffe0ff */
[----:B------:R-:W-:-:S07]  /*09f0*/  @!P0 IMAD.MOV.U32 R37, RZ, RZ, R24 ;  /* 0x000000ffff258224 */ /* 0x000fce00078e0018 */
.L_x_68:
[----:B------:R-:W-:Y:S05]  /*0a00*/  BSYNC.RECONVERGENT B0 ;  /* 0x0000000000007941 */ /* 0x000fea0003800200 */
.L_x_67:
        /* <DEDUP_REMOVED lines=51> */
.L_x_69:
[----:B------:R-:W-:Y:S01]  /*0d40*/  ISETP.NE.AND P0, PT, R43, 0x3, PT ;  /* 0x000000032b00780c */ /* 0x000fe20003f05270 */
[----:B------:R-:W-:Y:S01]  /*0d50*/  IMAD.MOV.U32 R48, RZ, RZ, R44 ;  /* 0x000000ffff307224 */ /* 0x000fe200078e002c */
[----:B------:R-:W-:Y:S01]  /*0d60*/  MOV R51, R29 ;  /* 0x0000001d00337202 */ /* 0x000fe20000000f00 */
[----:B------:R-:W-:Y:S01]  /*0d70*/  IMAD.MOV.U32 R33, RZ, RZ, R24 ;  /* 0x000000ffff217224 */ /* 0x000fe200078e0018 */
[----:B------:R-:W-:-:S09]  /*0d80*/  MOV R28, R45 ;  /* 0x0000002d001c7202 */ /* 0x000fd20000000f00 */
[----:B------:R-:W-:Y:S01]  /*0d90*/  @P0 IMAD.MOV.U32 R51, RZ, RZ, R32 ;  /* 0x000000ffff330224 */ /* 0x000fe200078e0020 */
[----:B------:R-:W-:Y:S01]  /*0da0*/  @P0 MOV R33, R44 ;  /* 0x0000002c00210202 */ /* 0x000fe20000000f00 */
[----:B------:R-:W-:Y:S02]  /*0db0*/  @P0 IMAD.MOV.U32 R48, RZ, RZ, R29 ;  /* 0x000000ffff300224 */ /* 0x000fe400078e001d */
[----:B------:R-:W-:-:S07]  /*0dc0*/  @P0 IMAD.MOV.U32 R28, RZ, RZ, R24 ;  /* 0x000000ffff1c0224 */ /* 0x000fce00078e0018 */
.L_x_70:
[----:B------:R-:W0:Y:S01]  /*0dd0*/  LDC.64 R26, c[0x0][0x380] ;  /* 0x0000e000ff1a7b82 */ /* 0x000e220000000a00 */
[----:B------:R-:W-:Y:S01]  /*0de0*/  IMAD.WIDE.U32 R46, R28, 0x200000, RZ ;  /* 0x002000001c2e7825 */ /* 0x000fe200078e00ff */
[----:B------:R-:W-:-:S03]  /*0df0*/  IADD3 R49, P0, PT, R30, R31, RZ ;  /* 0x0000001f1e317210 */ /* 0x000fc60007f1e0ff */
[----:B------:R-:W-:Y:S01]  /*0e00*/  HFMA2 R29, -RZ, RZ, 1.15625, 0 ;  /* 0x3ca00000ff1d7431 */ /* 0x000fe200000001ff */
[----:B------:R-:W-:Y:S01]  /*0e10*/  BSSY.RECONVERGENT B0, `(.L_x_71) ;  /* 0x0000023000007945 */ /* 0x000fe20003800200 */
[----:B------:R-:W-:Y:S01]  /*0e20*/  IMAD.MOV.U32 R28, RZ, RZ, 0x0 ;  /* 0x00000000ff1c7424 */ /* 0x000fe200078e00ff */
[----:B------:R-:W-:Y:S01]  /*0e30*/  LOP3.LUT R46, R46, R33, RZ, 0x3c, !PT ;  /* 0x000000212e2e7212 */ /* 0x000fe200078e3cff */
[----:B------:R-:W-:-:S03]  /*0e40*/  IMAD.X R50, RZ, RZ, R34, P0 ;  /* 0x000000ffff327224 */ /* 0x000fc600000e0622 */
[----:B------:R-:W1:Y:S01]  /*0e50*/  I2F.F64.U64 R32, R46 ;  /* 0x0000002e00207312 */ /* 0x000e620000301800 */
[-C--:B0-----:R-:W-:Y:S01]  /*0e60*/  ISETP.GE.U32.AND P0, PT, R31, R26.reuse, PT ;  /* 0x0000001a1f00720c */ /* 0x081fe20003f06070 */
[----:B-1----:R-:W-:Y:S01]  /*0e70*/  DFMA R32, R32, R28, 5.5511151231257827021e-17 ;  /* 0x3c9000002020742b */ /* 0x002fe2000000001c */
[----:B------:R-:W-:Y:S02]  /*0e80*/  ISETP.GE.U32.AND P1, PT, R49, R26, PT ;  /* 0x0000001a3100720c */ /* 0x000fe40003f26070 */
[-C--:B------:R-:W-:Y:S02]  /*0e90*/  ISETP.GE.AND.EX P0, PT, R34, R27.reuse, PT, P0 ;  /* 0x0000001b2200720c */ /* 0x080fe40003f06300 */
[----:B------:R-:W-:-:S11]  /*0ea0*/  ISETP.GE.AND.EX P1, PT, R50, R27, PT, P1 ;  /* 0x0000001b3200720c */ /* 0x000fd60003f26310 */
[----:B------:R-:W-:Y:S05]  /*0eb0*/  @P0 BRA `(.L_x_72) ;  /* 0x0000000000600947 */ /* 0x000fea0003800000 */
[----:B------:R-:W-:Y:S01]  /*0ec0*/  IMAD.WIDE.U32 R46, R48, 0x200000, RZ ;  /* 0x00200000302e7825 */ /* 0x000fe200078e00ff */
[----:B------:R-:W-:Y:S01]  /*0ed0*/  UMOV UR4, 0xf0000000 ;  /* 0xf000000000047882 */ /* 0x000fe20000000000 */
[----:B------:R-:W-:Y:S01]  /*0ee0*/  UMOV UR5, 0x380fffff ;  /* 0x380fffff00057882 */ /* 0x000fe20000000000 */
[----:B------:R-:W-:-:S06]  /*0ef0*/  LOP3.LUT R46, R46, R51, RZ, 0x3c, !PT ;  /* 0x000000332e2e7212 */ /* 0x000fcc00078e3cff */
[----:B------:R-:W0:Y:S02]  /*0f00*/  I2F.F64.U64 R46, R46 ;  /* 0x0000002e002e7312 */ /* 0x000e240000301800 */
[----:B0-----:R-:W-:-:S06]  /*0f10*/  DFMA R28, R46, R28, 5.5511151231257827021e-17 ;  /* 0x3c9000002e1c742b */ /* 0x001fcc000000001c */
[----:B------:R0:W1:Y:S02]  /*0f20*/  F2F.F32.F64 R48, R28 ;  /* 0x0000001c00307310 */ /* 0x0000640000301000 */
[----:B------:R-:W-:Y:S01]  /*0f30*/  DSETP.GEU.AND P0, PT, |R28|, UR4, PT ;  /* 0x000000041c007e2a */ /* 0x000fe2000bf0e200 */
[----:B0-----:R-:W-:-:S13]  /*0f40*/  IMAD R29, R31, UR8, RZ ;  /* 0x000000081f1d7c24 */ /* 0x001fda000f8e02ff */
[----:B-1----:R-:W-:Y:S01]  /*0f50*/  @!P0 FMUL R48, R48, 1.175494350822287508e-38 ;  /* 0x0080000030308820 */ /* 0x002fe20000400000 */
[----:B------:R-:W-:-:S04]  /*0f60*/  IADD3 R28, P0, PT, R29, UR10, RZ ;  /* 0x0000000a1d1c7c10 */ /* 0x000fc8000ff1e0ff */
[----:B------:R-:W-:Y:S02]  /*0f70*/  FMNMX.NAN R48, R48, 0.99999988079071044922, PT ;  /* 0x3f7ffffe30307809 */ /* 0x000fe40003820000 */
[----:B------:R-:W-:Y:S02]  /*0f80*/  LEA.HI.X.SX32 R29, R29, UR11, 0x1, P0 ;  /* 0x0000000b1d1d7c11 */ /* 0x000fe400080f0eff */
[----:B------:R-:W-:-:S05]  /*0f90*/  FMNMX.NAN R48, R48, 1.1920928955078125e-07, !PT ;  /* 0x3400000030307809 */ /* 0x000fca0007820000 */
[----:B------:R-:W-:-:S04]  /*0fa0*/  FADD.FTZ R48, R48, -0.5 ;  /* 0xbf00000030307421 */ /* 0x000fc80000010000 */
[----:B------:R-:W-:-:S04]  /*0fb0*/  FMUL.FTZ R48, R48, 3.1415927410125732422 ;  /* 0x40490fdb30307820 */ /* 0x000fc80000410000 */
[----:B------:R-:W-:-:S04]  /*0fc0*/  FMUL.RZ R48, R48, 0.15915493667125701904 ;  /* 0x3e22f98330307820 */ /* 0x000fc8000040c000 */
[----:B------:R-:W0:Y:S08]  /*0fd0*/  MUFU.COS R47, R48 ;  /* 0x00000030002f7308 */ /* 0x000e300000000000 */
[----:B------:R-:W-:Y:S08]  /*0fe0*/  MUFU.SIN R46, R48 ;  /* 0x00000030002e7308 */ /* 0x000ff00000000400 */
[----:B0-----:R-:W0:Y:S02]  /*0ff0*/  MUFU.RCP R47, R47 ;  /* 0x0000002f002f7308 */ /* 0x001e240000001000 */
[----:B0-----:R-:W-:-:S04]  /*1000*/  FMUL.FTZ R51, R46, R47 ;  /* 0x0000002f2e337220 */ /* 0x001fc80000410000 */
[----:B------:R-:W-:-:S05]  /*1010*/  FFMA.FTZ R51, R51, R40, UR9 ;  /* 0x0000000933337e23 */ /* 0x000fca0008010028 */
[----:B------:R-:W-:-:S05]  /*1020*/  F2FP.BF16.F32.PACK_AB R51, RZ, R51 ;  /* 0x00000033ff33723e */ /* 0x000fca00000010ff */
[----:B------:R0:W-:Y:S02]  /*1030*/  STG.E.U16 desc[UR6][R28.64], R51 ;  /* 0x000000331c007986 */ /* 0x0001e4000c101506 */
.L_x_72:
[----:B------:R-:W-:Y:S05]  /*1040*/  BSYNC.RECONVERGENT B0 ;  /* 0x0000000000007941 */ /* 0x000fea0003800200 */
.L_x_71:
[----:B------:R-:W-:Y:S04]  /*1050*/  BSSY.RECONVERGENT B0, `(.L_x_73) ;  /* 0x0000016000007945 */ /* 0x000fe80003800200 */
[----:B------:R-:W-:Y:S05]  /*1060*/  @P1 BRA `(.L_x_74) ;  /* 0x0000000000501947 */ /* 0x000fea0003800000 */
[----:B------:R-:W-:Y:S01]  /*1070*/  UMOV UR4, 0xf0000000 ;  /* 0xf000000000047882 */ /* 0x000fe20000000000 */
[----:B------:R-:W-:Y:S01]  /*1080*/  UMOV UR5, 0x380fffff ;  /* 0x380fffff00057882 */ /* 0x000fe20000000000 */
[----:B0-----:R-:W0:Y:S01]  /*1090*/  F2F.F32.F64 R28, R32 ;  /* 0x00000020001c7310 */ /* 0x001e220000301000 */
[----:B------:R-:W-:Y:S01]  /*10a0*/  DSETP.GEU.AND P0, PT, |R32|, UR4, PT ;  /* 0x0000000420007e2a */ /* 0x000fe2000bf0e200 */
[----:B------:R-:W-:-:S13]  /*10b0*/  IMAD R49, R49, UR8, RZ ;  /* 0x0000000831317c24 */ /* 0x000fda000f8e02ff */
[----:B0-----:R-:W-:-:S05]  /*10c0*/  @!P0 FMUL R28, R28, 1.175494350822287508e-38 ;  /* 0x008000001c1c8820 */ /* 0x001fca0000400000 */
        /* <DEDUP_REMOVED lines=9> */
[----:B------:R-:W-:-:S03]  /*1160*/  IADD3 R28, P0, PT, R49, UR10, RZ ;  /* 0x0000000a311c7c10 */ /* 0x000fc6000ff1e0ff */
[----:B------:R-:W-:-:S05]  /*1170*/  FFMA.FTZ R29, R29, R40, UR9 ;  /* 0x000000091d1d7e23 */ /* 0x000fca0008010028 */
[----:B------:R-:W-:Y:S02]  /*1180*/  F2FP.BF16.F32.PACK_AB R32, RZ, R29 ;  /* 0x0000001dff20723e */ /* 0x000fe400000010ff */
[----:B------:R-:W-:-:S05]  /*1190*/  LEA.HI.X.SX32 R29, R49, UR11, 0x1, P0 ;  /* 0x0000000b311d7c11 */ /* 0x000fca00080f0eff */
[----:B------:R1:W-:Y:S02]  /*11a0*/  STG.E.U16 desc[UR6][R28.64], R32 ;  /* 0x000000201c007986 */ /* 0x0003e4000c101506 */
.L_x_74:
[----:B------:R-:W-:Y:S05]  /*11b0*/  BSYNC.RECONVERGENT B0 ;  /* 0x0000000000007941 */ /* 0x000fea0003800200 */
.L_x_73:
[C---:B01----:R-:W-:Y:S01]  /*11c0*/  IMAD R28, R30.reuse, 0x3, RZ ;  /* 0x000000031e1c7824 */ /* 0x043fe200078e02ff */
[-C--:B------:R-:W-:Y:S01]  /*11d0*/  LEA R25, P1, R30, R31.reuse, 0x1 ;  /* 0x0000001f1e197211 */ /* 0x080fe200078208ff */
[----:B------:R-:W-:Y:S05]  /*11e0*/  WARPSYNC.ALL ;  /* 0x0000000000007948 */ /* 0x000fea0003800000 */
[----:B------:R-:W-:Y:S01]  /*11f0*/  IADD3 R33, P2, PT, R28, R31, RZ ;  /* 0x0000001f1c217210 */ /* 0x000fe20007f5e0ff */
[----:B------:R-:W-:Y:S01]  /*1200*/  IMAD.X R28, RZ, RZ, R34, P1 ;  /* 0x000000ffff1c7224 */ /* 0x000fe200008e0622 */
[-C--:B------:R-:W-:Y:S01]  /*1210*/  ISETP.GE.U32.AND P0, PT, R25, R26.reuse, PT ;  /* 0x0000001a1900720c */ /* 0x080fe20003f06070 */
[----:B------:R-:W-:Y:S01]  /*1220*/  IMAD.MOV.U32 R48, RZ, RZ, R24 ;  /* 0x000000ffff307224 */ /* 0x000fe200078e0018 */
[----:B------:R-:W-:-:S02]  /*1230*/  ISETP.GE.U32.AND P1, PT, R33, R26, PT ;  /* 0x0000001a2100720c */ /* 0x000fc40003f26070 */
[-C--:B------:R-:W-:Y:S02]  /*1240*/  ISETP.GE.AND.EX P0, PT, R28, R27.reuse, PT, P0 ;  /* 0x0000001b1c00720c */ /* 0x080fe40003f06300 */
[----:B------:R-:W-:Y:S02]  /*1250*/  IADD3.X R26, PT, PT, RZ, R34, RZ, P2, !PT ;  /* 0x00000022ff1a7210 */ /* 0x000fe400017fe4ff */
[----:B------:R-:W-:Y:S02]  /*1260*/  MOV R51, R44 ;  /* 0x0000002c00337202 */ /* 0x000fe40000000f00 */
[----:B------:R-:W-:-:S07]  /*1270*/  ISETP.GE.AND.EX P1, PT, R26, R27, PT, P1 ;  /* 0x0000001b1a00720c */ /* 0x000fce0003f26310 */
[----:B------:R-:W0:Y:S08]  /*1280*/  @!P0 LDC R32, c[0x0][0x3b0] ;  /* 0x0000ec00ff208b82 */ /* 0x000e300000000800 */
[----:B------:R-:W1:Y:S08]  /*1290*/  @!P0 LDC.64 R26, c[0x0][0x3a8] ;  /* 0x0000ea00ff1a8b82 */ /* 0x000e700000000a00 */
[----:B------:R-:W2:Y:S01]  /*12a0*/  @!P1 LDC R46, c[0x0][0x3b0] ;  /* 0x0000ec00ff2e9b82 */ /* 0x000ea20000000800 */
[----:B0-----:R-:W-:-:S07]  /*12b0*/  @!P0 IMAD R25, R25, R32, RZ ;  /* 0x0000002019198224 */ /* 0x001fce00078e02ff */
[----:B------:R-:W0:Y:S01]  /*12c0*/  @!P1 LDC.64 R28, c[0x0][0x3a8] ;  /* 0x0000ea00ff1c9b82 */ /* 0x000e220000000a00 */
[----:B-1----:R-:W-:-:S04]  /*12d0*/  @!P0 IADD3 R26, P2, PT, R25, R26, RZ ;  /* 0x0000001a191a8210 */ /* 0x002fc80007f5e0ff */
[----:B------:R-:W-:Y:S02]  /*12e0*/  @!P0 LEA.HI.X.SX32 R27, R25, R27, 0x1, P2 ;  /* 0x0000001b191b8211 */ /* 0x000fe400010f0eff */
[----:B------:R-:W-:Y:S01]  /*12f0*/  PRMT R25, R42, 0x7632, R25 ;  /* 0x000076322a197816 */ /* 0x000fe20000000019 */
[----:B--2---:R-:W-:Y:S02]  /*1300*/  @!P1 IMAD R32, R33, R46, RZ ;  /* 0x0000002e21209224 */ /* 0x004fe400078e02ff */
[----:B------:R1:W-:Y:S01]  /*1310*/  @!P0 STG.E.U16 desc[UR6][R26.64], R42 ;  /* 0x0000002a1a008986 */ /* 0x0003e2000c101506 */
[----:B------:R-:W-:-:S05]  /*1320*/  IADD3 R31, P0, PT, R38, R31, RZ ;  /* 0x0000001f261f7210 */ /* 0x000fca0007f1e0ff */
[----:B------:R-:W-:Y:S01]  /*1330*/  IMAD.X R34, RZ, RZ, R34, P0 ;  /* 0x000000ffff227224 */ /* 0x000fe200000e0622 */
[----:B------:R-:W-:Y:S02]  /*1340*/  ISETP.GE.U32.AND P0, PT, R31, R22, PT ;  /* 0x000000161f00720c */ /* 0x000fe40003f06070 */
[----:B0-----:R-:W-:Y:S02]  /*1350*/  @!P1 IADD3 R28, P3, PT, R32, R28, RZ ;  /* 0x0000001c201c9210 */ /* 0x001fe40007f7e0ff */
[----:B------:R-:W-:Y:S02]  /*1360*/  ISETP.GE.AND.EX P0, PT, R34, R41, PT, P0 ;  /* 0x000000292200720c */ /* 0x000fe40003f06300 */
[----:B------:R-:W-:Y:S01]  /*1370*/  @!P1 LEA.HI.X.SX32 R29, R32, R29, 0x1, P3 ;  /* 0x0000001d201d9211 */ /* 0x000fe200018f0eff */
[----:B------:R-:W-:-:S04]  /*1380*/  IMAD.MOV.U32 R32, RZ, RZ, R45 ;  /* 0x000000ffff207224 */ /* 0x000fc800078e002d */
[----:B------:R1:W-:Y:S01]  /*1390*/  @!P1 STG.E.U16 desc[UR6][R28.64], R25 ;  /* 0x000000191c009986 */ /* 0x0003e2000c101506 */
[----:B------:R-:W-:Y:S06]  /*13a0*/  BAR.SYNC.DEFER_BLOCKING 0x0 ;  /* 0x0000000000007b1d */ /* 0x000fec0000010000 */
[----:B------:R-:W-:Y:S05]  /*13b0*/  @!P0 BRA `(.L_x_75) ;  /* 0xfffffff4005c8947 */ /* 0x000fea000383ffff */
[----:B------:R-:W-:Y:S05]  /*13c0*/  EXIT ;  /* 0x000000000000794d */ /* 0x000fea0003800000 */
        .weak           $__internal_3_$__cuda_sm20_div_s64
        .type           $__internal_3_$__cuda_sm20_div_s64,@function
        .size           $__internal_3_$__cuda_sm20_div_s64,(.L_x_399 - $__internal_3_$__cuda_sm20_div_s64)
$__internal_3_$__cuda_sm20_div_s64:
        /* <DEDUP_REMOVED lines=8> */
[----:B------:R-:W-:-:S05]  /*1450*/  IADD3 R33, P0, PT, RZ, -R22, RZ ;  /* 0x80000016ff217210 */ /* 0x000fca0007f1e0ff */
[----:B------:R-:W-:-:S04]  /*1460*/  IMAD.HI.U32 R22, R24, R33, RZ ;  /* 0x0000002118167227 */ /* 0x000fc800078e00ff */
[----:B------:R-:W-:Y:S01]  /*1470*/  IMAD.X R41, RZ, RZ, ~R23, P0 ;  /* 0x000000ffff297224 */ /* 0x000fe200000e0e17 */
[----:B------:R-:W-:-:S03]  /*1480*/  MOV R23, R24 ;  /* 0x0000001800177202 */ /* 0x000fc60000000f00 */
        /* <DEDUP_REMOVED lines=20> */
[----:B------:R-:W-:Y:S02]  /*15d0*/  IADD3 R24, P3, PT, R23, R22, RZ ;  /* 0x0000001617187210 */ /* 0x000fe40007f7e0ff */
[----:B------:R-:W-:Y:S02]  /*15e0*/  IADD3.X R23, PT, PT, R42, R27, RZ, P0, !PT ;  /* 0x0000001b2a177210 */ /* 0x000fe400007fe4ff */
[----:B------:R-:W-:Y:S01]  /*15f0*/  SEL R27, R26, UR5, !P1 ;  /* 0x000000051a1b7c07 */ /* 0x000fe2000c800000 */
[----:B------:R-:W-:Y:S01]  /*1600*/  IMAD.HI.U32 R22, R24, R25, RZ ;  /* 0x0000001918167227 */ /* 0x000fe200078e00ff */
[----:B------:R-:W-:-:S03]  /*1610*/  IADD3.X R26, PT, PT, RZ, RZ, R23, P3, P2 ;  /* 0x000000ffff1a7210 */ /* 0x000fc60001fe4417 */
[----:B------:R-:W-:Y:S02]  /*1620*/  IMAD.MOV.U32 R23, RZ, RZ, RZ ;  /* 0x000000ffff177224 */ /* 0x000fe400078e00ff */
[-C--:B------:R-:W-:Y:S02]  /*1630*/  IMAD R33, R26, R27.reuse, RZ ;  /* 0x0000001b1a217224 */ /* 0x080fe400078e02ff */
[----:B------:R-:W-:-:S04]  /*1640*/  IMAD.WIDE.U32 R22, R24, R27, R22 ;  /* 0x0000001b18167225 */ /* 0x000fc800078e0016 */
[----:B------:R-:W-:-:S04]  /*1650*/  IMAD.HI.U32 R22, P0, R26, R25, R22 ;  /* 0x000000191a167227 */ /* 0x000fc80007800016 */
[----:B------:R-:W-:Y:S01]  /*1660*/  IMAD.HI.U32 R26, R26, R27, RZ ;  /* 0x0000001b1a1a7227 */ /* 0x000fe200078e00ff */
[----:B------:R-:W-:-:S04]  /*1670*/  IADD3 R33, P2, PT, R33, R22, RZ ;  /* 0x0000001621217210 */ /* 0x000fc80007f5e0ff */
[----:B------:R-:W-:-:S05]  /*1680*/  IADD3.X R22, PT, PT, R26, RZ, RZ, P0, !PT ;  /* 0x000000ff1a167210 */ /* 0x000fca00007fe4ff */
        /* <DEDUP_REMOVED lines=15> */
[----:B------:R-:W-:Y:S01]  /*1780*/  SEL R22, R24, R41, P0 ;  /* 0x0000002918167207 */ /* 0x000fe20000000000 */
[----:B------:R-:W-:Y:S01]  /*1790*/  HFMA2 R41, -RZ, RZ, 0, 0 ;  /* 0x00000000ff297431 */ /* 0x000fe200000001ff */
[----:B------:R-:W-:-:S02]  /*17a0*/  IADD3 R26, P3, PT, R33, 0x1, RZ ;  /* 0x00000001211a7810 */ /* 0x000fc40007f7e0ff */
[----:B------:R-:W-:Y:S02]  /*17b0*/  ISETP.GE.U32.AND.EX P0, PT, R25, RZ, PT, P2 ;  /* 0x000000ff1900720c */ /* 0x000fe40003f06120 */
[-C--:B------:R-:W-:Y:S02]  /*17c0*/  IADD3.X R27, PT, PT, RZ, R22.reuse, RZ, P3, !PT ;  /* 0x00000016ff1b7210 */ /* 0x080fe40001ffe4ff */
[----:B------:R-:W-:Y:S02]  /*17d0*/  SEL R26, R26, R33, P0 ;  /* 0x000000211a1a7207 */ /* 0x000fe40000000000 */
[----:B------:R-:W-:Y:S02]  /*17e0*/  SEL R27, R27, R22, P0 ;  /* 0x000000161b1b7207 */ /* 0x000fe40000000000 */
[----:B------:R-:W-:Y:S02]  /*17f0*/  IADD3 R23, P2, PT, RZ, -R26, RZ ;  /* 0x8000001aff177210 */ /* 0x000fe40007f5e0ff */
[----:B------:R-:W-:-:S02]  /*1800*/  ISETP.NE.U32.AND P0, PT, R38, RZ, PT ;  /* 0x000000ff2600720c */ /* 0x000fc40003f05070 */
[----:B------:R-:W-:Y:S01]  /*1810*/  SEL R26, R23, R26, !P1 ;  /* 0x0000001a171a7207 */ /* 0x000fe20004800000 */
[----:B------:R-:W-:Y:S01]  /*1820*/  IMAD.X R22, RZ, RZ, ~R27, P2 ;  /* 0x000000ffff167224 */ /* 0x000fe200010e0e1b */
[----:B------:R-:W-:-:S04]  /*1830*/  ISETP.NE.AND.EX P0, PT, RZ, RZ, PT, P0 ;  /* 0x000000ffff00720c */ /* 0x000fc80003f05300 */
[----:B------:R-:W-:Y:S02]  /*1840*/  SEL R27, R22, R27, !P1 ;  /* 0x0000001b161b7207 */ /* 0x000fe40004800000 */
[----:B------:R-:W-:Y:S02]  /*1850*/  SEL R26, R26, 0xffffffff, P0 ;  /* 0xffffffff1a1a7807 */ /* 0x000fe40000000000 */
[----:B------:R-:W-:Y:S01]  /*1860*/  SEL R27, R27, 0xffffffff, P0 ;  /* 0xffffffff1b1b7807 */ /* 0x000fe20000000000 */
[----:B------:R-:W-:Y:S06]  /*1870*/  RET.REL.NODEC R40 `(_ZN2at6native60_GLOBAL__N__2075b504_27_DistributionCauchyKernel_cu_d62eea8743distribution_elementwise_grid_stride_kernelIfLi4EZNS0_9templates4cuda21uniform_and_transformIN3c108BFloat16EfPNS_17CUDAGeneratorImplEZZZNS4_13cauchy_kernelIS9_EEvRNS_18TensorIteratorBaseEddT_ENKUlvE_clEvENKUlvE2_clEvEUlfE_EEvSC_T1_T2_EUlP24curandStatePhilox4_32_10E_ZNS1_27distribution_nullary_kernelIS7_f7double2S9_SL_SG_EEvSC_SI_RKT3_T4_EUlifE_EEvlNS_15PhiloxCudaStateESH_SI_) ;  /* 0xffffffe428e07950 */ /* 0x000fec0003c3ffff */
.L_x_76:
        /* <DEDUP_REMOVED lines=16> */
.L_x_399:


//--------------------- .text._ZN2at6native60_GLOBAL__N__2075b504_27_DistributionCauchyKernel_cu_d62eea8743distribution_elementwise_grid_stride_kernelIfLi4EZNS0_9templates4cuda21uniform_and_transformIN3c104HalfEfPNS_17CUDAGeneratorImplEZZZNS4_13cauchy_kernelIS9_EEvRNS_18TensorIteratorBaseEddT_ENKUlvE_clEvENKUlvE1_clEvEUlfE_EEvSC_T1_T2_EUlP24curandStatePhilox4_32_10E0_ZNS1_27distribution_nullary_kernelIS7_f6float4S9_SL_SG_EEvSC_SI_RKT3_T4_EUlifE0_EEvlNS_15PhiloxCudaStateESH_SI_ --------------------------
	.section	.text._ZN2at6native60_GLOBAL__N__2075b504_27_DistributionCauchyKernel_cu_d62eea8743distribution_elementwise_grid_stride_kernelIfLi4EZNS0_9templates4cuda21uniform_and_transformIN3c104HalfEfPNS_17CUDAGeneratorImplEZZZNS4_13cauchy_kernelIS9_EEvRNS_18TensorIteratorBaseEddT_ENKUlvE_clEvENKUlvE1_clEvEUlfE_EEvSC_T1_T2_EUlP24curandStatePhilox4_32_10E0_ZNS1_27distribution_nullary_kernelIS7_f6float4S9_SL_SG_EEvSC_SI_RKT3_T4_EUlifE0_EEvlNS_15PhiloxCudaStateESH_SI_,"ax",@progbits
	.align	128
.text._ZN2at6native60_GLOBAL__N__2075b504_27_DistributionCauchyKernel_cu_d62eea8743distribution_elementwise_grid_stride_kernelIfLi4EZNS0_9templates4cuda21uniform_and_transformIN3c104HalfEfPNS_17CUDAGeneratorImplEZZZNS4_13cauchy_kernelIS9_EEvRNS_18TensorIteratorBaseEddT_ENKUlvE_clEvENKUlvE1_clEvEUlfE_EEvSC_T1_T2_EUlP24curandStatePhilox4_32_10E0_ZNS1_27distribution_nullary_kernelIS7_f6float4S9_SL_SG_EEvSC_SI_RKT3_T4_EUlifE0_EEvlNS_15PhiloxCudaStateESH_SI_:
        .type           _ZN2at6native60_GLOBAL__N__2075b504_27_DistributionCauchyKernel_cu_d62eea8743distribution_elementwise_grid_stride_kernelIfLi4EZNS0_9templates4cuda21uniform_and_transformIN3c104HalfEfPNS_17CUDAGeneratorImplEZZZNS4_13cauchy_kernelIS9_EEvRNS_18TensorIteratorBaseEddT_ENKUlvE_clEvENKUlvE1_clEvEUlfE_EEvSC_T1_T2_EUlP24curandStatePhilox4_32_10E0_ZNS1_27distribution_nullary_kernelIS7_f6float4S9_SL_SG_EEvSC_SI_RKT3_T4_EUlifE0_EEvlNS_15PhiloxCudaStateESH_SI_,@function
        .size           _ZN2at6native60_GLOBAL__N__2075b504_27_DistributionCauchyKernel_cu_d62eea8743distribution_elementwise_grid_stride_kernelIfLi4EZNS0_9templates4cuda21uniform_and_transformIN3c104HalfEfPNS_17CUDAGeneratorImplEZZZNS4_13cauchy_kernelIS9_EEvRNS_18TensorIteratorBaseEddT_ENKUlvE_clEvENKUlvE1_clEvEUlfE_EEvSC_T1_T2_EUlP24curandStatePhilox4_32_10E0_ZNS1_27distribution_nullary_kernelIS7_f6float4S9_SL_SG_EEvSC_SI_RKT3_T4_EUlifE0_EEvlNS_15PhiloxCudaStateESH_SI_,(.L_x_401 - _ZN2at6native60_GLOBAL__N__2075b504_27_DistributionCauchyKernel_cu_d62eea8743distribution_elementwise_grid_stride_kernelIfLi4EZNS0_9templates4cuda21uniform_and_transformIN3c104HalfEfPNS_17CUDAGeneratorImplEZZZNS4_13cauchy_kernelIS9_EEvRNS_18TensorIteratorBaseEddT_ENKUlvE_clEvENKUlvE1_clEvEUlfE_EEvSC_T1_T2_EUlP24curandStatePhilox4_32_10E0_ZNS1_27distribution_nullary_kernelIS7_f6float4S9_SL_SG_EEvSC_SI_RKT3_T4_EUlifE0_EEvlNS_15PhiloxCudaStateESH_SI_)
        .other          _ZN2at6native60_GLOBAL__N__2075b504_27_DistributionCauchyKernel_cu_d62eea8743distribution_elementwise_grid_stride_kernelIfLi4EZNS0_9templates4cuda21uniform_and_transformIN3c104HalfEfPNS_17CUDAGeneratorImplEZZZNS4_13cauchy_kernelIS9_EEvRNS_18TensorIteratorBaseEddT_ENKUlvE_clEvENKUlvE1_clEvEUlfE_EEvSC_T1_T2_EUlP24curandStatePhilox4_32_10E0_ZNS1_27distribution_nullary_kernelIS7_f6float4S9_SL_SG_EEvSC_SI_RKT3_T4_EUlifE0_EEvlNS_15PhiloxCudaStateESH_SI_,@"STO_CUDA_ENTRY STV_DEFAULT"
_ZN2at6native60_GLOBAL__N__2075b504_27_DistributionCauchyKernel_cu_d62eea8743distribution_elementwise_grid_stride_kernelIfLi4EZNS0_9templates4cuda21uniform_and_transformIN3c104HalfEfPNS_17CUDAGeneratorImplEZZZNS4_13cauchy_kernelIS9_EEvRNS_18TensorIteratorBaseEddT_ENKUlvE_clEvENKUlvE1_clEvEUlfE_EEvSC_T1_T2_EUlP24curandStatePhilox4_32_10E0_ZNS1_27distribution_nullary_kernelIS7_f6float4S9_SL_SG_EEvSC_SI_RKT3_T4_EUlifE0_EEvlNS_15PhiloxCudaStateESH_SI_:
        /* <DEDUP_REMOVED lines=114> */
.L_x_77:
[----:B------:R-:W-:-:S07]  /*0720*/  MOV R30, 0x740 ;  /* 0x00000740001e7802 */ /* 0x000fce0000000f00 */
[----:B------:R-:W-:Y:S05]  /*0730*/  CALL.REL.NOINC `($__internal_4_$__cuda_sm20_div_s64) ;  /* 0x0000004c00b07944 */ /* 0x000fea0003c00000 */
.L_x_78:
        /* <DEDUP_REMOVED lines=84> */
.L_x_101:
        /* <DEDUP_REMOVED lines=13> */
.L_x_80:
[----:B0-----:R-:W-:Y:S05]  /*0d50*/  BSYNC.RECONVERGENT B0 ;  /* 0x0000000000007941 */ /* 0x001fea0003800200 */
.L_x_79:
        /* <DEDUP_REMOVED lines=62> */
.L_x_81:
        /* <DEDUP_REMOVED lines=9> */
.L_x_82:
        /* <DEDUP_REMOVED lines=38> */
[----:B------:R-:W-:-:S05]  /*1430*/  F2FP.F16.F32.PACK_AB R47, RZ, R47 ;  /* 0x0000002fff2f723e */ /* 0x000fca00000000ff */
[----:B0-----:R0:W-:Y:S02]  /*1440*/  STG.E.U16 desc[UR76][R34.64], R47 ;  /* 0x0000002f22007986 */ /* 0x0011e4000c10154c */
.L_x_85:
[----:B------:R-:W-:Y:S05]  /*1450*/  BSYNC.RECONVERGENT B0 ;  /* 0x0000000000007941 */ /* 0x000fea0003800200 */
.L_x_84:
        /* <DEDUP_REMOVED lines=15> */
.L_x_87:
[----:B------:R-:W-:Y:S05]  /*1550*/  BSYNC.RECONVERGENT B0 ;  /* 0x0000000000007941 */ /* 0x000fea0003800200 */
.L_x_86:
        /* <DEDUP_REMOVED lines=15> */
.L_x_89:
[----:B------:R-:W-:Y:S05]  /*1650*/  BSYNC.RECONVERGENT B0 ;  /* 0x0000000000007941 */ /* 0x000fea0003800200 */
.L_x_88:
        /* <DEDUP_REMOVED lines=13> */
[----:B0-----:R3:W-:Y:S01]  /*1730*/  STG.E.U16 desc[UR76][R34.64], R43 ;  /* 0x0000002b22007986 */ /* 0x0017e2000c10154c */
[----:B------:R-:W-:Y:S05]  /*1740*/  BRA `(.L_x_90) ;  /* 0x0000003c00807947 */ /* 0x000fea0003800000 */
.L_x_83:
        /* <DEDUP_REMOVED lines=232> */
.L_x_93:
        /* <DEDUP_REMOVED lines=11> */
[----:B------:R-:W-:Y:S02]  /*2680*/  F2FP.F16.F32.PACK_AB R45, RZ, R35 ;  /* 0x00000023ff2d723e */ /* 0x000fe400000000ff */
[----:B------:R-:W-:-:S05]  /*2690*/  IADD3.X R35, PT, PT, RZ, R29, RZ, P0, !PT ;  /* 0x0000001dff237210 */ /* 0x000fca00007fe4ff */
[----:B------:R0:W-:Y:S02]  /*26a0*/  STG.E.U16 desc[UR76][R34.64], R45 ;  /* 0x0000002d22007986 */ /* 0x0001e4000c10154c */
.L_x_92:
[----:B------:R-:W-:Y:S05]  /*26b0*/  BSYNC.RECONVERGENT B0 ;  /* 0x0000000000007941 */ /* 0x000fea0003800200 */
.L_x_91:
        /* <DEDUP_REMOVED lines=234> */
.L_x_96:
        /* <DEDUP_REMOVED lines=14> */
.L_x_95:
[----:B------:R-:W-:Y:S05]  /*3640*/  BSYNC.RECONVERGENT B0 ;  /* 0x0000000000007941 */ /* 0x000fea0003800200 */
.L_x_94:
        /* <DEDUP_REMOVED lines=234> */
.L_x_99:
        /* <DEDUP_REMOVED lines=11> */
[----:B------:R-:W-:Y:S01]  /*45a0*/  F2FP.F16.F32.PACK_AB R42, RZ, R35 ;  /* 0x00000023ff2a723e */ /* 0x000fe200000000ff */
[----:B------:R-:W-:-:S05]  /*45b0*/  IMAD.X R35, RZ, RZ, R29, P0 ;  /* 0x000000ffff237224 */ /* 0x000fca00000e061d */
[----:B------:R0:W-:Y:S02]  /*45c0*/  STG.E.U16 desc[UR76][R34.64], R42 ;  /* 0x0000002a22007986 */ /* 0x0001e4000c10154c */
.L_x_98:
[----:B------:R-:W-:Y:S05]  /*45d0*/  BSYNC.RECONVERGENT B0 ;  /* 0x0000000000007941 */ /* 0x000fea0003800200 */
.L_x_97:
        /* <DEDUP_REMOVED lines=233> */
.L_x_100:
        /* <DEDUP_REMOVED lines=14> */
.L_x_90:
        /* <DEDUP_REMOVED lines=11> */
        .weak           $__internal_4_$__cuda_sm20_div_s64
        .type           $__internal_4_$__cuda_sm20_div_s64,@function
        .size           $__internal_4_$__cuda_sm20_div_s64,(.L_x_401 - $__internal_4_$__cuda_sm20_div_s64)
$__internal_4_$__cuda_sm20_div_s64:
        /* <DEDUP_REMOVED lines=74> */
[----:B------:R-:W-:Y:S06]  /*5aa0*/  RET.REL.NODEC R30 `(_ZN2at6native60_GLOBAL__N__2075b504_27_DistributionCauchyKernel_cu_d62eea8743distribution_elementwise_grid_stride_kernelIfLi4EZNS0_9templates4cuda21uniform_and_transformIN3c104HalfEfPNS_17CUDAGeneratorImplEZZZNS4_13cauchy_kernelIS9_EEvRNS_18TensorIteratorBaseEddT_ENKUlvE_clEvENKUlvE1_clEvEUlfE_EEvSC_T1_T2_EUlP24curandStatePhilox4_32_10E0_ZNS1_27distribution_nullary_kernelIS7_f6float4S9_SL_SG_EEvSC_SI_RKT3_T4_EUlifE0_EEvlNS_15PhiloxCudaStateESH_SI_) ;  /* 0xffffffa41e547950 */ /* 0x000fec0003c3ffff */
.L_x_102:
        /* <DEDUP_REMOVED lines=13> */
.L_x_401:


//--------------------- .text._ZN2at6native60_GLOBAL__N__2075b504_27_DistributionCauchyKernel_cu_d62eea8743distribution_elementwise_grid_stride_kernelIfLi4EZNS0_9templates4cuda21uniform_and_transformIN3c104HalfEfPNS_17CUDAGeneratorImplEZZZNS4_13cauchy_kernelIS9_EEvRNS_18TensorIteratorBaseEddT_ENKUlvE_clEvENKUlvE1_clEvEUlfE_EEvSC_T1_T2_EUlP24curandStatePhilox4_32_10E0_ZNS1_27distribution_nullary_kernelIS7_f6float4S9_SL_SG_EEvSC_SI_RKT3_T4_EUlifE_EEvlNS_15PhiloxCudaStateESH_SI_ --------------------------
	.section	.text._ZN2at6native60_GLOBAL__N__2075b504_27_DistributionCauchyKernel_cu_d62eea8743distribution_elementwise_grid_stride_kernelIfLi4EZNS0_9templates4cuda21uniform_and_transformIN3c104HalfEfPNS_17CUDAGeneratorImplEZZZNS4_13cauchy_kernelIS9_EEvRNS_18TensorIteratorBaseEddT_ENKUlvE_clEvENKUlvE1_clEvEUlfE_EEvSC_T1_T2_EUlP24curandStatePhilox4_32_10E0_ZNS1_27distribution_nullary_kernelIS7_f6float4S9_SL_SG_EEvSC_SI_RKT3_T4_EUlifE_EEvlNS_15PhiloxCudaStateESH_SI_,"ax",@progbits
	.align	128
.text._ZN2at6native60_GLOBAL__N__2075b504_27_DistributionCauchyKernel_cu_d62eea8743distribution_elementwise_grid_stride_kernelIfLi4EZNS0_9templates4cuda21uniform_and_transformIN3c104HalfEfPNS_17CUDAGeneratorImplEZZZNS4_13cauchy_kernelIS9_EEvRNS_18TensorIteratorBaseEddT_ENKUlvE_clEvENKUlvE1_clEvEUlfE_EEvSC_T1_T2_EUlP24curandStatePhilox4_32_10E0_ZNS1_27distribution_nullary_kernelIS7_f6float4S9_SL_SG_EEvSC_SI_RKT3_T4_EUlifE_EEvlNS_15PhiloxCudaStateESH_SI_:
        .type           _ZN2at6native60_GLOBAL__N__2075b504_27_DistributionCauchyKernel_cu_d62eea8743distribution_elementwise_grid_stride_kernelIfLi4EZNS0_9templates4cuda21uniform_and_transformIN3c104HalfEfPNS_17CUDAGeneratorImplEZZZNS4_13cauchy_kernelIS9_EEvRNS_18TensorIteratorBaseEddT_ENKUlvE_clEvENKUlvE1_clEvEUlfE_EEvSC_T1_T2_EUlP24curandStatePhilox4_32_10E0_ZNS1_27distribution_nullary_kernelIS7_f6float4S9_SL_SG_EEvSC_SI_RKT3_T4_EUlifE_EEvlNS_15PhiloxCudaStateESH_SI_,@function
        .size           _ZN2at6native60_GLOBAL__N__2075b504_27_DistributionCauchyKernel_cu_d62eea8743distribution_elementwise_grid_stride_kernelIfLi4EZNS0_9templates4cuda21uniform_and_transformIN3c104HalfEfPNS_17CUDAGeneratorImplEZZZNS4_13cauchy_kernelIS9_EEvRNS_18TensorIteratorBaseEddT_ENKUlvE_clEvENKUlvE1_clEvEUlfE_EEvSC_T1_T2_EUlP24curandStatePhilox4_32_10E0_ZNS1_27distribution_nullary_kernelIS7_f6float4S9_SL_SG_EEvSC_SI_RKT3_T4_EUlifE_EEvlNS_15PhiloxCudaStateESH_SI_,(.L_x_403 - _ZN2at6native60_GLOBAL__N__2075b504_27_DistributionCauchyKernel_cu_d62eea8743distribution_elementwise_grid_stride_kernelIfLi4EZNS0_9templates4cuda21uniform_and_transformIN3c104HalfEfPNS_17CUDAGeneratorImplEZZZNS4_13cauchy_kernelIS9_EEvRNS_18TensorIteratorBaseEddT_ENKUlvE_clEvENKUlvE1_clEvEUlfE_EEvSC_T1_T2_EUlP24curandStatePhilox4_32_10E0_ZNS1_27distribution_nullary_kernelIS7_f6float4S9_SL_SG_EEvSC_SI_RKT3_T4_EUlifE_EEvlNS_15PhiloxCudaStateESH_SI_)
        .other          _ZN2at6native60_GLOBAL__N__2075b504_27_DistributionCauchyKernel_cu_d62eea8743distribution_elementwise_grid_stride_kernelIfLi4EZNS0_9templates4cuda21uniform_and_transformIN3c104HalfEfPNS_17CUDAGeneratorImplEZZZNS4_13cauchy_kernelIS9_EEvRNS_18TensorIteratorBaseEddT_ENKUlvE_clEvENKUlvE1_clEvEUlfE_EEvSC_T1_T2_EUlP24curandStatePhilox4_32_10E0_ZNS1_27distribution_nullary_kernelIS7_f6float4S9_SL_SG_EEvSC_SI_RKT3_T4_EUlifE_EEvlNS_15PhiloxCudaStateESH_SI_,@"STO_CUDA_ENTRY STV_DEFAULT"
_ZN2at6native60_GLOBAL__N__2075b504_27_DistributionCauchyKernel_cu_d62eea8743distribution_elementwise_grid_stride_kernelIfLi4EZNS0_9templates4cuda21uniform_and_transformIN3c104HalfEfPNS_17CUDAGeneratorImplEZZZNS4_13cauchy_kernelIS9_EEvRNS_18TensorIteratorBaseEddT_ENKUlvE_clEvENKUlvE1_clEvEUlfE_EEvSC_T1_T2_EUlP24curandStatePhilox4_32_10E0_ZNS1_27distribution_nullary_kernelIS7_f6float4S9_SL_SG_EEvSC_SI_RKT3_T4_EUlifE_EEvlNS_15PhiloxCudaStateESH_SI_:
        /* <DEDUP_REMOVED lines=114> */
.L_x_103:
[----:B------:R-:W-:-:S07]  /*0720*/  MOV R30, 0x740 ;  /* 0x00000740001e7802 */ /* 0x000fce0000000f00 */
[----:B------:R-:W-:Y:S05]  /*0730*/  CALL.REL.NOINC `($__internal_5_$__cuda_sm20_div_s64) ;  /* 0x0000000c00107944 */ /* 0x000fea0003c00000 */
.L_x_104:
        /* <DEDUP_REMOVED lines=17> */
.L_x_116:
        /* <DEDUP_REMOVED lines=13> */
.L_x_106:
[----:B-12---:R-:W-:Y:S05]  /*0920*/  BSYNC.RECONVERGENT B0 ;  /* 0x0000000000007941 */ /* 0x006fea0003800200 */
.L_x_105:
        /* <DEDUP_REMOVED lines=51> */
.L_x_107:
        /* <DEDUP_REMOVED lines=9> */
.L_x_108:
        /* <DEDUP_REMOVED lines=33> */
[----:B------:R-:W-:Y:S02]  /*0f00*/  F2FP.F16.F32.PACK_AB R50, RZ, R50 ;  /* 0x00000032ff32723e */ /* 0x000fe400000000ff */
[----:B------:R-:W-:-:S05]  /*0f10*/  LEA.HI.X.SX32 R29, R29, UR9, 0x1, P2 ;  /* 0x000000091d1d7c11 */ /* 0x000fca00090f0eff */
[----:B------:R1:W-:Y:S03]  /*0f20*/  STG.E.U16 desc[UR6][R28.64], R50 ;  /* 0x000000321c007986 */ /* 0x0003e6000c101506 */
.L_x_110:
[----:B------:R-:W-:Y:S05]  /*0f30*/  BSYNC.RECONVERGENT B0 ;  /* 0x0000000000007941 */ /* 0x000fea0003800200 */
.L_x_109:
        /* <DEDUP_REMOVED lines=16> */
[----:B------:R-:W-:Y:S02]  /*1040*/  F2FP.F16.F32.PACK_AB R48, RZ, R29 ;  /* 0x0000001dff30723e */ /* 0x000fe400000000ff */
[----:B------:R-:W-:-:S05]  /*1050*/  LEA.HI.X.SX32 R29, R49, UR9, 0x1, P0 ;  /* 0x00000009311d7c11 */ /* 0x000fca00080f0eff */
[----:B------:R1:W-:Y:S02]  /*1060*/  STG.E.U16 desc[UR6][R28.64], R48 ;  /* 0x000000301c007986 */ /* 0x0003e4000c101506 */
.L_x_112:
[----:B------:R-:W-:Y:S05]  /*1070*/  BSYNC.RECONVERGENT B0 ;  /* 0x0000000000007941 */ /* 0x000fea0003800200 */
.L_x_111:
        /* <DEDUP_REMOVED lines=19> */
.L_x_114:
[----:B------:R-:W-:Y:S05]  /*11b0*/  BSYNC.RECONVERGENT B0 ;  /* 0x0000000000007941 */ /* 0x000fea0003800200 */
.L_x_113:
        /* <DEDUP_REMOVED lines=17> */
.L_x_115:
        /* <DEDUP_REMOVED lines=11> */
        .weak           $__internal_5_$__cuda_sm20_div_s64
        .type           $__internal_5_$__cuda_sm20_div_s64,@function
        .size           $__internal_5_$__cuda_sm20_div_s64,(.L_x_403 - $__internal_5_$__cuda_sm20_div_s64)
$__internal_5_$__cuda_sm20_div_s64:
        /* <DEDUP_REMOVED lines=74> */
[----:B------:R-:W-:Y:S06]  /*1820*/  RET.REL.NODEC R30 `(_ZN2at6native60_GLOBAL__N__2075b504_27_DistributionCauchyKernel_cu_d62eea8743distribution_elementwise_grid_stride_kernelIfLi4EZNS0_9templates4cuda21uniform_and_transformIN3c104HalfEfPNS_17CUDAGeneratorImplEZZZNS4_13cauchy_kernelIS9_EEvRNS_18TensorIteratorBaseEddT_ENKUlvE_clEvENKUlvE1_clEvEUlfE_EEvSC_T1_T2_EUlP24curandStatePhilox4_32_10E0_ZNS1_27distribution_nullary_kernelIS7_f6float4S9_SL_SG_EEvSC_SI_RKT3_T4_EUlifE_EEvlNS_15PhiloxCudaStateESH_SI_) ;  /* 0xffffffe41ef47950 */ /* 0x000fec0003c3ffff */
.L_x_117:
        /* <DEDUP_REMOVED lines=13> */
.L_x_403:


//--------------------- .text._ZN2at6native60_GLOBAL__N__2075b504_27_DistributionCauchyKernel_cu_d62eea8743distribution_elementwise_grid_stride_kernelIfLi4EZNS0_9templates4cuda21uniform_and_transformIN3c104HalfEfPNS_17CUDAGeneratorImplEZZZNS4_13cauchy_kernelIS9_EEvRNS_18TensorIteratorBaseEddT_ENKUlvE_clEvENKUlvE1_clEvEUlfE_EEvSC_T1_T2_EUlP24curandStatePhilox4_32_10E_ZNS1_27distribution_nullary_kernelIS7_f7double2S9_SL_SG_EEvSC_SI_RKT3_T4_EUlifE0_EEvlNS_15PhiloxCudaStateESH_SI_ --------------------------
	.section	.text._ZN2at6native60_GLOBAL__N__2075b504_27_DistributionCauchyKernel_cu_d62eea8743distribution_elementwise_grid_stride_kernelIfLi4EZNS0_9templates4cuda21uniform_and_transformIN3c104HalfEfPNS_17CUDAGeneratorImplEZZZNS4_13cauchy_kernelIS9_EEvRNS_18TensorIteratorBaseEddT_ENKUlvE_clEvENKUlvE1_clEvEUlfE_EEvSC_T1_T2_EUlP24curandStatePhilox4_32_10E_ZNS1_27distribution_nullary_kernelIS7_f7double2S9_SL_SG_EEvSC_SI_RKT3_T4_EUlifE0_EEvlNS_15PhiloxCudaStateESH_SI_,"ax",@progbits
	.align	128
.text._ZN2at6native60_GLOBAL__N__2075b504_27_DistributionCauchyKernel_cu_d62eea8743distribution_elementwise_grid_stride_kernelIfLi4EZNS0_9templates4cuda21uniform_and_transformIN3c104HalfEfPNS_17CUDAGeneratorImplEZZZNS4_13cauchy_kernelIS9_EEvRNS_18TensorIteratorBaseEddT_ENKUlvE_clEvENKUlvE1_clEvEUlfE_EEvSC_T1_T2_EUlP24curandStatePhilox4_32_10E_ZNS1_27distribution_nullary_kernelIS7_f7double2S9_SL_SG_EEvSC_SI_RKT3_T4_EUlifE0_EEvlNS_15PhiloxCudaStateESH_SI_:
        .type           _ZN2at6native60_GLOBAL__N__2075b504_27_DistributionCauchyKernel_cu_d62eea8743distribution_elementwise_grid_stride_kernelIfLi4EZNS0_9templates4cuda21uniform_and_transformIN3c104HalfEfPNS_17CUDAGeneratorImplEZZZNS4_13cauchy_kernelIS9_EEvRNS_18TensorIteratorBaseEddT_ENKUlvE_clEvENKUlvE1_clEvEUlfE_EEvSC_T1_T2_EUlP24curandStatePhilox4_32_10E_ZNS1_27distribution_nullary_kernelIS7_f7double2S9_SL_SG_EEvSC_SI_RKT3_T4_EUlifE0_EEvlNS_15PhiloxCudaStateESH_SI_,@function
        .size           _ZN2at6native60_GLOBAL__N__2075b504_27_DistributionCauchyKernel_cu_d62eea8743distribution_elementwise_grid_stride_kernelIfLi4EZNS0_9templates4cuda21uniform_and_transformIN3c104HalfEfPNS_17CUDAGeneratorImplEZZZNS4_13cauchy_kernelIS9_EEvRNS_18TensorIteratorBaseEddT_ENKUlvE_clEvENKUlvE1_clEvEUlfE_EEvSC_T1_T2_EUlP24curandStatePhilox4_32_10E_ZNS1_27distribution_nullary_kernelIS7_f7double2S9_SL_SG_EEvSC_SI_RKT3_T4_EUlifE0_EEvlNS_15PhiloxCudaStateESH_SI_,(.L_x_405 - _ZN2at6native60_GLOBAL__N__2075b504_27_DistributionCauchyKernel_cu_d62eea8743distribution_elementwise_grid_stride_kernelIfLi4EZNS0_9templates4cuda21uniform_and_transformIN3c104HalfEfPNS_17CUDAGeneratorImplEZZZNS4_13cauchy_kernelIS9_EEvRNS_18TensorIteratorBaseEddT_ENKUlvE_clEvENKUlvE1_clEvEUlfE_EEvSC_T1_T2_EUlP24curandStatePhilox4_32_10E_ZNS1_27distribution_nullary_kernelIS7_f7double2S9_SL_SG_EEvSC_SI_RKT3_T4_EUlifE0_EEvlNS_15PhiloxCudaStateESH_SI_)
        .other          _ZN2at6native60_GLOBAL__N__2075b504_27_DistributionCauchyKernel_cu_d62eea8743distribution_elementwise_grid_stride_kernelIfLi4EZNS0_9templates4cuda21uniform_and_transformIN3c104HalfEfPNS_17CUDAGeneratorImplEZZZNS4_13cauchy_kernelIS9_EEvRNS_18TensorIteratorBaseEddT_ENKUlvE_clEvENKUlvE1_clEvEUlfE_EEvSC_T1_T2_EUlP24curandStatePhilox4_32_10E_ZNS1_27distribution_nullary_kernelIS7_f7double2S9_SL_SG_EEvSC_SI_RKT3_T4_EUlifE0_EEvlNS_15PhiloxCudaStateESH_SI_,@"STO_CUDA_ENTRY STV_DEFAULT"
_ZN2at6native60_GLOBAL__N__2075b504_27_DistributionCauchyKernel_cu_d62eea8743distribution_elementwise_grid_stride_kernelIfLi4EZNS0_9templates4cuda21uniform_and_transformIN3c104HalfEfPNS_17CUDAGeneratorImplEZZZNS4_13cauchy_kernelIS9_EEvRNS_18TensorIteratorBaseEddT_ENKUlvE_clEvENKUlvE1_clEvEUlfE_EEvSC_T1_T2_EUlP24curandStatePhilox4_32_10E_ZNS1_27distribution_nullary_kernelIS7_f7double2S9_SL_SG_EEvSC_SI_RKT3_T4_EUlifE0_EEvlNS_15PhiloxCudaStateESH_SI_:
        /* <DEDUP_REMOVED lines=114> */
.L_x_118:
[----:B------:R-:W-:-:S07]  /*0720*/  MOV R24, 0x740 ;  /* 0x0000074000187802 */ /* 0x000fce0000000f00 */
[----:B------:R-:W-:Y:S05]  /*0730*/  CALL.REL.NOINC `($__internal_6_$__cuda_sm20_div_s64) ;  /* 0x0000005000447944 */ /* 0x000fea0003c00000 */
.L_x_119:
        /* <DEDUP_REMOVED lines=66> */
[----:B------:R-:W-:Y:S01]  /*0b60*/  F2FP.F16.F32.PACK_AB R36, R37, R36 ;  /* 0x000000242524723e */ /* 0x000fe200000000ff */
        /* <DEDUP_REMOVED lines=10> */
[----:B------:R-:W-:Y:S02]  /*0c10*/  F2FP.F16.F32.PACK_AB R37, R28, R39 ;  /* 0x000000271c25723e */ /* 0x000fe400000000ff */
        /* <DEDUP_REMOVED lines=37> */
.L_x_140:
        /* <DEDUP_REMOVED lines=13> */
.L_x_121:
[----:B0-----:R-:W-:Y:S05]  /*0f40*/  BSYNC.RECONVERGENT B0 ;  /* 0x0000000000007941 */ /* 0x001fea0003800200 */
.L_x_120:
        /* <DEDUP_REMOVED lines=67> */
.L_x_122:
        /* <DEDUP_REMOVED lines=9> */
.L_x_123:
        /* <DEDUP_REMOVED lines=43> */
[----:B------:R-:W-:-:S05]  /*16c0*/  F2FP.F16.F32.PACK_AB R45, RZ, R45 ;  /* 0x0000002dff2d723e */ /* 0x000fca00000000ff */
[----:B-1----:R1:W-:Y:S02]  /*16d0*/  STG.E.U16 desc[UR76][R28.64], R45 ;  /* 0x0000002d1c007986 */ /* 0x0023e4000c10154c */
.L_x_126:
[----:B------:R-:W-:Y:S05]  /*16e0*/  BSYNC.RECONVERGENT B0 ;  /* 0x0000000000007941 */ /* 0x000fea0003800200 */
.L_x_125:
        /* <DEDUP_REMOVED lines=18> */
[----:B------:R-:W-:-:S05]  /*1810*/  F2FP.F16.F32.PACK_AB R31, RZ, R31 ;  /* 0x0000001fff1f723e */ /* 0x000fca00000000ff */
[----:B-1----:R3:W-:Y:S02]  /*1820*/  STG.E.U16 desc[UR76][R28.64], R31 ;  /* 0x0000001f1c007986 */ /* 0x0027e4000c10154c */
.L_x_128:
[----:B------:R-:W-:Y:S05]  /*1830*/  BSYNC.RECONVERGENT B0 ;  /* 0x0000000000007941 */ /* 0x000fea0003800200 */
.L_x_127:
        /* <DEDUP_REMOVED lines=10> */
.L_x_124:
        /* <DEDUP_REMOVED lines=237> */
.L_x_132:
        /* <DEDUP_REMOVED lines=11> */
[----:B------:R-:W-:Y:S02]  /*2860*/  F2FP.F16.F32.PACK_AB R33, RZ, R29 ;  /* 0x0000001dff21723e */ /* 0x000fe400000000ff */
[----:B------:R-:W-:-:S05]  /*2870*/  IADD3.X R29, PT, PT, RZ, R25, RZ, P0, !PT ;  /* 0x00000019ff1d7210 */ /* 0x000fca00007fe4ff */
[----:B------:R0:W-:Y:S02]  /*2880*/  STG.E.U16 desc[UR76][R28.64], R33 ;  /* 0x000000211c007986 */ /* 0x0001e4000c10154c */
.L_x_131:
[----:B------:R-:W-:Y:S05]  /*2890*/  BSYNC.RECONVERGENT B0 ;  /* 0x0000000000007941 */ /* 0x000fea0003800200 */
.L_x_130:
        /* <DEDUP_REMOVED lines=238> */
.L_x_135:
        /* <DEDUP_REMOVED lines=14> */
.L_x_134:
[----:B------:R-:W-:Y:S05]  /*3860*/  BSYNC.RECONVERGENT B0 ;  /* 0x0000000000007941 */ /* 0x000fea0003800200 */
.L_x_133:
        /* <DEDUP_REMOVED lines=245> */
.L_x_138:
[----:B------:R-:W0:Y:S02]  /*47c0*/  LDCU.64 UR48, c[0x0][0x540] ;  /* 0x0000a800ff3077ac */ /* 0x000e240008000a00 */
[----:B0-----:R-:W-:-:S04]  /*47d0*/  IADD3 R30, P0, PT, R30, UR48, RZ ;  /* 0x000000301e1e7c10 */ /* 0x001fc8000ff1e0ff */
[----:B------:R-:W-:-:S05]  /*47e0*/  IADD3.X R31, PT, PT, RZ, UR49, RZ, P0, !PT ;  /* 0x00000031ff1f7c10 */ /* 0x000fca00087fe4ff */
[----:B------:R0:W-:Y:S04]  /*47f0*/  STG.E.U16 desc[UR76][R30.64], R37 ;  /* 0x000000251e007986 */ /* 0x0001e8000c10154c */
.L_x_137:
[----:B------:R-:W-:Y:S05]  /*4800*/  BSYNC.RECONVERGENT B0 ;  /* 0x0000000000007941 */ /* 0x000fea0003800200 */
.L_x_136:
        /* <DEDUP_REMOVED lines=244> */
.L_x_139:
[----:B------:R-:W0:Y:S01]  /*5750*/  LDCU.64 UR48, c[0x0][0x540] ;  /* 0x0000a800ff3077ac */ /* 0x000e220008000a00 */
[----:B------:R-:W-:Y:S02]  /*5760*/  PRMT R28, R37, 0x7632, R28 ;  /* 0x00007632251c7816 */ /* 0x000fe4000000001c */
[----:B0-----:R-:W-:-:S04]  /*5770*/  IADD3 R30, P0, PT, R30, UR48, RZ ;  /* 0x000000301e1e7c10 */ /* 0x001fc8000ff1e0ff */
[----:B------:R-:W-:-:S05]  /*5780*/  IADD3.X R31, PT, PT, RZ, UR49, RZ, P0, !PT ;  /* 0x00000031ff1f7c10 */ /* 0x000fca00087fe4ff */
[----:B------:R1:W-:Y:S04]  /*5790*/  STG.E.U16 desc[UR76][R30.64], R28 ;  /* 0x0000001c1e007986 */ /* 0x0003e8000c10154c */
.L_x_129:
        /* <DEDUP_REMOVED lines=11> */
        .weak           $__internal_6_$__cuda_sm20_div_s64
        .type           $__internal_6_$__cuda_sm20_div_s64,@function
        .size           $__internal_6_$__cuda_sm20_div_s64,(.L_x_405 - $__internal_6_$__cuda_sm20_div_s64)
$__internal_6_$__cuda_sm20_div_s64:
        /* <DEDUP_REMOVED lines=74> */
[----:B------:R-:W-:Y:S06]  /*5cf0*/  RET.REL.NODEC R24 `(_ZN2at6native60_GLOBAL__N__2075b504_27_DistributionCauchyKernel_cu_d62eea8743distribution_elementwise_grid_stride_kernelIfLi4EZNS0_9templates4cuda21uniform_and_transformIN3c104HalfEfPNS_17CUDAGeneratorImplEZZZNS4_13cauchy_kernelIS9_EEvRNS_18TensorIteratorBaseEddT_ENKUlvE_clEvENKUlvE1_clEvEUlfE_EEvSC_T1_T2_EUlP24curandStatePhilox4_32_10E_ZNS1_27distribution_nullary_kernelIS7_f7double2S9_SL_SG_EEvSC_SI_RKT3_T4_EUlifE0_EEvlNS_15PhiloxCudaStateESH_SI_) ;  /* 0xffffffa018c07950 */ /* 0x000fec0003c3ffff */
.L_x_141:
        /* <DEDUP_REMOVED lines=16> */
.L_x_405:


//--------------------- .text._ZN2at6native60_GLOBAL__N__2075b504_27_DistributionCauchyKernel_cu_d62eea8743distribution_elementwise_grid_stride_kernelIfLi4EZNS0_9templates4cuda21uniform_and_transformIN3c104HalfEfPNS_17CUDAGeneratorImplEZZZNS4_13cauchy_kernelIS9_EEvRNS_18TensorIteratorBaseEddT_ENKUlvE_clEvENKUlvE1_clEvEUlfE_EEvSC_T1_T2_EUlP24curandStatePhilox4_32_10E_ZNS1_27distribution_nullary_kernelIS7_f7double2S9_SL_SG_EEvSC_SI_RKT3_T4_EUlifE_EEvlNS_15PhiloxCudaStateESH_SI_ --------------------------
	.section	.text._ZN2at6native60_GLOBAL__N__2075b504_27_DistributionCauchyKernel_cu_d62eea8743distribution_elementwise_grid_stride_kernelIfLi4EZNS0_9templates4cuda21uniform_and_transformIN3c104HalfEfPNS_17CUDAGeneratorImplEZZZNS4_13cauchy_kernelIS9_EEvRNS_18TensorIteratorBaseEddT_ENKUlvE_clEvENKUlvE1_clEvEUlfE_EEvSC_T1_T2_EUlP24curandStatePhilox4_32_10E_ZNS1_27distribution_nullary_kernelIS7_f7double2S9_SL_SG_EEvSC_SI_RKT3_T4_EUlifE_EEvlNS_15PhiloxCudaStateESH_SI_,"ax",@progbits
	.align	128
.text._ZN2at6native60_GLOBAL__N__2075b504_27_DistributionCauchyKernel_cu_d62eea8743distribution_elementwise_grid_stride_kernelIfLi4EZNS0_9templates4cuda21uniform_and_transformIN3c104HalfEfPNS_17CUDAGeneratorImplEZZZNS4_13cauchy_kernelIS9_EEvRNS_18TensorIteratorBaseEddT_ENKUlvE_clEvENKUlvE1_clEvEUlfE_EEvSC_T1_T2_EUlP24curandStatePhilox4_32_10E_ZNS1_27distribution_nullary_kernelIS7_f7double2S9_SL_SG_EEvSC_SI_RKT3_T4_EUlifE_EEvlNS_15PhiloxCudaStateESH_SI_:
        .type           _ZN2at6native60_GLOBAL__N__2075b504_27_DistributionCauchyKernel_cu_d62eea8743distribution_elementwise_grid_stride_kernelIfLi4EZNS0_9templates4cuda21uniform_and_transformIN3c104HalfEfPNS_17CUDAGeneratorImplEZZZNS4_13cauchy_kernelIS9_EEvRNS_18TensorIteratorBaseEddT_ENKUlvE_clEvENKUlvE1_clEvEUlfE_EEvSC_T1_T2_EUlP24curandStatePhilox4_32_10E_ZNS1_27distribution_nullary_kernelIS7_f7double2S9_SL_SG_EEvSC_SI_RKT3_T4_EUlifE_EEvlNS_15PhiloxCudaStateESH_SI_,@function
        .size           _ZN2at6native60_GLOBAL__N__2075b504_27_DistributionCauchyKernel_cu_d62eea8743distribution_elementwise_grid_stride_kernelIfLi4EZNS0_9templates4cuda21uniform_and_transformIN3c104HalfEfPNS_17CUDAGeneratorImplEZZZNS4_13cauchy_kernelIS9_EEvRNS_18TensorIteratorBaseEddT_ENKUlvE_clEvENKUlvE1_clEvEUlfE_EEvSC_T1_T2_EUlP24curandStatePhilox4_32_10E_ZNS1_27distribution_nullary_kernelIS7_f7double2S9_SL_SG_EEvSC_SI_RKT3_T4_EUlifE_EEvlNS_15PhiloxCudaStateESH_SI_,(.L_x_407 - _ZN2at6native60_GLOBAL__N__2075b504_27_DistributionCauchyKernel_cu_d62eea8743distribution_elementwise_grid_stride_kernelIfLi4EZNS0_9templates4cuda21uniform_and_transformIN3c104HalfEfPNS_17CUDAGeneratorImplEZZZNS4_13cauchy_kernelIS9_EEvRNS_18TensorIteratorBaseEddT_ENKUlvE_clEvENKUlvE1_clEvEUlfE_EEvSC_T1_T2_EUlP24curandStatePhilox4_32_10E_ZNS1_27distribution_nullary_kernelIS7_f7double2S9_SL_SG_EEvSC_SI_RKT3_T4_EUlifE_EEvlNS_15PhiloxCudaStateESH_SI_)
        .other          _ZN2at6native60_GLOBAL__N__2075b504_27_DistributionCauchyKernel_cu_d62eea8743distribution_elementwise_grid_stride_kernelIfLi4EZNS0_9templates4cuda21uniform_and_transformIN3c104HalfEfPNS_17CUDAGeneratorImplEZZZNS4_13cauchy_kernelIS9_EEvRNS_18TensorIteratorBaseEddT_ENKUlvE_clEvENKUlvE1_clEvEUlfE_EEvSC_T1_T2_EUlP24curandStatePhilox4_32_10E_ZNS1_27distribution_nullary_kernelIS7_f7double2S9_SL_SG_EEvSC_SI_RKT3_T4_EUlifE_EEvlNS_15PhiloxCudaStateESH_SI_,@"STO_CUDA_ENTRY STV_DEFAULT"
_ZN2at6native60_GLOBAL__N__2075b504_27_DistributionCauchyKernel_cu_d62eea8743distribution_elementwise_grid_stride_kernelIfLi4EZNS0_9templates4cuda21uniform_and_transformIN3c104HalfEfPNS_17CUDAGeneratorImplEZZZNS4_13cauchy_kernelIS9_EEvRNS_18TensorIteratorBaseEddT_ENKUlvE_clEvENKUlvE1_clEvEUlfE_EEvSC_T1_T2_EUlP24curandStatePhilox4_32_10E_ZNS1_27distribution_nullary_kernelIS7_f7double2S9_SL_SG_EEvSC_SI_RKT3_T4_EUlifE_EEvlNS_15PhiloxCudaStateESH_SI_:
        /* <DEDUP_REMOVED lines=112> */
.L_x_142:
[----:B------:R-:W-:-:S07]  /*0700*/  MOV R40, 0x720 ;  /* 0x0000072000287802 */ /* 0x000fce0000000f00 */
[----:B------:R-:W-:Y:S05]  /*0710*/  CALL.REL.NOINC `($__internal_7_$__cuda_sm20_div_s64) ;  /* 0x0000000c002c7944 */ /* 0x000fea0003c00000 */
.L_x_143:
        /* <DEDUP_REMOVED lines=32> */
[----:B--2-4-:R-:W-:-:S07]  /*0920*/  F2FP.F16.F32.PACK_AB R42, R29, R42 ;  /* 0x0000002a1d2a723e */ /* 0x014fce00000000ff */
.L_x_152:
        /* <DEDUP_REMOVED lines=13> */
.L_x_145:
[----:B------:R-:W-:Y:S05]  /*0a00*/  BSYNC.RECONVERGENT B0 ;  /* 0x0000000000007941 */ /* 0x000fea0003800200 */
.L_x_144:
        /* <DEDUP_REMOVED lines=51> */
.L_x_146:
        /* <DEDUP_REMOVED lines=9> */
.L_x_147:
        /* <DEDUP_REMOVED lines=37> */
[----:B------:R-:W-:-:S05]  /*1020*/  F2FP.F16.F32.PACK_AB R51, RZ, R51 ;  /* 0x00000033ff33723e */ /* 0x000fca00000000ff */
[----:B------:R0:W-:Y:S02]  /*1030*/  STG.E.U16 desc[UR6][R28.64], R51 ;  /* 0x000000331c007986 */ /* 0x0001e4000c101506 */
.L_x_149:
[----:B------:R-:W-:Y:S05]  /*1040*/  BSYNC.RECONVERGENT B0 ;  /* 0x0000000000007941 */ /* 0x000fea0003800200 */
.L_x_148:
        /* <DEDUP_REMOVED lines=19> */
[----:B------:R-:W-:Y:S02]  /*1180*/  F2FP.F16.F32.PACK_AB R32, RZ, R29 ;  /* 0x0000001dff20723e */ /* 0x000fe400000000ff */
[----:B------:R-:W-:-:S05]  /*1190*/  LEA.HI.X.SX32 R29, R49, UR11, 0x1, P0 ;  /* 0x0000000b311d7c11 */ /* 0x000fca00080f0eff */
[----:B------:R1:W-:Y:S02]  /*11a0*/  STG.E.U16 desc[UR6][R28.64], R32 ;  /* 0x000000201c007986 */ /* 0x0003e4000c101506 */
.L_x_151:
[----:B------:R-:W-:Y:S05]  /*11b0*/  BSYNC.RECONVERGENT B0 ;  /* 0x0000000000007941 */ /* 0x000fea0003800200 */
.L_x_150:
        /* <DEDUP_REMOVED lines=33> */
        .weak           $__internal_7_$__cuda_sm20_div_s64
        .type           $__internal_7_$__cuda_sm20_div_s64,@function
        .size           $__internal_7_$__cuda_sm20_div_s64,(.L_x_407 - $__internal_7_$__cuda_sm20_div_s64)
$__internal_7_$__cuda_sm20_div_s64:
        /* <DEDUP_REMOVED lines=74> */
[----:B------:R-:W-:Y:S06]  /*1870*/  RET.REL.NODEC R40 `(_ZN2at6native60_GLOBAL__N__2075b504_27_DistributionCauchyKernel_cu_d62eea8743distribution_elementwise_grid_stride_kernelIfLi4EZNS0_9templates4cuda21uniform_and_transformIN3c104HalfEfPNS_17CUDAGeneratorImplEZZZNS4_13cauchy_kernelIS9_EEvRNS_18TensorIteratorBaseEddT_ENKUlvE_clEvENKUlvE1_clEvEUlfE_EEvSC_T1_T2_EUlP24curandStatePhilox4_32_10E_ZNS1_27distribution_nullary_kernelIS7_f7double2S9_SL_SG_EEvSC_SI_RKT3_T4_EUlifE_EEvlNS_15PhiloxCudaStateESH_SI_) ;  /* 0xffffffe428e07950 */ /* 0x000fec0003c3ffff */
.L_x_153:
        /* <DEDUP_REMOVED lines=16> */
.L_x_407:


//--------------------- .text._ZN2at6native60_GLOBAL__N__2075b504_27_DistributionCauchyKernel_cu_d62eea8743distribution_elementwise_grid_stride_kernelIfLi4EZNS0_9templates4cuda21uniform_and_transformIffPNS_17CUDAGeneratorImplEZZZNS4_13cauchy_kernelIS7_EEvRNS_18TensorIteratorBaseEddT_ENKUlvE_clEvENKUlvE0_clEvEUlfE_EEvSA_T1_T2_EUlP24curandStatePhilox4_32_10E0_ZNS1_27distribution_nullary_kernelIff6float4S7_SJ_SE_EEvSA_SG_RKT3_T4_EUlifE0_EEvlNS_15PhiloxCudaStateESF_SG_ --------------------------
	.section	.text._ZN2at6native60_GLOBAL__N__2075b504_27_DistributionCauchyKernel_cu_d62eea8743distribution_elementwise_grid_stride_kernelIfLi4EZNS0_9templates4cuda21uniform_and_transformIffPNS_17CUDAGeneratorImplEZZZNS4_13cauchy_kernelIS7_EEvRNS_18TensorIteratorBaseEddT_ENKUlvE_clEvENKUlvE0_clEvEUlfE_EEvSA_T1_T2_EUlP24curandStatePhilox4_32_10E0_ZNS1_27distribution_nullary_kernelIff6float4S7_SJ_SE_EEvSA_SG_RKT3_T4_EUlifE0_EEvlNS_15PhiloxCudaStateESF_SG_,"ax",@progbits
	.align	128
.text._ZN2at6native60_GLOBAL__N__2075b504_27_DistributionCauchyKernel_cu_d62eea8743distribution_elementwise_grid_stride_kernelIfLi4EZNS0_9templates4cuda21uniform_and_transformIffPNS_17CUDAGeneratorImplEZZZNS4_13cauchy_kernelIS7_EEvRNS_18TensorIteratorBaseEddT_ENKUlvE_clEvENKUlvE0_clEvEUlfE_EEvSA_T1_T2_EUlP24curandStatePhilox4_32_10E0_ZNS1_27distribution_nullary_kernelIff6float4S7_SJ_SE_EEvSA_SG_RKT3_T4_EUlifE0_EEvlNS_15PhiloxCudaStateESF_SG_:
        .type           _ZN2at6native60_GLOBAL__N__2075b504_27_DistributionCauchyKernel_cu_d62eea8743distribution_elementwise_grid_stride_kernelIfLi4EZNS0_9templates4cuda21uniform_and_transformIffPNS_17CUDAGeneratorImplEZZZNS4_13cauchy_kernelIS7_EEvRNS_18TensorIteratorBaseEddT_ENKUlvE_clEvENKUlvE0_clEvEUlfE_EEvSA_T1_T2_EUlP24curandStatePhilox4_32_10E0_ZNS1_27distribution_nullary_kernelIff6float4S7_SJ_SE_EEvSA_SG_RKT3_T4_EUlifE0_EEvlNS_15PhiloxCudaStateESF_SG_,@function
        .size           _ZN2at6native60_GLOBAL__N__2075b504_27_DistributionCauchyKernel_cu_d62eea8743distribution_elementwise_grid_stride_kernelIfLi4EZNS0_9templates4cuda21uniform_and_transformIffPNS_17CUDAGeneratorImplEZZZNS4_13cauchy_kernelIS7_EEvRNS_18TensorIteratorBaseEddT_ENKUlvE_clEvENKUlvE0_clEvEUlfE_EEvSA_T1_T2_EUlP24curandStatePhilox4_32_10E0_ZNS1_27distribution_nullary_kernelIff6float4S7_SJ_SE_EEvSA_SG_RKT3_T4_EUlifE0_EEvlNS_15PhiloxCudaStateESF_SG_,(.L_x_409 - _ZN2at6native60_GLOBAL__N__2075b504_27_DistributionCauchyKernel_cu_d62eea8743distribution_elementwise_grid_stride_kernelIfLi4EZNS0_9templates4cuda21uniform_and_transformIffPNS_17CUDAGeneratorImplEZZZNS4_13cauchy_kernelIS7_EEvRNS_18TensorIteratorBaseEddT_ENKUlvE_clEvENKUlvE0_clEvEUlfE_EEvSA_T1_T2_EUlP24curandStatePhilox4_32_10E0_ZNS1_27distribution_nullary_kernelIff6float4S7_SJ_SE_EEvSA_SG_RKT3_T4_EUlifE0_EEvlNS_15PhiloxCudaStateESF_SG_)
        .other          _ZN2at6native60_GLOBAL__N__2075b504_27_DistributionCauchyKernel_cu_d62eea8743distribution_elementwise_grid_stride_kernelIfLi4EZNS0_9templates4cuda21uniform_and_transformIffPNS_17CUDAGeneratorImplEZZZNS4_13cauchy_kernelIS7_EEvRNS_18TensorIteratorBaseEddT_ENKUlvE_clEvENKUlvE0_clEvEUlfE_EEvSA_T1_T2_EUlP24curandStatePhilox4_32_10E0_ZNS1_27distribution_nullary_kernelIff6float4S7_SJ_SE_EEvSA_SG_RKT3_T4_EUlifE0_EEvlNS_15PhiloxCudaStateESF_SG_,@"STO_CUDA_ENTRY STV_DEFAULT"
_ZN2at6native60_GLOBAL__N__2075b504_27_DistributionCauchyKernel_cu_d62eea8743distribution_elementwise_grid_stride_kernelIfLi4EZNS0_9templates4cuda21uniform_and_transformIffPNS_17CUDAGeneratorImplEZZZNS4_13cauchy_kernelIS7_EEvRNS_18TensorIteratorBaseEddT_ENKUlvE_clEvENKUlvE0_clEvEUlfE_EEvSA_T1_T2_EUlP24curandStatePhilox4_32_10E0_ZNS1_27distribution_nullary_kernelIff6float4S7_SJ_SE_EEvSA_SG_RKT3_T4_EUlifE0_EEvlNS_15PhiloxCudaStateESF_SG_:
        /* <DEDUP_REMOVED lines=13> */
[----:B0-----:R-:W-:Y:S01]  /*00d0*/  MOV R22, UR4 ;  /* 0x0000000400167c02 */ /* 0x001fe20008000f00 */
[----:B------:R-:W-:-:S06]  /*00e0*/  IMAD.U32 R23, RZ, RZ, UR5 ;  /* 0x00000005ff177e24 */ /* 0x000fcc000f8e00ff */
[----:B------:R-:W2:Y:S01]  /*00f0*/  @P0 LDG.E.64 R22, desc[UR76][R22.64] ;  /* 0x0000004c16160981 */ /* 0x000ea2000c1e1b00 */
[----:B------:R-:W1:Y:S01]  /*0100*/  S2UR UR4, SR_CTAID.X ;  /* 0x00000000000479c3 */ /* 0x000e620000002500 */
[----:B------:R-:W-:-:S07]  /*0110*/  HFMA2 R27, -RZ, RZ, 0, 0 ;  /* 0x00000000ff1b7431 */ /* 0x000fce00000001ff */
        /* <DEDUP_REMOVED lines=12> */
[C---:B--2---:R-:W-:Y:S01]  /*01e0*/  VIADD R3, R23.reuse, 0xbb67ae85 ;  /* 0xbb67ae8517037836 */ /* 0x044fe20000000000 */
[----:B------:R-:W-:Y:S02]  /*01f0*/  SHF.R.U32.HI R2, RZ, 0x2, R35 ;  /* 0x00000002ff027819 */ /* 0x000fe40000011623 */
[----:B------:R-:W-:Y:S01]  /*0200*/  IADD3 R4, PT, PT, R22, -0x61c88647, RZ ;  /* 0x9e3779b916047810 */ /* 0x000fe20007ffe0ff */
[----:B------:R-:W-:Y:S01]  /*0210*/  IMAD.WIDE.U32 R6, R0, -0x2daee0ad, RZ ;  /* 0xd2511f5300067825 */ /* 0x000fe200078e00ff */
[----:B------:R-:W-:Y:S02]  /*0220*/  LOP3.LUT R10, R2, R9, R22, 0x96, !PT ;  /* 0x00000009020a7212 */ /* 0x000fe400078e9616 */
[----:B------:R-:W-:Y:S02]  /*0230*/  IADD3 R5, PT, PT, R22, 0x3c6ef372, RZ ;  /* 0x3c6ef37216057810 */ /* 0x000fe40007ffe0ff */
[----:B------:R-:W-:Y:S01]  /*0240*/  LOP3.LUT R12, R23, R7, R27, 0x96, !PT ;  /* 0x00000007170c7212 */ /* 0x000fe200078e961b */
[----:B------:R-:W-:Y:S01]  /*0250*/  IMAD.WIDE.U32 R10, R10, -0x2daee0ad, RZ ;  /* 0xd2511f530a0a7825 */ /* 0x000fe200078e00ff */
[----:B------:R-:W-:-:S03]  /*0260*/  IADD3 R9, PT, PT, R22, 0x78dde6e4, RZ ;  /* 0x78dde6e416097810 */ /* 0x000fc60007ffe0ff */
[----:B------:R-:W-:Y:S01]  /*0270*/  IMAD.WIDE.U32 R12, R12, -0x326172a9, RZ ;  /* 0xcd9e8d570c0c7825 */ /* 0x000fe200078e00ff */
[----:B------:R-:W-:Y:S02]  /*0280*/  LOP3.LUT R16, R3, R6, R11, 0x96, !PT ;  /* 0x0000000603107212 */ /* 0x000fe400078e960b */
[C---:B------:R-:W-:Y:S01]  /*0290*/  IADD3 R6, PT, PT, R23.reuse, 0x76cf5d0a, RZ ;  /* 0x76cf5d0a17067810 */ /* 0x040fe20007ffe0ff */
[----:B------:R-:W-:Y:S01]  /*02a0*/  VIADD R7, R23, 0x32370b8f ;  /* 0x32370b8f17077836 */ /* 0x000fe20000000000 */
[----:B------:R-:W-:Y:S01]  /*02b0*/  LOP3.LUT R14, R4, R8, R13, 0x96, !PT ;  /* 0x00000008040e7212 */ /* 0x000fe200078e960d */
[----:B------:R-:W-:Y:S01]  /*02c0*/  IMAD.WIDE.U32 R16, R16, -0x326172a9, RZ ;  /* 0xcd9e8d5710107825 */ /* 0x000fe200078e00ff */
[----:B------:R-:W-:-:S03]  /*02d0*/  IADD3 R8, PT, PT, R22, -0x255992d5, RZ ;  /* 0xdaa66d2b16087810 */ /* 0x000fc60007ffe0ff */
[----:B------:R-:W-:Y:S01]  /*02e0*/  IMAD.WIDE.U32 R14, R14, -0x2daee0ad, RZ ;  /* 0xd2511f530e0e7825 */ /* 0x000fe200078e00ff */
[----:B------:R-:W-:-:S03]  /*02f0*/  LOP3.LUT R12, R5, R12, R17, 0x96, !PT ;  /* 0x0000000c050c7212 */ /* 0x000fc600078e9611 */
[C---:B------:R-:W-:Y:S01]  /*0300*/  VIADD R11, R23.reuse, 0xa9066899 ;  /* 0xa9066899170b7836 */ /* 0x040fe20000000000 */
        /* <DEDUP_REMOVED lines=26> */
[----:B------:R-:W-:Y:S02]  /*04b0*/  MOV R18, R27 ;  /* 0x0000001b00127202 */ /* 0x000fe40000000f00 */
[----:B------:R-:W-:Y:S01]  /*04c0*/  LOP3.LUT R17, R17, R16, R15, 0x96, !PT ;  /* 0x0000001011117212 */ /* 0x000fe200078e960f */
[----:B------:R-:W-:Y:S01]  /*04d0*/  IMAD.WIDE.U32 R24, R19, -0x326172a9, RZ ;  /* 0xcd9e8d5713187825 */ /* 0x000fe200078e00ff */
[C---:B------:R-:W-:Y:S02]  /*04e0*/  IADD3 R15, PT, PT, R22.reuse, -0xe443238, RZ ;  /* 0xf1bbcdc8160f7810 */ /* 0x040fe40007ffe0ff */
[----:B------:R-:W-:Y:S01]  /*04f0*/  IADD3 R19, PT, PT, R22, -0x700cb87f, RZ ;  /* 0x8ff3478116137810 */ /* 0x000fe20007ffe0ff */
[----:B------:R-:W-:Y:S01]  /*0500*/  IMAD.WIDE.U32 R36, R17, -0x2daee0ad, RZ ;  /* 0xd2511f5311247825 */ /* 0x000fe200078e00ff */
[----:B------:R-:W-:-:S02]  /*0510*/  IADD3 R17, PT, PT, R23, -0x24c28bd8, RZ ;  /* 0xdb3d742817117810 */ /* 0x000fc40007ffe0ff */
[----:B------:R-:W-:Y:S01]  /*0520*/  LOP3.LUT R14, R15, R14, R25, 0x96, !PT ;  /* 0x0000000e0f0e7212 */ /* 0x000fe200078e9619 */
[----:B0-----:R-:W-:Y:S01]  /*0530*/  IMAD R15, R21, UR6, RZ ;  /* 0x00000006150f7c24 */ /* 0x001fe2000f8e02ff */
[----:B------:R-:W-:Y:S01]  /*0540*/  LOP3.LUT R38, R17, R38, R37, 0x96, !PT ;  /* 0x0000002611267212 */ /* 0x000fe200078e9625 */
[----:B------:R-:W-:Y:S02]  /*0550*/  IMAD.MOV.U32 R16, RZ, RZ, R26 ;  /* 0x000000ffff107224 */ /* 0x000fe400078e001a */
[----:B------:R-:W-:Y:S01]  /*0560*/  IMAD.HI.U32 R25, R14, -0x2daee0ad, RZ ;  /* 0xd2511f530e197827 */ /* 0x000fe200078e00ff */
[----:B------:R-:W-:-:S03]  /*0570*/  SHF.L.U32 R31, R15, 0x2, RZ ;  /* 0x000000020f1f7819 */ /* 0x000fc600000006ff */
[----:B------:R-:W-:Y:S01]  /*0580*/  IMAD.HI.U32 R28, R38, -0x326172a9, RZ ;  /* 0xcd9e8d57261c7827 */ /* 0x000fe200078e00ff */
[----:B------:R-:W-:-:S03]  /*0590*/  LOP3.LUT R36, R36, R25, RZ, 0x3c, !PT ;  /* 0x0000001924247212 */ /* 0x000fc600078e3cff */
[----:B------:R-:W-:Y:S01]  /*05a0*/  IMAD.MOV.U32 R17, RZ, RZ, R27 ;  /* 0x000000ffff117224 */ /* 0x000fe200078e001b */
[----:B------:R-:W-:Y:S01]  /*05b0*/  LOP3.LUT R19, R19, R24, R28, 0x96, !PT ;  /* 0x0000001813137212 */ /* 0x000fe200078e961c */
[----:B------:R-:W-:Y:S06]  /*05c0*/  BRA.U UP0, `(.L_x_154) ;  /* 0x0000000100547547 */ /* 0x000fec000b800000 */
[----:B------:R-:W0:Y:S01]  /*05d0*/  I2F.U32.RP R26, R31 ;  /* 0x0000001f001a7306 */ /* 0x000e220000209000 */
[----:B------:R-:W-:Y:S02]  /*05e0*/  IADD3 R27, PT, PT, RZ, -R31, RZ ;  /* 0x8000001fff1b7210 */ /* 0x000fe40007ffe0ff */
[----:B------:R-:W-:-:S05]  /*05f0*/  ISETP.NE.U32.AND P2, PT, R31, RZ, PT ;  /* 0x000000ff1f00720c */ /* 0x000fca0003f45070 */
[----:B0-----:R-:W0:Y:S02]  /*0600*/  MUFU.RCP R26, R26 ;  /* 0x0000001a001a7308 */ /* 0x001e240000001000 */
[----:B0-----:R-:W-:-:S06]  /*0610*/  IADD3 R24, PT, PT, R26, 0xffffffe, RZ ;  /* 0x0ffffffe1a187810 */ /* 0x001fcc0007ffe0ff */
[----:B------:R0:W1:Y:S02]  /*0620*/  F2I.FTZ.U32.TRUNC.NTZ R25, R24 ;  /* 0x0000001800197305 */ /* 0x000064000021f000 */
[----:B0-----:R-:W-:Y:S02]  /*0630*/  IMAD.MOV.U32 R24, RZ, RZ, RZ ;  /* 0x000000ffff187224 */ /* 0x001fe400078e00ff */
[----:B-1----:R-:W-:-:S04]  /*0640*/  IMAD R27, R27, R25, RZ ;  /* 0x000000191b1b7224 */ /* 0x002fc800078e02ff */
[----:B------:R-:W-:Y:S01]  /*0650*/  IMAD.HI.U32 R25, R25, R27, R24 ;  /* 0x0000001b19197227 */ /* 0x000fe200078e0018 */
[----:B------:R-:W-:-:S05]  /*0660*/  MOV R27, RZ ;  /* 0x000000ff001b7202 */ /* 0x000fca0000000f00 */
[----:B------:R-:W-:-:S05]  /*0670*/  IMAD.HI.U32 R25, R25, UR4, RZ ;  /* 0x0000000419197c27 */ /* 0x000fca000f8e00ff */
[----:B------:R-:W-:-:S05]  /*0680*/  IADD3 R28, PT, PT, -R25, RZ, RZ ;  /* 0x000000ff191c7210 */ /* 0x000fca0007ffe1ff */
[----:B------:R-:W-:-:S05]  /*0690*/  IMAD R28, R31, R28, UR4 ;  /* 0x000000041f1c7e24 */ /* 0x000fca000f8e021c */
[----:B------:R-:W-:-:S13]  /*06a0*/  ISETP.GE.U32.AND P0, PT, R28, R31, PT ;  /* 0x0000001f1c00720c */ /* 0x000fda0003f06070 */
[----:B------:R-:W-:Y:S02]  /*06b0*/  @P0 IADD3 R28, PT, PT, -R31, R28, RZ ;  /* 0x0000001c1f1c0210 */ /* 0x000fe40007ffe1ff */
[----:B------:R-:W-:Y:S02]  /*06c0*/  @P0 IADD3 R25, PT, PT, R25, 0x1, RZ ;  /* 0x0000000119190810 */ /* 0x000fe40007ffe0ff */
[----:B------:R-:W-:-:S13]  /*06d0*/  ISETP.GE.U32.AND P1, PT, R28, R31, PT ;  /* 0x0000001f1c00720c */ /* 0x000fda0003f26070 */
[----:B------:R-:W-:Y:S01]  /*06e0*/  @P1 VIADD R25, R25, 0x1 ;  /* 0x0000000119191836 */ /* 0x000fe20000000000 */
[----:B------:R-:W-:-:S04]  /*06f0*/  @!P2 LOP3.LUT R25, RZ, R31, RZ, 0x33, !PT ;  /* 0x0000001fff19a212 */ /* 0x000fc800078e33ff */
[----:B------:R-:W-:Y:S01]  /*0700*/  MOV R26, R25 ;  /* 0x00000019001a7202 */ /* 0x000fe20000000f00 */
[----:B------:R-:W-:Y:S06]  /*0710*/  BRA `(.L_x_155) ;  /* 0x0000000000087947 */ /* 0x000fec0003800000 */
.L_x_154:
[----:B------:R-:W-:-:S07]  /*0720*/  MOV R30, 0x740 ;  /* 0x00000740001e7802 */ /* 0x000fce0000000f00 */
[----:B------:R-:W-:Y:S05]  /*0730*/  CALL.REL.NOINC `($__internal_8_$__cuda_sm20_div_s64) ;  /* 0x0000004c00907944 */ /* 0x000fea0003c00000 */
.L_x_155:
        /* <DEDUP_REMOVED lines=84> */
.L_x_178:
[----:B------:R-:W-:Y:S01]  /*0c80*/  IADD3 R0, PT, PT, R0, 0x1, RZ ;  /* 0x0000000100007810 */ /* 0x000fe20007ffe0ff */
[----:B------:R-:W-:Y:S03]  /*0c90*/  BSSY.RECONVERGENT B0, `(.L_x_156) ;  /* 0x000000c000007945 */ /* 0x000fe60003800200 */
[C---:B------:R-:W-:Y:S01]  /*0ca0*/  ISETP.NE.AND P0, PT, R0.reuse, RZ, PT ;  /* 0x000000ff0000720c */ /* 0x040fe20003f05270 */
[----:B------:R-:W-:-:S12]  /*0cb0*/  IMAD.WIDE.U32 R42, R0, -0x2daee0ad, RZ ;  /* 0xd2511f53002a7825 */ /* 0x000fd800078e00ff */
[----:B------:R-:W-:Y:S05]  /*0cc0*/  @P0 BRA `(.L_x_157) ;  /* 0x0000000000200947 */ /* 0x000fea0003800000 */
[----:B------:R-:W-:-:S05]  /*0cd0*/  VIADD R2, R2, 0x1 ;  /* 0x0000000102027836 */ /* 0x000fca0000000000 */
[----:B------:R-:W-:-:S13]  /*0ce0*/  ISETP.NE.AND P0, PT, R2, RZ, PT ;  /* 0x000000ff0200720c */ /* 0x000fda0003f05270 */
[----:B------:R-:W-:Y:S01]  /*0cf0*/  @!P0 IADD3 R20, PT, PT, R20, 0x1, RZ ;  /* 0x0000000114148810 */ /* 0x000fe20007ffe0ff */
[----:B------:R-:W-:Y:S01]  /*0d00*/  @!P0 IMAD.MOV.U32 R2, RZ, RZ, RZ ;  /* 0x000000ffff028224 */ /* 0x000fe200078e00ff */
[----:B------:R-:W-:Y:S02]  /*0d10*/  @!P0 IADD3 R34, PT, PT, R17, 0x1, RZ ;  /* 0x0000000111228810 */ /* 0x000fe40007ffe0ff */
[----:B------:R-:W-:-:S13]  /*0d20*/  ISETP.NE.AND P1, PT, R20, RZ, !P0 ;  /* 0x000000ff1400720c */ /* 0x000fda0004725270 */
[----:B------:R-:W-:-:S04]  /*0d30*/  @P1 IADD3 R34, PT, PT, R17, RZ, RZ ;  /* 0x000000ff11221210 */ /* 0x000fc80007ffe0ff */
[----:B------:R-:W-:-:S07]  /*0d40*/  @!P0 MOV R17, R34 ;  /* 0x0000002200118202 */ /* 0x000fce0000000f00 */
.L_x_157:
[----:B0-----:R-:W-:Y:S05]  /*0d50*/  BSYNC.RECONVERGENT B0 ;  /* 0x0000000000007941 */ /* 0x001fea0003800200 */
.L_x_156:
        /* <DEDUP_REMOVED lines=62> */
.L_x_158:
        /* <DEDUP_REMOVED lines=9> */
.L_x_159:
        /* <DEDUP_REMOVED lines=38> */
[----:B0-----:R0:W-:Y:S02]  /*1430*/  STG.E desc[UR76][R34.64], R47 ;  /* 0x0000002f22007986 */ /* 0x0011e4000c10194c */
.L_x_162:
[----:B------:R-:W-:Y:S05]  /*1440*/  BSYNC.RECONVERGENT B0 ;  /* 0x0000000000007941 */ /* 0x000fea0003800200 */
.L_x_161:
        /* <DEDUP_REMOVED lines=14> */
.L_x_164:
[----:B------:R-:W-:Y:S05]  /*1530*/  BSYNC.RECONVERGENT B0 ;  /* 0x0000000000007941 */ /* 0x000fea0003800200 */
.L_x_163:
        /* <DEDUP_REMOVED lines=14> */
.L_x_166:
[----:B------:R-:W-:Y:S05]  /*1620*/  BSYNC.RECONVERGENT B0 ;  /* 0x0000000000007941 */ /* 0x000fea0003800200 */
.L_x_165:
        /* <DEDUP_REMOVED lines=12> */
[----:B0-----:R3:W-:Y:S01]  /*16f0*/  STG.E desc[UR76][R34.64], R43 ;  /* 0x0000002b22007986 */ /* 0x0017e2000c10194c */
[----:B------:R-:W-:Y:S05]  /*1700*/  BRA `(.L_x_167) ;  /* 0x0000003c00707947 */ /* 0x000fea0003800000 */
.L_x_160:
        /* <DEDUP_REMOVED lines=232> */
.L_x_170:
[----:B------:R-:W-:Y:S02]  /*2590*/  FMNMX.NAN R40, R40, 0.99999988079071044922, PT ;  /* 0x3f7ffffe28287809 */ /* 0x000fe40003820000 */
[----:B------:R-:W-:Y:S02]  /*25a0*/  IADD3 R34, P0, PT, R45, R28, RZ ;  /* 0x0000001c2d227210 */ /* 0x000fe40007f1e0ff */
        /* <DEDUP_REMOVED lines=8> */
[----:B------:R-:W-:-:S03]  /*2630*/  IADD3.X R35, PT, PT, RZ, R29, RZ, P0, !PT ;  /* 0x0000001dff237210 */ /* 0x000fc600007fe4ff */
[----:B------:R-:W-:-:S05]  /*2640*/  FFMA.FTZ R45, R45, R31, R30 ;  /* 0x0000001f2d2d7223 */ /* 0x000fca000001001e */
[----:B------:R0:W-:Y:S02]  /*2650*/  STG.E desc[UR76][R34.64], R45 ;  /* 0x0000002d22007986 */ /* 0x0001e4000c10194c */
.L_x_169:
[----:B------:R-:W-:Y:S05]  /*2660*/  BSYNC.RECONVERGENT B0 ;  /* 0x0000000000007941 */ /* 0x000fea0003800200 */
.L_x_168:
        /* <DEDUP_REMOVED lines=234> */
.L_x_173:
        /* <DEDUP_REMOVED lines=13> */
.L_x_172:
[----:B------:R-:W-:Y:S05]  /*35e0*/  BSYNC.RECONVERGENT B0 ;  /* 0x0000000000007941 */ /* 0x000fea0003800200 */
.L_x_171:
        /* <DEDUP_REMOVED lines=234> */
.L_x_176:
        /* <DEDUP_REMOVED lines=10> */
[----:B------:R-:W-:-:S03]  /*4530*/  IMAD.X R35, RZ, RZ, R29, P0 ;  /* 0x000000ffff237224 */ /* 0x000fc600000e061d */
[----:B------:R-:W-:-:S05]  /*4540*/  FFMA.FTZ R45, R45, R31, R30 ;  /* 0x0000001f2d2d7223 */ /* 0x000fca000001001e */
[----:B------:R0:W-:Y:S02]  /*4550*/  STG.E desc[UR76][R34.64], R45 ;  /* 0x0000002d22007986 */ /* 0x0001e4000c10194c */
.L_x_175:
[----:B------:R-:W-:Y:S05]  /*4560*/  BSYNC.RECONVERGENT B0 ;  /* 0x0000000000007941 */ /* 0x000fea0003800200 */
.L_x_174:
[----:B0-----:R-:W-:-:S04]  /*4570*/  IADD3 R45, P1, PT, R41, R16, RZ ;  /* 0x00000010292d7210 */ /* 0x001fc80007f3e0ff */
[----:B------:R-:W-:Y:S02]  /*4580*/  ISETP.GE.U32.AND P0, PT, R45, R32, PT ;  /* 0x000000202d00720c */ /* 0x000fe40003f06070 */
[----:B------:R-:W-:-:S04]  /*4590*/  IADD3.X R34, PT, PT, RZ, R18, RZ, P1, !PT ;  /* 0x00000012ff227210 */ /* 0x000fc80000ffe4ff */
        /* <DEDUP_REMOVED lines=230> */
.L_x_177:
        /* <DEDUP_REMOVED lines=13> */
.L_x_167:
        /* <DEDUP_REMOVED lines=11> */
        .weak           $__internal_8_$__cuda_sm20_div_s64
        .type           $__internal_8_$__cuda_sm20_div_s64,@function
        .size           $__internal_8_$__cuda_sm20_div_s64,(.L_x_409 - $__internal_8_$__cuda_sm20_div_s64)
$__internal_8_$__cuda_sm20_div_s64:
        /* <DEDUP_REMOVED lines=74> */
[----:B------:R-:W-:Y:S06]  /*5a20*/  RET.REL.NODEC R30 `(_ZN2at6native60_GLOBAL__N__2075b504_27_DistributionCauchyKernel_cu_d62eea8743distribution_elementwise_grid_stride_kernelIfLi4EZNS0_9templates4cuda21uniform_and_transformIffPNS_17CUDAGeneratorImplEZZZNS4_13cauchy_kernelIS7_EEvRNS_18TensorIteratorBaseEddT_ENKUlvE_clEvENKUlvE0_clEvEUlfE_EEvSA_T1_T2_EUlP24curandStatePhilox4_32_10E0_ZNS1_27distribution_nullary_kernelIff6float4S7_SJ_SE_EEvSA_SG_RKT3_T4_EUlifE0_EEvlNS_15PhiloxCudaStateESF_SG_) ;  /* 0xffffffa41e747950 */ /* 0x000fec0003c3ffff */
.L_x_179:
        /* <DEDUP_REMOVED lines=13> */
.L_x_409:


//--------------------- .text._ZN2at6native60_GLOBAL__N__2075b504_27_DistributionCauchyKernel_cu_d62eea8743distribution_elementwise_grid_stride_kernelIfLi4EZNS0_9templates4cuda21uniform_and_transformIffPNS_17CUDAGeneratorImplEZZZNS4_13cauchy_kernelIS7_EEvRNS_18TensorIteratorBaseEddT_ENKUlvE_clEvENKUlvE0_clEvEUlfE_EEvSA_T1_T2_EUlP24curandStatePhilox4_32_10E0_ZNS1_27distribution_nullary_kernelIff6float4S7_SJ_SE_EEvSA_SG_RKT3_T4_EUlifE_EEvlNS_15PhiloxCudaStateESF_SG_ --------------------------
	.section	.text._ZN2at6native60_GLOBAL__N__2075b504_27_DistributionCauchyKernel_cu_d62eea8743distribution_elementwise_grid_stride_kernelIfLi4EZNS0_9templates4cuda21uniform_and_transformIffPNS_17CUDAGeneratorImplEZZZNS4_13cauchy_kernelIS7_EEvRNS_18TensorIteratorBaseEddT_ENKUlvE_clEvENKUlvE0_clEvEUlfE_EEvSA_T1_T2_EUlP24curandStatePhilox4_32_10E0_ZNS1_27distribution_nullary_kernelIff6float4S7_SJ_SE_EEvSA_SG_RKT3_T4_EUlifE_EEvlNS_15PhiloxCudaStateESF_SG_,"ax",@progbits
	.align	128
.text._ZN2at6native60_GLOBAL__N__2075b504_27_DistributionCauchyKernel_cu_d62eea8743distribution_elementwise_grid_stride_kernelIfLi4EZNS0_9templates4cuda21uniform_and_transformIffPNS_17CUDAGeneratorImplEZZZNS4_13cauchy_kernelIS7_EEvRNS_18TensorIteratorBaseEddT_ENKUlvE_clEvENKUlvE0_clEvEUlfE_EEvSA_T1_T2_EUlP24curandStatePhilox4_32_10E0_ZNS1_27distribution_nullary_kernelIff6float4S7_SJ_SE_EEvSA_SG_RKT3_T4_EUlifE_EEvlNS_15PhiloxCudaStateESF_SG_:
        .type           _ZN2at6native60_GLOBAL__N__2075b504_27_DistributionCauchyKernel_cu_d62eea8743distribution_elementwise_grid_stride_kernelIfLi4EZNS0_9templates4cuda21uniform_and_transformIffPNS_17CUDAGeneratorImplEZZZNS4_13cauchy_kernelIS7_EEvRNS_18TensorIteratorBaseEddT_ENKUlvE_clEvENKUlvE0_clEvEUlfE_EEvSA_T1_T2_EUlP24curandStatePhilox4_32_10E0_ZNS1_27distribution_nullary_kernelIff6float4S7_SJ_SE_EEvSA_SG_RKT3_T4_EUlifE_EEvlNS_15PhiloxCudaStateESF_SG_,@function
        .size           _ZN2at6native60_GLOBAL__N__2075b504_27_DistributionCauchyKernel_cu_d62eea8743distribution_elementwise_grid_stride_kernelIfLi4EZNS0_9templates4cuda21uniform_and_transformIffPNS_17CUDAGeneratorImplEZZZNS4_13cauchy_kernelIS7_EEvRNS_18TensorIteratorBaseEddT_ENKUlvE_clEvENKUlvE0_clEvEUlfE_EEvSA_T1_T2_EUlP24curandStatePhilox4_32_10E0_ZNS1_27distribution_nullary_kernelIff6float4S7_SJ_SE_EEvSA_SG_RKT3_T4_EUlifE_EEvlNS_15PhiloxCudaStateESF_SG_,(.L_x_411 - _ZN2at6native60_GLOBAL__N__2075b504_27_DistributionCauchyKernel_cu_d62eea8743distribution_elementwise_grid_stride_kernelIfLi4EZNS0_9templates4cuda21uniform_and_transformIffPNS_17CUDAGeneratorImplEZZZNS4_13cauchy_kernelIS7_EEvRNS_18TensorIteratorBaseEddT_ENKUlvE_clEvENKUlvE0_clEvEUlfE_EEvSA_T1_T2_EUlP24curandStatePhilox4_32_10E0_ZNS1_27distribution_nullary_kernelIff6float4S7_SJ_SE_EEvSA_SG_RKT3_T4_EUlifE_EEvlNS_15PhiloxCudaStateESF_SG_)
        .other          _ZN2at6native60_GLOBAL__N__2075b504_27_DistributionCauchyKernel_cu_d62eea8743distribution_elementwise_grid_stride_kernelIfLi4EZNS0_9templates4cuda21uniform_and_transformIffPNS_17CUDAGeneratorImplEZZZNS4_13cauchy_kernelIS7_EEvRNS_18TensorIteratorBaseEddT_ENKUlvE_clEvENKUlvE0_clEvEUlfE_EEvSA_T1_T2_EUlP24curandStatePhilox4_32_10E0_ZNS1_27distribution_nullary_kernelIff6float4S7_SJ_SE_EEvSA_SG_RKT3_T4_EUlifE_EEvlNS_15PhiloxCudaStateESF_SG_,@"STO_CUDA_ENTRY STV_DEFAULT"
_ZN2at6native60_GLOBAL__N__2075b504_27_DistributionCauchyKernel_cu_d62eea8743distribution_elementwise_grid_stride_kernelIfLi4EZNS0_9templates4cuda21uniform_and_transformIffPNS_17CUDAGeneratorImplEZZZNS4_13cauchy_kernelIS7_EEvRNS_18TensorIteratorBaseEddT_ENKUlvE_clEvENKUlvE0_clEvEUlfE_EEvSA_T1_T2_EUlP24curandStatePhilox4_32_10E0_ZNS1_27distribution_nullary_kernelIff6float4S7_SJ_SE_EEvSA_SG_RKT3_T4_EUlifE_EEvlNS_15PhiloxCudaStateESF_SG_:
        /* <DEDUP_REMOVED lines=114> */
.L_x_180:
[----:B------:R-:W-:-:S07]  /*0720*/  MOV R30, 0x740 ;  /* 0x00000740001e7802 */ /* 0x000fce0000000f00 */
[----:B------:R-:W-:Y:S05]  /*0730*/  CALL.REL.NOINC `($__internal_9_$__cuda_sm20_div_s64) ;  /* 0x0000000c00007944 */ /* 0x000fea0003c00000 */
.L_x_181:
        /* <DEDUP_REMOVED lines=17> */
.L_x_193:
[----:B------:R-:W-:Y:S01]  /*0850*/  VIADD R0, R0, 0x1 ;  /* 0x0000000100007836 */ /* 0x000fe20000000000 */
[----:B------:R-:W-:Y:S03]  /*0860*/  BSSY.RECONVERGENT B0, `(.L_x_182) ;  /* 0x000000c000007945 */ /* 0x000fe60003800200 */
[C---:B-1----:R-:W-:Y:S01]  /*0870*/  IMAD.WIDE.U32 R32, R0.reuse, -0x2daee0ad, RZ ;  /* 0xd2511f5300207825 */ /* 0x042fe200078e00ff */
        /* <DEDUP_REMOVED lines=10> */
.L_x_183:
[----:B-12---:R-:W-:Y:S05]  /*0920*/  BSYNC.RECONVERGENT B0 ;  /* 0x0000000000007941 */ /* 0x006fea0003800200 */
.L_x_182:
        /* <DEDUP_REMOVED lines=51> */
.L_x_184:
        /* <DEDUP_REMOVED lines=9> */
.L_x_185:
        /* <DEDUP_REMOVED lines=25> */
[----:B------:R-:W-:Y:S01]  /*0e80*/  FMUL.RZ R52, R29, 0.15915493667125701904 ;  /* 0x3e22f9831d347820 */ /* 0x000fe2000040c000 */
[----:B------:R-:W-:-:S03]  /*0e90*/  IMAD R29, R34, UR4, RZ ;  /* 0x00000004221d7c24 */ /* 0x000fc6000f8e02ff */
[----:B------:R-:W1:Y:S02]  /*0ea0*/  MUFU.COS R50, R52 ;  /* 0x0000003400327308 */ /* 0x000e640000000000 */
[----:B------:R-:W-:-:S04]  /*0eb0*/  IADD3 R28, P2, PT, R29, UR8, RZ ;  /* 0x000000081d1c7c10 */ /* 0x000fc8000ff5e0ff */
[----:B------:R-:W-:Y:S02]  /*0ec0*/  LEA.HI.X.SX32 R29, R29, UR9, 0x1, P2 ;  /* 0x000000091d1d7c11 */ /* 0x000fe400090f0eff */
[----:B------:R-:W-:Y:S08]  /*0ed0*/  MUFU.SIN R38, R52 ;  /* 0x0000003400267308 */ /* 0x000ff00000000400 */
[----:B-1----:R-:W1:Y:S02]  /*0ee0*/  MUFU.RCP R53, R50 ;  /* 0x0000003200357308 */ /* 0x002e640000001000 */
[----:B-1----:R-:W-:-:S04]  /*0ef0*/  FMUL.FTZ R38, R38, R53 ;  /* 0x0000003526267220 */ /* 0x002fc80000410000 */
[----:B0-----:R-:W-:-:S05]  /*0f00*/  FFMA.FTZ R53, R38, R43, UR5 ;  /* 0x0000000526357e23 */ /* 0x001fca000801002b */
[----:B------:R1:W-:Y:S02]  /*0f10*/  STG.E desc[UR6][R28.64], R53 ;  /* 0x000000351c007986 */ /* 0x0003e4000c101906 */
.L_x_187:
[----:B------:R-:W-:Y:S05]  /*0f20*/  BSYNC.RECONVERGENT B0 ;  /* 0x0000000000007941 */ /* 0x000fea0003800200 */
.L_x_186:
[----:B------:R-:W-:Y:S01]  /*0f30*/  BSSY.RECONVERGENT B0, `(.L_x_188) ;  /* 0x0000012000007945 */ /* 0x000fe20003800200 */
[----:B-1----:R-:W-:Y:S01]  /*0f40*/  I2FP.F32.U32 R53, R48 ;  /* 0x0000003000357245 */ /* 0x002fe20000201000 */
[----:B------:R-:W-:Y:S02]  /*0f50*/  FFMA.FTZ R28, R51, R44, 1.1641532182693481445e-10 ;  /* 0x2f000000331c7423 */ /* 0x000fe4000001002c */
[----:B------:R-:W-:Y:S05]  /*0f60*/  @P0 BRA `(.L_x_189) ;  /* 0x0000000000380947 */ /* 0x000fea0003800000 */
[----:B------:R-:W-:Y:S01]  /*0f70*/  FMNMX.NAN R28, R28, 0.99999988079071044922, PT ;  /* 0x3f7ffffe1c1c7809 */ /* 0x000fe20003820000 */
[----:B------:R-:W-:-:S03]  /*0f80*/  IMAD R49, R49, UR4, RZ ;  /* 0x0000000431317c24 */ /* 0x000fc6000f8e02ff */
[----:B------:R-:W-:-:S05]  /*0f90*/  FMNMX.NAN R28, R28, 1.1920928955078125e-07, !PT ;  /* 0x340000001c1c7809 */ /* 0x000fca0007820000 */
[----:B------:R-:W-:-:S04]  /*0fa0*/  FADD.FTZ R28, R28, -0.5 ;  /* 0xbf0000001c1c7421 */ /* 0x000fc80000010000 */
[----:B------:R-:W-:-:S04]  /*0fb0*/  FMUL.FTZ R28, R28, 3.1415927410125732422 ;  /* 0x40490fdb1c1c7820 */ /* 0x000fc80000410000 */
[----:B------:R-:W-:Y:S01]  /*0fc0*/  FMUL.RZ R50, R28, 0.15915493667125701904 ;  /* 0x3e22f9831c327820 */ /* 0x000fe2000040c000 */
[----:B------:R-:W-:-:S03]  /*0fd0*/  IADD3 R28, P0, PT, R49, UR8, RZ ;  /* 0x00000008311c7c10 */ /* 0x000fc6000ff1e0ff */
[----:B------:R-:W1:Y:S08]  /*0fe0*/  MUFU.COS R38, R50 ;  /* 0x0000003200267308 */ /* 0x000e700000000000 */
[----:B------:R-:W-:Y:S08]  /*0ff0*/  MUFU.SIN R29, R50 ;  /* 0x00000032001d7308 */ /* 0x000ff00000000400 */
[----:B-1----:R-:W1:Y:S02]  /*1000*/  MUFU.RCP R38, R38 ;  /* 0x0000002600267308 */ /* 0x002e640000001000 */
[----:B-1----:R-:W-:Y:S01]  /*1010*/  FMUL.FTZ R48, R29, R38 ;  /* 0x000000261d307220 */ /* 0x002fe20000410000 */
[----:B------:R-:W-:-:S03]  /*1020*/  LEA.HI.X.SX32 R29, R49, UR9, 0x1, P0 ;  /* 0x00000009311d7c11 */ /* 0x000fc600080f0eff */
[----:B0-----:R-:W-:-:S05]  /*1030*/  FFMA.FTZ R49, R48, R43, UR5 ;  /* 0x0000000530317e23 */ /* 0x001fca000801002b */
[----:B------:R1:W-:Y:S02]  /*1040*/  STG.E desc[UR6][R28.64], R49 ;  /* 0x000000311c007986 */ /* 0x0003e4000c101906 */
.L_x_189:
[----:B------:R-:W-:Y:S05]  /*1050*/  BSYNC.RECONVERGENT B0 ;  /* 0x0000000000007941 */ /* 0x000fea0003800200 */
.L_x_188:
        /* <DEDUP_REMOVED lines=18> */
.L_x_191:
[----:B------:R-:W-:Y:S05]  /*1180*/  BSYNC.RECONVERGENT B0 ;  /* 0x0000000000007941 */ /* 0x000fea0003800200 */
.L_x_190:
[----:B-1----:R-:W-:Y:S01]  /*1190*/  FFMA.FTZ R28, R31, R44, 1.1641532182693481445e-10 ;  /* 0x2f0000001f1c7423 */ /* 0x002fe2000001002c */
[----:B------:R-:W-:Y:S06]  /*11a0*/  @P1 BRA `(.L_x_192) ;  /* 0x0000000000381947 */ /* 0x000fec0003800000 */
        /* <DEDUP_REMOVED lines=14> */
.L_x_192:
[----:B------:R-:W-:Y:S01]  /*1290*/  IADD3 R34, P0, PT, R40, R34, RZ ;  /* 0x0000002228227210 */ /* 0x000fe20007f1e0ff */
[----:B------:R-:W-:Y:S05]  /*12a0*/  WARPSYNC.ALL ;  /* 0x0000000000007948 */ /* 0x000fea0003800000 */
[----:B------:R-:W-:Y:S01]  /*12b0*/  IMAD.X R35, RZ, RZ, R35, P0 ;  /* 0x000000ffff237224 */ /* 0x000fe200000e0623 */
[----:B------:R-:W-:Y:S01]  /*12c0*/  BAR.SYNC.DEFER_BLOCKING 0x0 ;  /* 0x0000000000007b1d */ /* 0x000fe20000010000 */
[----:B------:R-:W-:Y:S01]  /*12d0*/  ISETP.GE.U32.AND P0, PT, R34, R24, PT ;  /* 0x000000182200720c */ /* 0x000fe20003f06070 */
[----:B------:R-:W-:Y:S01]  /*12e0*/  IMAD.MOV.U32 R38, RZ, RZ, R32 ;  /* 0x000000ffff267224 */ /* 0x000fe200078e0020 */
[----:B------:R-:W-:Y:S01]  /*12f0*/  MOV R44, R22 ;  /* 0x00000016002c7202 */ /* 0x000fe20000000f00 */
[----:B------:R-:W-:Y:S01]  /*1300*/  IMAD.MOV.U32 R45, RZ, RZ, R30 ;  /* 0x000000ffff2d7224 */ /* 0x000fe200078e001e */
[----:B------:R-:W-:-:S13]  /*1310*/  ISETP.GE.AND.EX P0, PT, R35, R42, PT, P0 ;  /* 0x0000002a2300720c */ /* 0x000fda0003f06300 */
[----:B------:R-:W-:Y:S05]  /*1320*/  @!P0 BRA `(.L_x_193) ;  /* 0xfffffff400488947 */ /* 0x000fea000383ffff */
[----:B------:R-:W-:Y:S05]  /*1330*/  EXIT ;  /* 0x000000000000794d */ /* 0x000fea0003800000 */
        .weak           $__internal_9_$__cuda_sm20_div_s64
        .type           $__internal_9_$__cuda_sm20_div_s64,@function
        .size           $__internal_9_$__cuda_sm20_div_s64,(.L_x_411 - $__internal_9_$__cuda_sm20_div_s64)
$__internal_9_$__cuda_sm20_div_s64:
        /* <DEDUP_REMOVED lines=63> */
[----:B------:R-:W-:Y:S01]  /*1730*/  SEL R26, R26, R31, P0 ;  /* 0x0000001f1a1a7207 */ /* 0x000fe20000000000 */
[----:B------:R-:W-:Y:S01]  /*1740*/  HFMA2 R31, -RZ, RZ, 0, 0 ;  /* 0x00000000ff1f7431 */ /* 0x000fe200000001ff */
[----:B------:R-:W-:Y:S02]  /*1750*/  SEL R27, R27, R22, P0 ;  /* 0x000000161b1b7207 */ /* 0x000fe40000000000 */
[----:B------:R-:W-:-:S02]  /*1760*/  IADD3 R23, P1, PT, RZ, -R26, RZ ;  /* 0x8000001aff177210 */ /* 0x000fc40007f3e0ff */
[----:B------:R-:W-:Y:S02]  /*1770*/  ISETP.NE.U32.AND P0, PT, R40, RZ, PT ;  /* 0x000000ff2800720c */ /* 0x000fe40003f05070 */
[----:B------:R-:W-:Y:S01]  /*1780*/  SEL R26, R23, R26, !P2 ;  /* 0x0000001a171a7207 */ /* 0x000fe20005000000 */
[----:B------:R-:W-:Y:S01]  /*1790*/  IMAD.X R22, RZ, RZ, ~R27, P1 ;  /* 0x000000ffff167224 */ /* 0x000fe200008e0e1b */
[----:B------:R-:W-:-:S04]  /*17a0*/  ISETP.NE.AND.EX P0, PT, RZ, RZ, PT, P0 ;  /* 0x000000ffff00720c */ /* 0x000fc80003f05300 */
[----:B------:R-:W-:Y:S02]  /*17b0*/  SEL R27, R22, R27, !P2 ;  /* 0x0000001b161b7207 */ /* 0x000fe40005000000 */
[----:B------:R-:W-:Y:S02]  /*17c0*/  SEL R26, R26, 0xffffffff, P0 ;  /* 0xffffffff1a1a7807 */ /* 0x000fe40000000000 */
[----:B------:R-:W-:Y:S01]  /*17d0*/  SEL R27, R27, 0xffffffff, P0 ;  /* 0xffffffff1b1b7807 */ /* 0x000fe20000000000 */
[----:B------:R-:W-:Y:S06]  /*17e0*/  RET.REL.NODEC R30 `(_ZN2at6native60_GLOBAL__N__2075b504_27_DistributionCauchyKernel_cu_d62eea8743distribution_elementwise_grid_stride_kernelIfLi4EZNS0_9templates4cuda21uniform_and_transformIffPNS_17CUDAGeneratorImplEZZZNS4_13cauchy_kernelIS7_EEvRNS_18TensorIteratorBaseEddT_ENKUlvE_clEvENKUlvE0_clEvEUlfE_EEvSA_T1_T2_EUlP24curandStatePhilox4_32_10E0_ZNS1_27distribution_nullary_kernelIff6float4S7_SJ_SE_EEvSA_SG_RKT3_T4_EUlifE_EEvlNS_15PhiloxCudaStateESF_SG_) ;  /* 0xffffffe81e047950 */ /* 0x000fec0003c3ffff */
.L_x_194:
        /* <DEDUP_REMOVED lines=9> */
.L_x_411:


//--------------------- .text._ZN2at6native60_GLOBAL__N__2075b504_27_DistributionCauchyKernel_cu_d62eea8743distribution_elementwise_grid_stride_kernelIfLi4EZNS0_9templates4cuda21uniform_and_transformIffPNS_17CUDAGeneratorImplEZZZNS4_13cauchy_kernelIS7_EEvRNS_18TensorIteratorBaseEddT_ENKUlvE_clEvENKUlvE0_clEvEUlfE_EEvSA_T1_T2_EUlP24curandStatePhilox4_32_10E_ZNS1_27distribution_nullary_kernelIff7double2S7_SJ_SE_EEvSA_SG_RKT3_T4_EUlifE0_EEvlNS_15PhiloxCudaStateESF_SG_ --------------------------
	.section	.text._ZN2at6native60_GLOBAL__N__2075b504_27_DistributionCauchyKernel_cu_d62eea8743distribution_elementwise_grid_stride_kernelIfLi4EZNS0_9templates4cuda21uniform_and_transformIffPNS_17CUDAGeneratorImplEZZZNS4_13cauchy_kernelIS7_EEvRNS_18TensorIteratorBaseEddT_ENKUlvE_clEvENKUlvE0_clEvEUlfE_EEvSA_T1_T2_EUlP24curandStatePhilox4_32_10E_ZNS1_27distribution_nullary_kernelIff7double2S7_SJ_SE_EEvSA_SG_RKT3_T4_EUlifE0_EEvlNS_15PhiloxCudaStateESF_SG_,"ax",@progbits
	.align	128
.text._ZN2at6native60_GLOBAL__N__2075b504_27_DistributionCauchyKernel_cu_d62eea8743distribution_elementwise_grid_stride_kernelIfLi4EZNS0_9templates4cuda21uniform_and_transformIffPNS_17CUDAGeneratorImplEZZZNS4_13cauchy_kernelIS7_EEvRNS_18TensorIteratorBaseEddT_ENKUlvE_clEvENKUlvE0_clEvEUlfE_EEvSA_T1_T2_EUlP24curandStatePhilox4_32_10E_ZNS1_27distribution_nullary_kernelIff7double2S7_SJ_SE_EEvSA_SG_RKT3_T4_EUlifE0_EEvlNS_15PhiloxCudaStateESF_SG_:
        .type           _ZN2at6native60_GLOBAL__N__2075b504_27_DistributionCauchyKernel_cu_d62eea8743distribution_elementwise_grid_stride_kernelIfLi4EZNS0_9templates4cuda21uniform_and_transformIffPNS_17CUDAGeneratorImplEZZZNS4_13cauchy_kernelIS7_EEvRNS_18TensorIteratorBaseEddT_ENKUlvE_clEvENKUlvE0_clEvEUlfE_EEvSA_T1_T2_EUlP24curandStatePhilox4_32_10E_ZNS1_27distribution_nullary_kernelIff7double2S7_SJ_SE_EEvSA_SG_RKT3_T4_EUlifE0_EEvlNS_15PhiloxCudaStateESF_SG_,@function
        .size           _ZN2at6native60_GLOBAL__N__2075b504_27_DistributionCauchyKernel_cu_d62eea8743distribution_elementwise_grid_stride_kernelIfLi4EZNS0_9templates4cuda21uniform_and_transformIffPNS_17CUDAGeneratorImplEZZZNS4_13cauchy_kernelIS7_EEvRNS_18TensorIteratorBaseEddT_ENKUlvE_clEvENKUlvE0_clEvEUlfE_EEvSA_T1_T2_EUlP24curandStatePhilox4_32_10E_ZNS1_27distribution_nullary_kernelIff7double2S7_SJ_SE_EEvSA_SG_RKT3_T4_EUlifE0_EEvlNS_15PhiloxCudaStateESF_SG_,(.L_x_413 - _ZN2at6native60_GLOBAL__N__2075b504_27_DistributionCauchyKernel_cu_d62eea8743distribution_elementwise_grid_stride_kernelIfLi4EZNS0_9templates4cuda21uniform_and_transformIffPNS_17CUDAGeneratorImplEZZZNS4_13cauchy_kernelIS7_EEvRNS_18TensorIteratorBaseEddT_ENKUlvE_clEvENKUlvE0_clEvEUlfE_EEvSA_T1_T2_EUlP24curandStatePhilox4_32_10E_ZNS1_27distribution_nullary_kernelIff7double2S7_SJ_SE_EEvSA_SG_RKT3_T4_EUlifE0_EEvlNS_15PhiloxCudaStateESF_SG_)
        .other          _ZN2at6native60_GLOBAL__N__2075b504_27_DistributionCauchyKernel_cu_d62eea8743distribution_elementwise_grid_stride_kernelIfLi4EZNS0_9templates4cuda21uniform_and_transformIffPNS_17CUDAGeneratorImplEZZZNS4_13cauchy_kernelIS7_EEvRNS_18TensorIteratorBaseEddT_ENKUlvE_clEvENKUlvE0_clEvEUlfE_EEvSA_T1_T2_EUlP24curandStatePhilox4_32_10E_ZNS1_27distribution_nullary_kernelIff7double2S7_SJ_SE_EEvSA_SG_RKT3_T4_EUlifE0_EEvlNS_15PhiloxCudaStateESF_SG_,@"STO_CUDA_ENTRY STV_DEFAULT"
_ZN2at6native60_GLOBAL__N__2075b504_27_DistributionCauchyKernel_cu_d62eea8743distribution_elementwise_grid_stride_kernelIfLi4EZNS0_9templates4cuda21uniform_and_transformIffPNS_17CUDAGeneratorImplEZZZNS4_13cauchy_kernelIS7_EEvRNS_18TensorIteratorBaseEddT_ENKUlvE_clEvENKUlvE0_clEvEUlfE_EEvSA_T1_T2_EUlP24curandStatePhilox4_32_10E_ZNS1_27distribution_nullary_kernelIff7double2S7_SJ_SE_EEvSA_SG_RKT3_T4_EUlifE0_EEvlNS_15PhiloxCudaStateESF_SG_:
        /* <DEDUP_REMOVED lines=21> */
[----:B------:R-:W1:Y:S03]  /*0150*/  LDCU.64 UR4, c[0x0][0x380] ;  /* 0x00007000ff0477ac */ /* 0x000e660008000a00 */
        /* <DEDUP_REMOVED lines=12> */
[----:B------:R-:W-:Y:S02]  /*0220*/  IADD3 R5, PT, PT, R16, 0x3c6ef372, RZ ;  /* 0x3c6ef37210057810 */ /* 0x000fe40007ffe0ff */
[C---:B------:R-:W-:Y:S01]  /*0230*/  LOP3.LUT R12, R17.reuse, R7, R15, 0x96, !PT ;  /* 0x00000007110c7212 */ /* 0x040fe200078e960f */
[----:B------:R-:W-:Y:S01]  /*0240*/  IMAD.WIDE.U32 R10, R10, -0x2daee0ad, RZ ;  /* 0xd2511f530a0a7825 */ /* 0x000fe200078e00ff */
[----:B------:R-:W-:-:S02]  /*0250*/  IADD3 R7, PT, PT, R17, 0x32370b8f, RZ ;  /* 0x32370b8f11077810 */ /* 0x000fc40007ffe0ff */
[----:B------:R-:W-:Y:S01]  /*0260*/  IADD3 R9, PT, PT, R16, 0x78dde6e4, RZ ;  /* 0x78dde6e410097810 */ /* 0x000fe20007ffe0ff */
[----:B------:R-:W-:Y:S01]  /*0270*/  IMAD.WIDE.U32 R12, R12, -0x326172a9, RZ ;  /* 0xcd9e8d570c0c7825 */ /* 0x000fe200078e00ff */
[----:B------:R-:W-:Y:S02]  /*0280*/  LOP3.LUT R20, R3, R6, R11, 0x96, !PT ;  /* 0x0000000603147212 */ /* 0x000fe400078e960b */
[----:B------:R-:W-:Y:S02]  /*0290*/  IADD3 R6, PT, PT, R17, 0x76cf5d0a, RZ ;  /* 0x76cf5d0a11067810 */ /* 0x000fe40007ffe0ff */
        /* <DEDUP_REMOVED lines=19> */
[C---:B------:R-:W-:Y:S01]  /*03d0*/  IADD3 R11, PT, PT, R16.reuse, -0x4ab325aa, RZ ;  /* 0xb54cda56100b7810 */ /* 0x040fe20007ffe0ff */
[----:B------:R-:W-:-:S05]  /*03e0*/  VIADD R9, R16, 0x1715609d ;  /* 0x1715609d10097836 */ /* 0x000fca0000000000 */
[----:B------:R-:W-:Y:S01]  /*03f0*/  LOP3.LUT R9, R9, R12, R21, 0x96, !PT ;  /* 0x0000000c09097212 */ /* 0x000fe200078e9615 */
[----:B------:R-:W-:-:S04]  /*0400*/  IMAD.WIDE.U32 R12, R13, -0x326172a9, RZ ;  /* 0xcd9e8d570d0c7825 */ /* 0x000fc800078e00ff */
[----:B------:R-:W-:Y:S01]  /*0410*/  IMAD.WIDE.U32 R18, R9, -0x2daee0ad, RZ ;  /* 0xd2511f5309127825 */ /* 0x000fe200078e00ff */
[----:B------:R-:W-:Y:S02]  /*0420*/  IADD3 R9, PT, PT, R17, 0x646e171e, RZ ;  /* 0x646e171e11097810 */ /* 0x000fe40007ffe0ff */
[----:B------:R-:W-:Y:S02]  /*0430*/  LOP3.LUT R11, R11, R20, R13, 0x96, !PT ;  /* 0x000000140b0b7212 */ /* 0x000fe400078e960d */
[----:B------:R-:W-:Y:S02]  /*0440*/  LOP3.LUT R9, R9, R10, R19, 0x96, !PT ;  /* 0x0000000a09097212 */ /* 0x000fe400078e9613 */
[----:B------:R-:W-:Y:S01]  /*0450*/  IADD3 R13, PT, PT, R17, 0x1fd5c5a3, RZ ;  /* 0x1fd5c5a3110d7810 */ /* 0x000fe20007ffe0ff */
[----:B------:R-:W-:-:S04]  /*0460*/  IMAD.WIDE.U32 R10, R11, -0x2daee0ad, RZ ;  /* 0xd2511f530b0a7825 */ /* 0x000fc800078e00ff */
[----:B------:R-:W-:Y:S01]  /*0470*/  IMAD.WIDE.U32 R20, R9, -0x326172a9, RZ ;  /* 0xcd9e8d5709147825 */ /* 0x000fe200078e00ff */
[----:B------:R-:W-:Y:S02]  /*0480*/  LOP3.LUT R18, R13, R18, R11, 0x96, !PT ;  /* 0x000000120d127212 */ /* 0x000fe400078e960b */
[C---:B------:R-:W-:Y:S01]  /*0490*/  IADD3 R11, PT, PT, R16.reuse, -0xe443238, RZ ;  /* 0xf1bbcdc8100b7810 */ /* 0x040fe20007ffe0ff */
[----:B------:R-:W-:Y:S01]  /*04a0*/  VIADD R9, R16, 0x5384540f ;  /* 0x5384540f10097836 */ /* 0x000fe20000000000 */
[----:B------:R-:W-:Y:S01]  /*04b0*/  IADD3 R13, PT, PT, R17, -0x24c28bd8, RZ ;  /* 0xdb3d7428110d7810 */ /* 0x000fe20007ffe0ff */
[----:B------:R-:W-:-:S03]  /*04c0*/  IMAD.WIDE.U32 R18, R18, -0x326172a9, RZ ;  /* 0xcd9e8d5712127825 */ /* 0x000fc600078e00ff */
[----:B------:R-:W-:Y:S01]  /*04d0*/  LOP3.LUT R9, R9, R12, R21, 0x96, !PT ;  /* 0x0000000c09097212 */ /* 0x000fe200078e9615 */
[----:B------:R-:W-:-:S04]  /*04e0*/  IMAD.MOV.U32 R12, RZ, RZ, R15 ;  /* 0x000000ffff0c7224 */ /* 0x000fc800078e000f */
[----:B------:R-:W-:Y:S01]  /*04f0*/  IMAD.WIDE.U32 R34, R9, -0x2daee0ad, RZ ;  /* 0xd2511f5309227825 */ /* 0x000fe200078e00ff */
[----:B------:R-:W-:Y:S02]  /*0500*/  LOP3.LUT R9, R11, R20, R19, 0x96, !PT ;  /* 0x000000140b097212 */ /* 0x000fe400078e9613 */
[----:B------:R-:W-:Y:S02]  /*0510*/  IADD3 R19, PT, PT, R16, -0x700cb87f, RZ ;  /* 0x8ff3478110137810 */ /* 0x000fe40007ffe0ff */
[----:B------:R-:W-:Y:S01]  /*0520*/  LOP3.LUT R35, R13, R10, R35, 0x96, !PT ;  /* 0x0000000a0d237212 */ /* 0x000fe200078e9623 */
[----:B0-----:R-:W-:Y:S01]  /*0530*/  IMAD R10, R22, UR6, RZ ;  /* 0x00000006160a7c24 */ /* 0x001fe2000f8e02ff */
[----:B------:R-:W-:Y:S01]  /*0540*/  MOV R13, R15 ;  /* 0x0000000f000d7202 */ /* 0x000fe20000000f00 */
[----:B------:R-:W-:Y:S01]  /*0550*/  IMAD.HI.U32 R21, R9, -0x2daee0ad, RZ ;  /* 0xd2511f5309157827 */ /* 0x000fe200078e00ff */
[----:B------:R-:W-:Y:S02]  /*0560*/  MOV R11, R14 ;  /* 0x0000000e000b7202 */ /* 0x000fe40000000f00 */
[----:B------:R-:W-:Y:S01]  /*0570*/  SHF.L.U32 R23, R10, 0x2, RZ ;  /* 0x000000020a177819 */ /* 0x000fe200000006ff */
[----:B------:R-:W-:Y:S01]  /*0580*/  IMAD.HI.U32 R20, R35, -0x326172a9, RZ ;  /* 0xcd9e8d5723147827 */ /* 0x000fe200078e00ff */
[----:B------:R-:W-:-:S04]  /*0590*/  LOP3.LUT R34, R34, R21, RZ, 0x3c, !PT ;  /* 0x0000001522227212 */ /* 0x000fc800078e3cff */
[----:B------:R-:W-:Y:S01]  /*05a0*/  LOP3.LUT R15, R19, R18, R20, 0x96, !PT ;  /* 0x00000012130f7212 */ /* 0x000fe200078e9614 */
[----:B------:R-:W-:Y:S06]  /*05b0*/  BRA.U UP0, `(.L_x_195) ;  /* 0x0000000100547547 */ /* 0x000fec000b800000 */
[----:B------:R-:W0:Y:S01]  /*05c0*/  I2F.U32.RP R20, R23 ;  /* 0x0000001700147306 */ /* 0x000e220000209000 */
[----:B------:R-:W-:Y:S02]  /*05d0*/  IADD3 R21, PT, PT, RZ, -R23, RZ ;  /* 0x80000017ff157210 */ /* 0x000fe40007ffe0ff */
[----:B------:R-:W-:-:S05]  /*05e0*/  ISETP.NE.U32.AND P2, PT, R23, RZ, PT ;  /* 0x000000ff1700720c */ /* 0x000fca0003f45070 */
[----:B0-----:R-:W0:Y:S02]  /*05f0*/  MUFU.RCP R20, R20 ;  /* 0x0000001400147308 */ /* 0x001e240000001000 */
[----:B0-----:R-:W-:-:S06]  /*0600*/  VIADD R18, R20, 0xffffffe ;  /* 0x0ffffffe14127836 */ /* 0x001fcc0000000000 */
[----:B------:R0:W1:Y:S02]  /*0610*/  F2I.FTZ.U32.TRUNC.NTZ R19, R18 ;  /* 0x0000001200137305 */ /* 0x000064000021f000 */
[----:B0-----:R-:W-:Y:S01]  /*0620*/  MOV R18, RZ ;  /* 0x000000ff00127202 */ /* 0x001fe20000000f00 */
[----:B-1----:R-:W-:-:S04]  /*0630*/  IMAD R21, R21, R19, RZ ;  /* 0x0000001315157224 */ /* 0x002fc800078e02ff */
[----:B------:R-:W-:-:S04]  /*0640*/  IMAD.HI.U32 R19, R19, R21, R18 ;  /* 0x0000001513137227 */ /* 0x000fc800078e0012 */
[----:B------:R-:W-:Y:S02]  /*0650*/  IMAD.MOV.U32 R21, RZ, RZ, RZ ;  /* 0x000000ffff157224 */ /* 0x000fe400078e00ff */
        /* <DEDUP_REMOVED lines=8> */
[----:B------:R-:W-:-:S04]  /*06e0*/  @!P2 LOP3.LUT R19, RZ, R23, RZ, 0x33, !PT ;  /* 0x00000017ff13a212 */ /* 0x000fc800078e33ff */
[----:B------:R-:W-:Y:S01]  /*06f0*/  MOV R20, R19 ;  /* 0x0000001300147202 */ /* 0x000fe20000000f00 */
[----:B------:R-:W-:Y:S06]  /*0700*/  BRA `(.L_x_196) ;  /* 0x0000000000087947 */ /* 0x000fec0003800000 */
.L_x_195:
[----:B------:R-:W-:-:S07]  /*0710*/  MOV R26, 0x730 ;  /* 0x00000730001a7802 */ /* 0x000fce0000000f00 */
[----:B------:R-:W-:Y:S05]  /*0720*/  CALL.REL.NOINC `($__internal_10_$__cuda_sm20_div_s64) ;  /* 0x0000004c00c47944 */ /* 0x000fea0003c00000 */
.L_x_196:
[----:B------:R-:W-:-:S05]  /*0730*/  IMAD.WIDE.U32 R22, R22, UR6, RZ ;  /* 0x0000000616167c25 */ /* 0x000fca000f8e00ff */
[C---:B------:R-:W-:Y:S02]  /*0740*/  SHF.L.U64.HI R23, R22.reuse, 0x2, R23 ;  /* 0x0000000216177819 */ /* 0x040fe40000010217 */
[----:B------:R-:W-:-:S03]  /*0750*/  SHF.L.U32 R22, R22, 0x2, RZ ;  /* 0x0000000216167819 */ /* 0x000fc600000006ff */
[----:B------:R-:W-:Y:S02]  /*0760*/  IMAD R25, R23, R20, RZ ;  /* 0x0000001417197224 */ /* 0x000fe400078e02ff */
[----:B------:R-:W-:-:S04]  /*0770*/  IMAD.WIDE.U32 R18, R20, R22, R22 ;  /* 0x0000001614127225 */ /* 0x000fc800078e0016 */
[----:B------:R-:W-:Y:S01]  /*0780*/  IMAD R25, R21, R22, R25 ;  /* 0x0000001615197224 */ /* 0x000fe200078e0219 */
[----:B------:R-:W-:-:S04]  /*0790*/  ISETP.GE.U32.AND P0, PT, R11, R18, PT ;  /* 0x000000120b00720c */ /* 0x000fc80003f06070 */
[----:B------:R-:W-:-:S04]  /*07a0*/  IADD3 R31, PT, PT, R19, R25, RZ ;  /* 0x00000019131f7210 */ /* 0x000fc80007ffe0ff */
[----:B------:R-:W-:-:S13]  /*07b0*/  ISETP.GE.AND.EX P0, PT, R12, R31, PT, P0 ;  /* 0x0000001f0c00720c */ /* 0x000fda0003f06300 */
[----:B------:R-:W-:Y:S05]  /*07c0*/  @P0 EXIT ;  /* 0x000000000000094d */ /* 0x000fea0003800000 */
[C---:B------:R-:W-:Y:S01]  /*07d0*/  FMUL.RZ R39, R0.reuse, 0.15915493667125701904 ;  /* 0x3e22f98300277820 */ /* 0x040fe2000040c000 */
[C---:B------:R-:W-:Y:S01]  /*07e0*/  FMUL.RZ R41, R0.reuse, 0.15915493667125701904 ;  /* 0x3e22f98300297820 */ /* 0x040fe2000040c000 */
[C---:B------:R-:W-:Y:S01]  /*07f0*/  FMUL.RZ R40, R0.reuse, 0.15915493667125701904 ;  /* 0x3e22f98300287820 */ /* 0x040fe2000040c000 */
[C---:B------:R-:W-:Y:S01]  /*0800*/  FMUL.RZ R38, R0.reuse, 0.15915493667125701904 ;  /* 0x3e22f98300267820 */ /* 0x040fe2000040c000 */
[C---:B------:R-:W-:Y:S01]  /*0810*/  FMUL.RZ R30, R0.reuse, 0.15915493667125701904 ;  /* 0x3e22f983001e7820 */ /* 0x040fe2000040c000 */
[----:B------:R-:W0:Y:S01]  /*0820*/  LDCU UR74, c[0x0][0x3a8] ;  /* 0x00007500ff4a77ac */ /* 0x000e220008000800 */
[----:B------:R-:W1:Y:S01]  /*0830*/  MUFU.COS R39, R39 ;  /* 0x0000002700277308 */ /* 0x000e620000000000 */
[C---:B------:R-:W-:Y:S01]  /*0840*/  FMUL.RZ R32, R0.reuse, 0.15915493667125701904 ;  /* 0x3e22f98300207820 */ /* 0x040fe2000040c000 */
[C---:B------:R-:W-:Y:S01]  /*0850*/  FMUL.RZ R33, R0.reuse, 0.15915493667125701904 ;  /* 0x3e22f98300217820 */ /* 0x040fe2000040c000 */
[----:B------:R-:W-:Y:S01]  /*0860*/  FMUL.RZ R37, R0, 0.15915493667125701904 ;  /* 0x3e22f98300257820 */ /* 0x000fe2000040c000 */
[----:B------:R-:W2:Y:S01]  /*0870*/  LDC.64 R28, c[0x0][0x548] ;  /* 0x00015200ff1c7b82 */ /* 0x000ea20000000a00 */
[----:B------:R-:W-:Y:S01]  /*0880*/  IADD3 R43, PT, PT, R17, -0x695add53, RZ ;  /* 0x96a522ad112b7810 */ /* 0x000fe20007ffe0ff */
[----:B------:R-:W-:Y:S01]  /*0890*/  IMAD R35, R35, -0x326172a9, RZ ;  /* 0xcd9e8d5723237824 */ /* 0x000fe200078e02ff */
[----:B------:R-:W3:Y:S01]  /*08a0*/  LDCU UR72, c[0x0][0x3ac] ;  /* 0x00007580ff4877ac */ /* 0x000ee20008000800 */
[----:B------:R-:W-:Y:S01]  /*08b0*/  MUFU.COS R41, R41 ;  /* 0x0000002900297308 */ /* 0x000fe20000000000 */
[----:B------:R-:W-:Y:S01]  /*08c0*/  LOP3.LUT R34, R34, R43, RZ, 0x3c, !PT ;  /* 0x0000002b22227212 */ /* 0x000fe200078e3cff */
[----:B------:R-:W-:Y:S01]  /*08d0*/  IMAD R42, R10, 0x3, RZ ;  /* 0x000000030a2a7824 */ /* 0x000fe200078e02ff */
[----:B------:R-:W4:Y:S01]  /*08e0*/  LDCU UR71, c[0x0][0x4d8] ;  /* 0x00009b00ff4777ac */ /* 0x000f220008000800 */
[----:B------:R-:W2:Y:S01]  /*08f0*/  LDC.64 R20, c[0x0][0x380] ;  /* 0x0000e000ff147b82 */ /* 0x000ea20000000a00 */
[----:B------:R-:W1:Y:S03]  /*0900*/  LDCU UR70, c[0x0][0x3c0] ;  /* 0x00007800ff4677ac */ /* 0x000e660008000800 */
[----:B------:R-:W-:Y:S01]  /*0910*/  MUFU.COS R40, R40 ;  /* 0x0000002800287308 */ /* 0x000fe20000000000 */
[----:B0-----:R-:W-:-:S03]  /*0920*/  UIADD3 UR74, UPT, UPT, UR74, -0x1, URZ ;  /* 0xffffffff4a4a7890 */ /* 0x001fc6000fffe0ff */
[----:B------:R-:W0:Y:S01]  /*0930*/  LDC.64 R22, c[0x0][0x548] ;  /* 0x00015200ff167b82 */ /* 0x000e220000000a00 */
[----:B------:R-:W0:Y:S03]  /*0940*/  LDCU UR69, c[0x0][0x4dc] ;  /* 0x00009b80ff4577ac */ /* 0x000e260008000800 */
[----:B------:R-:W-:Y:S01]  /*0950*/  MUFU.COS R38, R38 ;  /* 0x0000002600267308 */ /* 0x000fe20000000000 */
[----:B------:R-:W-:Y:S01]  /*0960*/  UISETP.LT.U32.AND UP0, UPT, UR74, 0x18, UPT ;  /* 0x000000184a00788c */ /* 0x000fe2000bf01070 */
[----:B------:R-:W0:Y:S02]  /*0970*/  LDCU UR68, c[0x0][0x3c4] ;  /* 0x00007880ff4477ac */ /* 0x000e240008000800 */
[----:B------:R-:W0:Y:S01]  /*0980*/  LDC.64 R24, c[0x0][0x540] ;  /* 0x00015000ff187b82 */ /* 0x000e220000000a00 */
[----:B------:R-:W-:-:S03]  /*0990*/  USEL UR73, UR74, 0x18, UP0 ;  /* 0x000000184a497887 */ /* 0x000fc60008000000 */
[----:B------:R-:W-:Y:S01]  /*09a0*/  MUFU.SIN R30, R30 ;  /* 0x0000001e001e7308 */ /* 0x000fe20000000400 */
[----:B------:R-:W0:Y:S03]  /*09b0*/  LDCU UR67, c[0x0][0x4e0] ;  /* 0x00009c00ff4377ac */ /* 0x000e260008000800 */
[----:B------:R-:W0:Y:S01]  /*09c0*/  LDC.64 R26, c[0x0][0x548] ;  /* 0x00015200ff1a7b82 */ /* 0x000e220000000a00 */
[----:B------:R-:W0:Y:S03]  /*09d0*/  LDCU UR66, c[0x0][0x3d8] ;  /* 0x00007b00ff4277ac */ /* 0x000e260008000800 */
[----:B-1----:R-:W1:Y:S01]  /*09e0*/  MUFU.RCP R39, R39 ;  /* 0x0000002700277308 */ /* 0x002e620000001000 */
[----:B------:R-:W0:Y:S01]  /*09f0*/  LDCU UR65, c[0x0][0x4e4] ;  /* 0x00009c80ff4177ac */ /* 0x000e220008000800 */
[----:B------:R-:W0:Y:S06]  /*0a00*/  LDCU UR64, c[0x0][0x3dc] ;  /* 0x00007b80ff4077ac */ /* 0x000e2c0008000800 */
[----:B------:R-:W-:Y:S01]  /*0a10*/  MUFU.SIN R32, R32 ;  /* 0x0000002000207308 */ /* 0x000fe20000000400 */
[----:B------:R-:W0:Y:S01]  /*0a20*/  LDCU UR63, c[0x0][0x4e8] ;  /* 0x00009d00ff3f77ac */ /* 0x000e220008000800 */
[----:B------:R-:W0:Y:S06]  /*0a30*/  LDCU UR62, c[0x0][0x3f0] ;  /* 0x00007e00ff3e77ac */ /* 0x000e2c0008000800 */
[----:B------:R-:W-:Y:S01]  /*0a40*/  MUFU.SIN R33, R33 ;  /* 0x0000002100217308 */ /* 0x000fe20000000400 */
[----:B-1----:R-:W-:Y:S01]  /*0a50*/  FMUL.FTZ R39, R30, R39 ;  /* 0x000000271e277220 */ /* 0x002fe20000410000 */
[----:B------:R-:W1:Y:S03]  /*0a60*/  LDCU UR61, c[0x0][0x4ec] ;  /* 0x00009d80ff3d77ac */ /* 0x000e660008000800 */
[--C-:B--2---:R-:W-:Y:S01]  /*0a70*/  FFMA.FTZ R30, R39, R29, R28.reuse ;  /* 0x0000001d271e7223 */ /* 0x104fe2000001001c */
[----:B------:R-:W-:Y:S01]  /*0a80*/  LOP3.LUT R39, R36, 0x3, RZ, 0xc0, !PT ;  /* 0x0000000324277812 */ /* 0x000fe200078ec0ff */
[----:B------:R-:W2:Y:S01]  /*0a90*/  LDCU UR60, c[0x0][0x3f4] ;  /* 0x00007e80ff3c77ac */ /* 0x000ea20008000800 */
[----:B------:R-:W-:Y:S01]  /*0aa0*/  MUFU.SIN R37, R37 ;  /* 0x0000002500257308 */ /* 0x000fe20000000400 */
[----:B------:R-:W0:Y:S01]  /*0ab0*/  LDCU UR59, c[0x0][0x4f0] ;  /* 0x00009e00ff3b77ac */ /* 0x000e220008000800 */
[----:B------:R-:W0:Y:S06]  /*0ac0*/  LDCU UR58, c[0x0][0x408] ;  /* 0x00008100ff3a77ac */ /* 0x000e2c0008000800 */
[----:B------:R-:W5:Y:S01]  /*0ad0*/  MUFU.RCP R41, R41 ;  /* 0x0000002900297308 */ /* 0x000f620000001000 */
[----:B------:R-:W0:Y:S01]  /*0ae0*/  LDCU UR57, c[0x0][0x4f4] ;  /* 0x00009e80ff3977ac */ /* 0x000e220008000800 */
[----:B------:R-:W0:Y:S06]  /*0af0*/  LDCU UR56, c[0x0][0x40c] ;  /* 0x00008180ff3877ac */ /* 0x000e2c0008000800 */
[----:B------:R-:W3:Y:S01]  /*0b00*/  MUFU.RCP R40, R40 ;  /* 0x0000002800287308 */ /* 0x000ee20000001000 */
[----:B------:R-:W0:Y:S01]  /*0b10*/  LDCU UR55, c[0x0][0x4f8] ;  /* 0x00009f00ff3777ac */ /* 0x000e220008000800 */
[----:B------:R-:W0:Y:S06]  /*0b20*/  LDCU UR54, c[0x0][0x420] ;  /* 0x00008400ff3677ac */ /* 0x000e2c0008000800 */
[----:B------:R-:W4:Y:S01]  /*0b30*/  MUFU.RCP R38, R38 ;  /* 0x0000002600267308 */ /* 0x000f220000001000 */
[----:B-----5:R-:W-:Y:S01]  /*0b40*/  FMUL.FTZ R41, R32, R41 ;  /* 0x0000002920297220 */ /* 0x020fe20000410000 */
[----:B------:R-:W0:Y:S03]  /*0b50*/  LDCU UR53, c[0x0][0x4fc] ;  /* 0x00009f80ff3577ac */ /* 0x000e260008000800 */
[-CC-:B------:R-:W-:Y:S01]  /*0b60*/  FFMA.FTZ R32, R41, R29.reuse, R28.reuse ;  /* 0x0000001d29207223 */ /* 0x180fe2000001001c */
[----:B------:R-:W0:Y:S01]  /*0b70*/  LDCU UR52, c[0x0][0x424] ;  /* 0x00008480ff3477ac */ /* 0x000e220008000800 */
[----:B---3--:R-:W-:Y:S01]  /*0b80*/  FMUL.FTZ R33, R33, R40 ;  /* 0x0000002821217220 */ /* 0x008fe20000410000 */
[----:B------:R-:W-:Y:S01]  /*0b90*/  IMAD.SHL.U32 R40, R10, 0x2, RZ ;  /* 0x000000020a287824 */ /* 0x000fe200078e00ff */
[----:B------:R-:W3:Y:S02]  /*0ba0*/  LDCU UR51, c[0x0][0x500] ;  /* 0x0000a000ff3377ac */ /* 0x000ee40008000800 */
[-CC-:B------:R-:W-:Y:S01]  /*0bb0*/  FFMA.FTZ R33, R33, R29.reuse, R28.reuse ;  /* 0x0000001d21217223 */ /* 0x180fe2000001001c */
[----:B------:R-:W0:Y:S01]  /*0bc0*/  LDCU UR50, c[0x0][0x438] ;  /* 0x00008700ff3277ac */ /* 0x000e220008000800 */
[----:B----4-:R-:W-:Y:S01]  /*0bd0*/  FMUL.FTZ R37, R37, R38 ;  /* 0x0000002625257220 */ /* 0x010fe20000410000 */
[----:B------:R-:W4:Y:S03]  /*0be0*/  LDCU UR4, c[0x0][0x504] ;  /* 0x0000a080ff0477ac */ /* 0x000f260008000800 */
[----:B------:R-:W-:Y:S01]  /*0bf0*/  FFMA.FTZ R38, R37, R29, R28 ;  /* 0x0000001d25267223 */ /* 0x000fe2000001001c */
        /* <DEDUP_REMOVED lines=36> */
.L_x_217:
[----:B------:R-:W-:Y:S01]  /*0e40*/  IADD3 R0, PT, PT, R0, 0x1, RZ ;  /* 0x0000000100007810 */ /* 0x000fe20007ffe0ff */
[----:B------:R-:W-:Y:S03]  /*0e50*/  BSSY.RECONVERGENT B0, `(.L_x_197) ;  /* 0x000000c000007945 */ /* 0x000fe60003800200 */
[C---:B------:R-:W-:Y:S01]  /*0e60*/  ISETP.NE.AND P0, PT, R0.reuse, RZ, PT ;  /* 0x000000ff0000720c */ /* 0x040fe20003f05270 */
[----:B------:R-:W-:-:S12]  /*0e70*/  IMAD.WIDE.U32 R46, R0, -0x2daee0ad, RZ ;  /* 0xd2511f53002e7825 */ /* 0x000fd800078e00ff */
[----:B01----:R-:W-:Y:S05]  /*0e80*/  @P0 BRA `(.L_x_198) ;  /* 0x0000000000200947 */ /* 0x003fea0003800000 */
[----:B------:R-:W-:-:S04]  /*0e90*/  IADD3 R2, PT, PT, R2, 0x1, RZ ;  /* 0x0000000102027810 */ /* 0x000fc80007ffe0ff */
[----:B------:R-:W-:-:S13]  /*0ea0*/  ISETP.NE.AND P0, PT, R2, RZ, PT ;  /* 0x000000ff0200720c */ /* 0x000fda0003f05270 */
[----:B------:R-:W-:Y:S01]  /*0eb0*/  @!P0 IADD3 R14, PT, PT, R14, 0x1, RZ ;  /* 0x000000010e0e8810 */ /* 0x000fe20007ffe0ff */
[----:B------:R-:W-:Y:S01]  /*0ec0*/  @!P0 VIADD R28, R13, 0x1 ;  /* 0x000000010d1c8836 */ /* 0x000fe20000000000 */
[----:B------:R-:W-:Y:S02]  /*0ed0*/  @!P0 MOV R2, RZ ;  /* 0x000000ff00028202 */ /* 0x000fe40000000f00 */
[----:B------:R-:W-:-:S13]  /*0ee0*/  ISETP.NE.AND P1, PT, R14, RZ, !P0 ;  /* 0x000000ff0e00720c */ /* 0x000fda0004725270 */
[----:B------:R-:W-:-:S04]  /*0ef0*/  @P1 IADD3 R28, PT, PT, R13, RZ, RZ ;  /* 0x000000ff0d1c1210 */ /* 0x000fc80007ffe0ff */
[----:B------:R-:W-:-:S07]  /*0f00*/  @!P0 MOV R13, R28 ;  /* 0x0000001c000d8202 */ /* 0x000fce0000000f00 */
.L_x_198:
[----:B0-----:R-:W-:Y:S05]  /*0f10*/  BSYNC.RECONVERGENT B0 ;  /* 0x0000000000007941 */ /* 0x001fea0003800200 */
.L_x_197:
[----:B------:R-:W-:Y:S01]  /*0f20*/  LOP3.LUT R36, R13, R47, R17, 0x96, !PT ;  /* 0x0000002f0d247212 */ /* 0x000fe200078e9611 */
[----:B------:R-:W-:Y:S01]  /*0f30*/  IMAD.WIDE.U32 R28, R14, -0x326172a9, RZ ;  /* 0xcd9e8d570e1c7825 */ /* 0x000fe200078e00ff */
[----:B------:R-:W-:Y:S02]  /*0f40*/  IADD3 R41, PT, PT, R16, 0x78dde6e4, RZ ;  /* 0x78dde6e410297810 */ /* 0x000fe40007ffe0ff */
[----:B------:R-:W-:Y:S01]  /*0f50*/  ISETP.GT.AND P0, PT, R39, 0x1, PT ;  /* 0x000000012700780c */ /* 0x000fe20003f04270 */
[----:B------:R-:W-:Y:S01]  /*0f60*/  IMAD.WIDE.U32 R36, R36, -0x326172a9, RZ ;  /* 0xcd9e8d5724247825 */ /* 0x000fe200078e00ff */
[----:B------:R-:W-:-:S04]  /*0f70*/  LOP3.LUT R29, R2, R29, R16, 0x96, !PT ;  /* 0x0000001d021d7212 */ /* 0x000fc800078e9610 */
        /* <DEDUP_REMOVED lines=23> */
[----:B------:R-:W-:Y:S01]  /*10f0*/  VIADD R29, R17, 0x646e171e ;  /* 0x646e171e111d7836 */ /* 0x000fe20000000000 */
        /* <DEDUP_REMOVED lines=16> */
[----:B------:R-:W-:Y:S01]  /*1200*/  IMAD R37, R9, -0x2daee0ad, RZ ;  /* 0xd2511f5309257824 */ /* 0x000fe200078e02ff */
[----:B------:R-:W-:Y:S01]  /*1210*/  LOP3.LUT R9, R36, R48, R45, 0x96, !PT ;  /* 0x0000003024097212 */ /* 0x000fe200078e962d */
[----:B------:R-:W-:Y:S01]  /*1220*/  IMAD.WIDE.U32 R28, R28, -0x326172a9, RZ ;  /* 0xcd9e8d571c1c7825 */ /* 0x000fe200078e00ff */
[----:B------:R-:W-:-:S04]  /*1230*/  MOV R36, R15 ;  /* 0x0000000f00247202 */ /* 0x000fc80000000f00 */
[----:B------:R-:W-:Y:S01]  /*1240*/  LOP3.LUT R15, R41, R44, R29, 0x96, !PT ;  /* 0x0000002c290f7212 */ /* 0x000fe200078e961d */
[----:B------:R-:W-:Y:S01]  /*1250*/  IMAD.HI.U32 R41, R9, -0x2daee0ad, RZ ;  /* 0xd2511f5309297827 */ /* 0x000fe200078e00ff */
[----:B------:R-:W-:Y:S02]  /*1260*/  MOV R29, R35 ;  /* 0x00000023001d7202 */ /* 0x000fe40000000f00 */
[----:B------:R-:W-:Y:S01]  /*1270*/  MOV R35, R28 ;  /* 0x0000001c00237202 */ /* 0x000fe20000000f00 */
[----:B------:R-:W-:Y:S01]  /*1280*/  VIADD R44, R17, 0x96a522ad ;  /* 0x96a522ad112c7836 */ /* 0x000fe20000000000 */
[----:B------:R-:W-:-:S04]  /*1290*/  MOV R28, R34 ;  /* 0x00000022001c7202 */ /* 0x000fc80000000f00 */
        /* <DEDUP_REMOVED lines=11> */
.L_x_199:
        /* <DEDUP_REMOVED lines=9> */
.L_x_200:
[----:B------:R-:W-:Y:S01]  /*13e0*/  IMAD.WIDE.U32 R28, R29, 0x200000, RZ ;  /* 0x002000001d1c7825 */ /* 0x000fe200078e00ff */
[----:B------:R-:W-:Y:S02]  /*13f0*/  UISETP.NE.AND UP0, UPT, UR31, URZ, UPT ;  /* 0x000000ff1f00728c */ /* 0x000fe4000bf05270 */
[----:B------:R-:W-:Y:S01]  /*1400*/  LOP3.LUT R28, R28, R36, RZ, 0x3c, !PT ;  /* 0x000000241c1c7212 */ /* 0x000fe200078e3cff */
[----:B------:R-:W-:-:S03]  /*1410*/  IMAD.WIDE.U32 R36, R43, 0x200000, RZ ;  /* 0x002000002b247825 */ /* 0x000fc600078e00ff */
[----:B------:R-:W0:Y:S01]  /*1420*/  I2F.F64.U64 R44, R28 ;  /* 0x0000001c002c7312 */ /* 0x000e220000301800 */
[----:B------:R-:W-:Y:S01]  /*1430*/  LOP3.LUT R46, R36, R41, RZ, 0x3c, !PT ;  /* 0x00000029242e7212 */ /* 0x000fe200078e3cff */
[----:B------:R-:W-:Y:S01]  /*1440*/  HFMA2 R36, -RZ, RZ, 0, 0 ;  /* 0x00000000ff247431 */ /* 0x000fe200000001ff */
[----:B------:R-:W-:Y:S01]  /*1450*/  MOV R47, R37 ;  /* 0x00000025002f7202 */ /* 0x000fe20000000f00 */
[----:B------:R-:W-:-:S05]  /*1460*/  IMAD.MOV.U32 R37, RZ, RZ, 0x3ca00000 ;  /* 0x3ca00000ff257424 */ /* 0x000fca00078e00ff */
[----:B------:R-:W1:Y:S01]  /*1470*/  I2F.F64.U64 R46, R46 ;  /* 0x0000002e002e7312 */ /* 0x000e620000301800 */
[-C--:B0-----:R-:W-:Y:S02]  /*1480*/  DFMA R44, R44, R36.reuse, 5.5511151231257827021e-17 ;  /* 0x3c9000002c2c742b */ /* 0x081fe40000000024 */
[----:B-1----:R-:W-:Y:S01]  /*1490*/  DFMA R36, R46, R36, 5.5511151231257827021e-17 ;  /* 0x3c9000002e24742b */ /* 0x002fe20000000024 */
[----:B------:R-:W-:Y:S10]  /*14a0*/  BRA.U UP0, `(.L_x_201) ;  /* 0x0000000100f07547 */ /* 0x000ff4000b800000 */
[-C--:B------:R-:W-:Y:S01]  /*14b0*/  IADD3 R29, P1, PT, R40, R11.reuse, RZ ;  /* 0x0000000b281d7210 */ /* 0x080fe20007f3e0ff */
[----:B------:R-:W-:Y:S01]  /*14c0*/  BSSY.RECONVERGENT B0, `(.L_x_202) ;  /* 0x000001d000007945 */ /* 0x000fe20003800200 */
[----:B------:R-:W-:Y:S02]  /*14d0*/  IADD3 R41, P3, PT, R10, R11, RZ ;  /* 0x0000000b0a297210 */ /* 0x000fe40007f7e0ff */
[----:B------:R-:W-:Y:S02]  /*14e0*/  ISETP.GE.U32.AND P0, PT, R29, R20, PT ;  /* 0x000000141d00720c */ /* 0x000fe40003f06070 */
[----:B------:R-:W-:Y:S02]  /*14f0*/  IADD3.X R28, PT, PT, RZ, R12, RZ, P1, !PT ;  /* 0x0000000cff1c7210 */ /* 0x000fe40000ffe4ff */
[----:B------:R-:W-:Y:S02]  /*1500*/  ISETP.GE.U32.AND P1, PT, R11, R20, PT ;  /* 0x000000140b00720c */ /* 0x000fe40003f26070 */
[----:B------:R-:W-:-:S02]  /*1510*/  ISETP.GE.AND.EX P0, PT, R28, R21, PT, P0 ;  /* 0x000000151c00720c */ /* 0x000fc40003f06300 */
[----:B------:R-:W-:Y:S02]  /*1520*/  ISETP.GE.AND.EX P1, PT, R12, R21, PT, P1 ;  /* 0x000000150c00720c */ /* 0x000fe40003f26310 */
[----:B------:R-:W-:Y:S02]  /*1530*/  ISETP.GE.U32.AND P2, PT, R41, R20, PT ;  /* 0x000000142900720c */ /* 0x000fe40003f46070 */
[----:B------:R-:W-:-:S04]  /*1540*/  IADD3.X R46, PT, PT, RZ, R12, RZ, P3, !PT ;  /* 0x0000000cff2e7210 */ /* 0x000fc80001ffe4ff */
[----:B------:R-:W-:-:S03]  /*1550*/  ISETP.GE.AND.EX P2, PT, R46, R21, PT, P2 ;  /* 0x000000152e00720c */ /* 0x000fc60003f46320 */
[----:B------:R-:W0:Y:S02]  /*1560*/  @!P0 LDC.64 R28, c[0x0][0x540] ;  /* 0x00015000ff1c8b82 */ /* 0x000e240000000a00 */
[----:B------:R-:W-:Y:S08]  /*1570*/  @P1 BRA `(.L_x_203) ;  /* 0x0000000000441947 */ /* 0x000ff00003800000 */
[----:B------:R-:W-:Y:S01]  /*1580*/  UMOV UR48, 0xf0000000 ;  /* 0xf000000000307882 */ /* 0x000fe20000000000 */
[----:B------:R-:W-:Y:S01]  /*1590*/  UMOV UR49, 0x380fffff ;  /* 0x380fffff00317882 */ /* 0x000fe20000000000 */
[----:B------:R1:W2:Y:S01]  /*15a0*/  F2F.F32.F64 R41, R44 ;  /* 0x0000002c00297310 */ /* 0x0002a20000301000 */
[----:B------:R-:W-:Y:S01]  /*15b0*/  DSETP.GEU.AND P1, PT, |R44|, UR48, PT ;  /* 0x000000302c007e2a */ /* 0x000fe2000bf2e200 */
[----:B-1----:R-:W1:-:S13]  /*15c0*/  LDC.64 R44, c[0x0][0x540] ;  /* 0x00015000ff2c7b82 */ /* 0x002e5a0000000a00 */
[----:B--2---:R-:W-:-:S05]  /*15d0*/  @!P1 FMUL R41, R41, 1.175494350822287508e-38 ;  /* 0x0080000029299820 */ /* 0x004fca0000400000 */
[----:B------:R-:W-:-:S04]  /*15e0*/  FMNMX.NAN R41, R41, 0.99999988079071044922, PT ;  /* 0x3f7ffffe29297809 */ /* 0x000fc80003820000 */
[----:B------:R-:W-:-:S05]  /*15f0*/  FMNMX.NAN R41, R41, 1.1920928955078125e-07, !PT ;  /* 0x3400000029297809 */ /* 0x000fca0007820000 */
[----:B------:R-:W-:-:S04]  /*1600*/  FADD.FTZ R41, R41, -0.5 ;  /* 0xbf00000029297421 */ /* 0x000fc80000010000 */
[----:B------:R-:W-:-:S04]  /*1610*/  FMUL.FTZ R41, R41, 3.1415927410125732422 ;  /* 0x40490fdb29297820 */ /* 0x000fc80000410000 */
[----:B------:R-:W-:-:S04]  /*1620*/  FMUL.RZ R47, R41, 0.15915493667125701904 ;  /* 0x3e22f983292f7820 */ /* 0x000fc8000040c000 */
[----:B------:R-:W2:Y:S08]  /*1630*/  MUFU.COS R43, R47 ;  /* 0x0000002f002b7308 */ /* 0x000eb00000000000 */
[----:B------:R-:W-:Y:S08]  /*1640*/  MUFU.SIN R41, R47 ;  /* 0x0000002f00297308 */ /* 0x000ff00000000400 */
[----:B--2---:R-:W2:Y:S02]  /*1650*/  MUFU.RCP R46, R43 ;  /* 0x0000002b002e7308 */ /* 0x004ea40000001000 */
[----:B--2---:R-:W-:-:S04]  /*1660*/  FMUL.FTZ R41, R41, R46 ;  /* 0x0000002e29297220 */ /* 0x004fc80000410000 */
[----:B------:R-:W-:-:S05]  /*1670*/  FFMA.FTZ R41, R41, R23, R22 ;  /* 0x0000001729297223 */ /* 0x000fca0000010016 */
[----:B-1----:R1:W-:Y:S02]  /*1680*/  STG.E desc[UR76][R44.64], R41 ;  /* 0x000000292c007986 */ /* 0x0023e4000c10194c */
.L_x_203:
[----:B------:R-:W-:Y:S05]  /*1690*/  BSYNC.RECONVERGENT B0 ;  /* 0x0000000000007941 */ /* 0x000fea0003800200 */
.L_x_202:
[----:B------:R-:W-:Y:S04]  /*16a0*/  BSSY.RECONVERGENT B0, `(.L_x_204) ;  /* 0x0000013000007945 */ /* 0x000fe80003800200 */
[----:B------:R-:W-:Y:S05]  /*16b0*/  @P2 BRA `(.L_x_205) ;  /* 0x0000000000442947 */ /* 0x000fea0003800000 */
[----:B------:R-:W-:Y:S01]  /*16c0*/  UMOV UR48, 0xf0000000 ;  /* 0xf000000000307882 */ /* 0x000fe20000000000 */
[----:B------:R-:W-:Y:S01]  /*16d0*/  UMOV UR49, 0x380fffff ;  /* 0x380fffff00317882 */ /* 0x000fe20000000000 */
[----:B-1----:R1:W2:Y:S01]  /*16e0*/  F2F.F32.F64 R41, R36 ;  /* 0x0000002400297310 */ /* 0x0022a20000301000 */
        /* <DEDUP_REMOVED lines=14> */
.L_x_205:
[----:B------:R-:W-:Y:S05]  /*17d0*/  BSYNC.RECONVERGENT B0 ;  /* 0x0000000000007941 */ /* 0x000fea0003800200 */
.L_x_204:
[----:B--2---:R-:W-:Y:S01]  /*17e0*/  IADD3 R37, P1, PT, R42, R11, RZ ;  /* 0x0000000b2a257210 */ /* 0x004fe20007f3e0ff */
[----:B0-----:R2:W-:Y:S03]  /*17f0*/  @!P0 STG.E desc[UR76][R28.64], R30 ;  /* 0x0000001e1c008986 */ /* 0x0015e6000c10194c */
[----:B------:R-:W-:Y:S02]  /*1800*/  ISETP.GE.U32.AND P0, PT, R37, R20, PT ;  /* 0x000000142500720c */ /* 0x000fe40003f06070 */
[----:B------:R-:W-:-:S04]  /*1810*/  IADD3.X R36, PT, PT, RZ, R12, RZ, P1, !PT ;  /* 0x0000000cff247210 */ /* 0x000fc80000ffe4ff */
[----:B------:R-:W-:-:S13]  /*1820*/  ISETP.GE.AND.EX P0, PT, R36, R21, PT, P0 ;  /* 0x000000152400720c */ /* 0x000fda0003f06300 */
[----:B--2---:R-:W-:Y:S05]  /*1830*/  @P0 BRA `(.L_x_206) ;  /* 0x0000003c00540947 */ /* 0x004fea0003800000 */
[----:B------:R-:W0:Y:S02]  /*1840*/  LDC.64 R28, c[0x0][0x540] ;  /* 0x00015000ff1c7b82 */ /* 0x000e240000000a00 */
[----:B0-----:R2:W-:Y:S01]  /*1850*/  STG.E desc[UR76][R28.64], R32 ;  /* 0x000000201c007986 */ /* 0x0015e2000c10194c */
[----:B------:R-:W-:Y:S05]  /*1860*/  BRA `(.L_x_206) ;  /* 0x0000003c00487947 */ /* 0x000fea0003800000 */
.L_x_201:
[----:B------:R-:W-:Y:S01]  /*1870*/  ISETP.GE.U32.AND P0, PT, R11, R20, PT ;  /* 0x000000140b00720c */ /* 0x000fe20003f06070 */
[----:B------:R-:W-:Y:S03]  /*1880*/  BSSY.RECONVERGENT B0, `(.L_x_207) ;  /* 0x00000f9000007945 */ /* 0x000fe60003800200 */
[----:B------:R-:W-:-:S13]  /*1890*/  ISETP.GE.AND.EX P0, PT, R12, R21, PT, P0 ;  /* 0x000000150c00720c */ /* 0x000fda0003f06300 */
[----:B------:R-:W-:Y:S05]  /*18a0*/  @P0 BRA `(.L_x_208) ;  /* 0x0000000c00d80947 */ /* 0x000fea0003800000 */
[----:B------:R-:W-:Y:S01]  /*18b0*/  MOV R29, R11 ;  /* 0x0000000b001d7202 */ /* 0x000fe20000000f00 */
[----:B------:R-:W-:Y:S01]  /*18c0*/  IMAD.MOV.U32 R28, RZ, RZ, RZ ;  /* 0x000000ffff1c7224 */ /* 0x000fe200078e00ff */
[----:B------:R-:W-:Y:S01]  /*18d0*/  UMOV UR48, 0xf0000000 ;  /* 0xf000000000307882 */ /* 0x000fe20000000000 */
[----:B------:R-:W-:Y:S01]  /*18e0*/  UMOV UR49, 0x380fffff ;  /* 0x380fffff00317882 */ /* 0x000fe20000000000 */
[----:B------:R-:W0:Y:S01]  /*18f0*/  F2F.F32.F64 R41, R44 ;  /* 0x0000002c00297310 */ /* 0x000e220000301000 */
[----:B------:R-:W-:Y:S01]  /*1900*/  IMAD.HI.U32 R47, R11, UR32, R28 ;  /* 0x000000200b2f7c27 */ /* 0x000fe2000f8e001c */
[----:B------:R-:W-:Y:S01]  /*1910*/  DSETP.GEU.AND P0, PT, |R44|, UR48, PT ;  /* 0x000000302c007e2a */ /* 0x000fe2000bf0e200 */
[----:B------:R-:W-:-:S03]  /*1920*/  UISETP.NE.AND UP0, UPT, UR74, URZ, UPT ;  /* 0x000000ff4a00728c */ /* 0x000fc6000bf05270 */
        /* <DEDUP_REMOVED lines=219> */
[----:B------:R-:W-:-:S05]  /*26e0*/  HFMA2 R28, -RZ, RZ, 0, 0 ;  /* 0x00000000ff1c7431 */ /* 0x000fca00000001ff */
[----:B0-----:R-:W-:-:S05]  /*26f0*/  IMAD.HI.U32 R28, R29, UR48, R28 ;  /* 0x000000301d1c7c27 */ /* 0x001fca000f8e001c */
[----:B------:R-:W-:-:S04]  /*2700*/  SHF.R.U32.HI R28, RZ, UR49, R28 ;  /* 0x00000031ff1c7c19 */ /* 0x000fc8000801161c */
[----:B------:R-:W-:-:S05]  /*2710*/  IADD3 R28, PT, PT, -R28, RZ, RZ ;  /* 0x000000ff1c1c7210 */ /* 0x000fca0007ffe1ff */
[----:B------:R-:W-:-:S04]  /*2720*/  IMAD R28, R28, UR29, R29 ;  /* 0x0000001d1c1c7c24 */ /* 0x000fc8000f8e021d */
[----:B------:R-:W-:-:S07]  /*2730*/  IMAD R43, R28, UR30, R43 ;  /* 0x0000001e1c2b7c24 */ /* 0x000fce000f8e022b */
.L_x_209:
        /* <DEDUP_REMOVED lines=13> */
.L_x_208:
[----:B------:R-:W-:Y:S05]  /*2810*/  BSYNC.RECONVERGENT B0 ;  /* 0x0000000000007941 */ /* 0x000fea0003800200 */
.L_x_207:
[----:B0-----:R-:W-:Y:S01]  /*2820*/  IADD3 R43, P1, PT, R10, R11, RZ ;  /* 0x0000000b0a2b7210 */ /* 0x001fe20007f3e0ff */
[----:B------:R-:W-:Y:S03]  /*2830*/  BSSY.RECONVERGENT B0, `(.L_x_210) ;  /* 0x00000fb000007945 */ /* 0x000fe60003800200 */
[----:B------:R-:W-:Y:S01]  /*2840*/  ISETP.GE.U32.AND P0, PT, R43, R20, PT ;  /* 0x000000142b00720c */ /* 0x000fe20003f06070 */
[----:B------:R-:W-:-:S05]  /*2850*/  IMAD.X R28, RZ, RZ, R12, P1 ;  /* 0x000000ffff1c7224 */ /* 0x000fca00008e060c */
[----:B------:R-:W-:-:S13]  /*2860*/  ISETP.GE.AND.EX P0, PT, R28, R21, PT, P0 ;  /* 0x000000151c00720c */ /* 0x000fda0003f06300 */
[----:B------:R-:W-:Y:S05]  /*2870*/  @P0 BRA `(.L_x_211) ;  /* 0x0000000c00d80947 */ /* 0x000fea0003800000 */
[----:B------:R-:W-:Y:S01]  /*2880*/  MOV R28, RZ ;  /* 0x000000ff001c7202 */ /* 0x000fe20000000f00 */
[----:B------:R-:W-:Y:S01]  /*2890*/  UMOV UR48, 0xf0000000 ;  /* 0xf000000000307882 */ /* 0x000fe20000000000 */
[----:B------:R-:W-:Y:S01]  /*28a0*/  MOV R29, R43 ;  /* 0x0000002b001d7202 */ /* 0x000fe20000000f00 */
[----:B------:R-:W-:Y:S01]  /*28b0*/  UMOV UR49, 0x380fffff ;  /* 0x380fffff00317882 */ /* 0x000fe20000000000 */
[----:B------:R-:W0:Y:S01]  /*28c0*/  F2F.F32.F64 R41, R36 ;  /* 0x0000002400297310 */ /* 0x000e220000301000 */
[----:B------:R-:W-:Y:S01]  /*28d0*/  DSETP.GEU.AND P0, PT, |R36|, UR48, PT ;  /* 0x0000003024007e2a */ /* 0x000fe2000bf0e200 */
[----:B------:R-:W-:Y:S01]  /*28e0*/  UISETP.NE.AND UP0, UPT, UR74, URZ, UPT ;  /* 0x000000ff4a00728c */ /* 0x000fe2000bf05270 */
[----:B------:R-:W-:-:S05]  /*28f0*/  IMAD.HI.U32 R29, R43, UR32, R28 ;  /* 0x000000202b1d7c27 */ /* 0x000fca000f8e001c */
[----:B------:R-:W-:-:S04]  /*2900*/  SHF.R.U32.HI R29, RZ, UR33, R29 ;  /* 0x00000021ff1d7c19 */ /* 0x000fc8000801161d */
[----:B------:R-:W-:-:S03]  /*2910*/  IADD3 R28, PT, PT, -R29, RZ, RZ ;  /* 0x000000ff1d1c7210 */ /* 0x000fc60007ffe1ff */
[----:B0-----:R-:W-:Y:S02]  /*2920*/  @!P0 FMUL R41, R41, 1.175494350822287508e-38 ;  /* 0x0080000029298820 */ /* 0x001fe40000400000 */
        /* <DEDUP_REMOVED lines=222> */
.L_x_212:
        /* <DEDUP_REMOVED lines=13> */
.L_x_211:
[----:B------:R-:W-:Y:S05]  /*37e0*/  BSYNC.RECONVERGENT B0 ;  /* 0x0000000000007941 */ /* 0x000fea0003800200 */
.L_x_210:
        /* <DEDUP_REMOVED lines=9> */
[----:B------:R-:W-:-:S04]  /*3880*/  SHF.R.U32.HI R37, RZ, UR33, R37 ;  /* 0x00000021ff257c19 */ /* 0x000fc80008011625 */
[----:B------:R-:W-:-:S05]  /*3890*/  IADD3 R36, PT, PT, -R37, RZ, RZ ;  /* 0x000000ff25247210 */ /* 0x000fca0007ffe1ff */
[----:B------:R-:W-:-:S04]  /*38a0*/  IMAD R36, R36, UR72, R29 ;  /* 0x0000004824247c24 */ /* 0x000fc8000f8e021d */
[----:B------:R-:W-:Y:S01]  /*38b0*/  IMAD R36, R36, UR71, RZ ;  /* 0x0000004724247c24 */ /* 0x000fe2000f8e02ff */
        /* <DEDUP_REMOVED lines=214> */
[----:B------:R-:W-:-:S05]  /*4620*/  MOV R28, RZ ;  /* 0x000000ff001c7202 */ /* 0x000fca0000000f00 */
[----:B0-----:R-:W-:-:S05]  /*4630*/  IMAD.HI.U32 R28, R29, UR48, R28 ;  /* 0x000000301d1c7c27 */ /* 0x001fca000f8e001c */
[----:B------:R-:W-:-:S04]  /*4640*/  SHF.R.U32.HI R28, RZ, UR49, R28 ;  /* 0x00000031ff1c7c19 */ /* 0x000fc8000801161c */
[----:B------:R-:W-:-:S05]  /*4650*/  IADD3 R28, PT, PT, -R28, RZ, RZ ;  /* 0x000000ff1c1c7210 */ /* 0x000fca0007ffe1ff */
[----:B------:R-:W-:-:S04]  /*4660*/  IMAD R29, R28, UR29, R29 ;  /* 0x0000001d1c1d7c24 */ /* 0x000fc8000f8e021d */
[----:B------:R-:W-:-:S07]  /*4670*/  IMAD R36, R29, UR30, R36 ;  /* 0x0000001e1d247c24 */ /* 0x000fce000f8e0224 */
.L_x_215:
[----:B------:R-:W0:Y:S02]  /*4680*/  LDCU.64 UR48, c[0x0][0x540] ;  /* 0x0000a800ff3077ac */ /* 0x000e240008000a00 */
[----:B0-----:R-:W-:-:S05]  /*4690*/  IADD3 R36, P0, PT, R36, UR48, RZ ;  /* 0x0000003024247c10 */ /* 0x001fca000ff1e0ff */
[----:B------:R-:W-:-:S05]  /*46a0*/  IMAD.X R37, RZ, RZ, UR49, P0 ;  /* 0x00000031ff257e24 */ /* 0x000fca00080e06ff */
[----:B------:R0:W-:Y:S03]  /*46b0*/  STG.E desc[UR76][R36.64], R33 ;  /* 0x0000002124007986 */ /* 0x0001e6000c10194c */
.L_x_214:
[----:B------:R-:W-:Y:S05]  /*46c0*/  BSYNC.RECONVERGENT B0 ;  /* 0x0000000000007941 */ /* 0x000fea0003800200 */
.L_x_213:
[----:B------:R-:W-:-:S04]  /*46d0*/  IADD3 R29, P1, PT, R42, R11, RZ ;  /* 0x0000000b2a1d7210 */ /* 0x000fc80007f3e0ff */
[----:B------:R-:W-:Y:S02]  /*46e0*/  ISETP.GE.U32.AND P0, PT, R29, R20, PT ;  /* 0x000000141d00720c */ /* 0x000fe40003f06070 */
[----:B------:R-:W-:-:S04]  /*46f0*/  IADD3.X R28, PT, PT, RZ, R12, RZ, P1, !PT ;  /* 0x0000000cff1c7210 */ /* 0x000fc80000ffe4ff */
[----:B------:R-:W-:-:S13]  /*4700*/  ISETP.GE.AND.EX P0, PT, R28, R21, PT, P0 ;  /* 0x000000151c00720c */ /* 0x000fda0003f06300 */
[----:B------:R-:W-:Y:S05]  /*4710*/  @P0 BRA `(.L_x_206) ;  /* 0x0000000c009c0947 */ /* 0x000fea0003800000 */
[----:B------:R-:W-:Y:S01]  /*4720*/  HFMA2 R28, -RZ, RZ, 0, 0 ;  /* 0x00000000ff1c7431 */ /* 0x000fe200000001ff */
[----:B------:R-:W-:-:S04]  /*4730*/  UISETP.NE.AND UP0, UPT, UR74, URZ, UPT ;  /* 0x000000ff4a00728c */ /* 0x000fc8000bf05270 */
[----:B0-----:R-:W-:-:S05]  /*4740*/  IMAD.HI.U32 R37, R29, UR32, R28 ;  /* 0x000000201d257c27 */ /* 0x001fca000f8e001c */
        /* <DEDUP_REMOVED lines=114> */
[----:B------:R-:W-:Y:S01]  /*4e70*/  MOV R29, R37 ;  /* 0x00000025001d7202 */ /* 0x000fe20000000f00 */
        /* <DEDUP_REMOVED lines=105> */
[----:B------:R-:W-:-:S05]  /*5510*/  SHF.R.U32.HI R28, RZ, UR49, R28 ;  /* 0x00000031ff1c7c19 */ /* 0x000fca000801161c */
[----:B------:R-:W-:-:S04]  /*5520*/  IMAD.MOV R28, RZ, RZ, -R28 ;  /* 0x000000ffff1c7224 */ /* 0x000fc800078e0a1c */
[----:B------:R-:W-:-:S04]  /*5530*/  IMAD R29, R28, UR29, R29 ;  /* 0x0000001d1c1d7c24 */ /* 0x000fc8000f8e021d */
[----:B------:R-:W-:-:S07]  /*5540*/  IMAD R36, R29, UR30, R36 ;  /* 0x0000001e1d247c24 */ /* 0x000fce000f8e0224 */
.L_x_216:
[----:B------:R-:W0:Y:S02]  /*5550*/  LDCU.64 UR48, c[0x0][0x540] ;  /* 0x0000a800ff3077ac */ /* 0x000e240008000a00 */
[----:B0-----:R-:W-:-:S04]  /*5560*/  IADD3 R36, P0, PT, R36, UR48, RZ ;  /* 0x0000003024247c10 */ /* 0x001fc8000ff1e0ff */
[----:B------:R-:W-:-:S05]  /*5570*/  IADD3.X R37, PT, PT, RZ, UR49, RZ, P0, !PT ;  /* 0x00000031ff257c10 */ /* 0x000fca00087fe4ff */
[----:B------:R1:W-:Y:S04]  /*5580*/  STG.E desc[UR76][R36.64], R38 ;  /* 0x0000002624007986 */ /* 0x0003e8000c10194c */
.L_x_206:
[----:B------:R-:W-:Y:S05]  /*5590*/  WARPSYNC.ALL ;  /* 0x0000000000007948 */ /* 0x000fea0003800000 */
[----:B------:R-:W3:Y:S01]  /*55a0*/  LDCU UR48, c[0x0][0x360] ;  /* 0x00006c00ff3077ac */ /* 0x000ee20008000800 */
[----:B--2---:R-:W3:Y:S08]  /*55b0*/  LDC R28, c[0x0][0x370] ;  /* 0x0000dc00ff1c7b82 */ /* 0x004ef00000000800 */
[----:B------:R-:W-:Y:S01]  /*55c0*/  BAR.SYNC.DEFER_BLOCKING 0x0 ;  /* 0x0000000000007b1d */ /* 0x000fe20000010000 */
[----:B---3--:R-:W-:-:S05]  /*55d0*/  IMAD R28, R28, UR48, RZ ;  /* 0x000000301c1c7c24 */ /* 0x008fca000f8e02ff */
[----:B------:R-:W-:-:S04]  /*55e0*/  LEA R11, P0, R28, R11, 0x2 ;  /* 0x0000000b1c0b7211 */ /* 0x000fc800078010ff */
[----:B------:R-:W-:Y:S02]  /*55f0*/  IADD3.X R12, PT, PT, RZ, R12, RZ, P0, !PT ;  /* 0x0000000cff0c7210 */ /* 0x000fe400007fe4ff */
[----:B------:R-:W-:-:S04]  /*5600*/  ISETP.GE.U32.AND P0, PT, R11, R18, PT ;  /* 0x000000120b00720c */ /* 0x000fc80003f06070 */
[----:B------:R-:W-:-:S13]  /*5610*/  ISETP.GE.AND.EX P0, PT, R12, R31, PT, P0 ;  /* 0x0000001f0c00720c */ /* 0x000fda0003f06300 */
[----:B------:R-:W-:Y:S05]  /*5620*/  @!P0 BRA `(.L_x_217) ;  /* 0xffffffb800048947 */ /* 0x000fea000383ffff */
[----:B------:R-:W-:Y:S05]  /*5630*/  EXIT ;  /* 0x000000000000794d */ /* 0x000fea0003800000 */
        .weak           $__internal_10_$__cuda_sm20_div_s64
        .type           $__internal_10_$__cuda_sm20_div_s64,@function
        .size           $__internal_10_$__cuda_sm20_div_s64,(.L_x_413 - $__internal_10_$__cuda_sm20_div_s64)
$__internal_10_$__cuda_sm20_div_s64:
[----:B------:R-:W-:Y:S01]  /*5640*/  MOV R24, R23 ;  /* 0x0000001700187202 */ /* 0x000fe20000000f00 */
[----:B------:R-:W-:-:S05]  /*5650*/  HFMA2 R25, -RZ, RZ, 0, 0 ;  /* 0x00000000ff197431 */ /* 0x000fca00000001ff */
        /* <DEDUP_REMOVED lines=14> */
[----:B------:R-:W-:Y:S02]  /*5740*/  IADD3 R21, P2, PT, R25, R20, RZ ;  /* 0x0000001419157210 */ /* 0x000fe40007f5e0ff */
[----:B------:R-:W-:-:S03]  /*5750*/  IADD3.X R20, PT, PT, R29, R19, RZ, P0, !PT ;  /* 0x000000131d147210 */ /* 0x000fc600007fe4ff */
        /* <DEDUP_REMOVED lines=8> */
[----:B------:R-:W-:-:S04]  /*57e0*/  IMAD.WIDE.U32 R20, P0, R21, R24, R20 ;  /* 0x0000001815147225 */ /* 0x000fc80007800014 */
[C---:B------:R-:W-:Y:S02]  /*57f0*/  IMAD R19, R25.reuse, R24, RZ ;  /* 0x0000001819137224 */ /* 0x040fe400078e02ff */
[----:B------:R-:W-:Y:S01]  /*5800*/  IMAD.HI.U32 R20, P2, R25, R27, R20 ;  /* 0x0000001b19147227 */ /* 0x000fe20007840014 */
[----:B------:R-:W-:-:S03]  /*5810*/  SEL R21, R18, UR4, !P1 ;  /* 0x0000000412157c07 */ /* 0x000fc6000c800000 */
[----:B------:R-:W-:Y:S01]  /*5820*/  IMAD.X R30, RZ, RZ, ~UR5, P4 ;  /* 0x80000005ff1e7e24 */ /* 0x000fe2000a0e06ff */
[----:B------:R-:W-:Y:S01]  /*5830*/  IADD3 R20, P3, PT, R19, R20, RZ ;  /* 0x0000001413147210 */ /* 0x000fe20007f7e0ff */
[----:B------:R-:W-:Y:S02]  /*5840*/  HFMA2 R19, -RZ, RZ, 0, 0 ;  /* 0x00000000ff137431 */ /* 0x000fe400000001ff */
[----:B------:R-:W-:Y:S01]  /*5850*/  IMAD.HI.U32 R24, R25, R24, RZ ;  /* 0x0000001819187227 */ /* 0x000fe200078e00ff */
[----:B------:R-:W-:-:S03]  /*5860*/  SEL R30, R30, UR5, !P1 ;  /* 0x000000051e1e7c07 */ /* 0x000fc6000c800000 */
[----:B------:R-:W-:Y:S01]  /*5870*/  IMAD.HI.U32 R18, R20, R21, RZ ;  /* 0x0000001514127227 */ /* 0x000fe200078e00ff */
[----:B------:R-:W-:-:S04]  /*5880*/  IADD3.X R25, PT, PT, R24, R25, RZ, P0, !PT ;  /* 0x0000001918197210 */ /* 0x000fc800007fe4ff */
[----:B------:R-:W-:Y:S01]  /*5890*/  IADD3.X R25, PT, PT, RZ, RZ, R25, P3, P2 ;  /* 0x000000ffff197210 */ /* 0x000fe20001fe4419 */
[----:B------:R-:W-:-:S04]  /*58a0*/  IMAD.WIDE.U32 R18, R20, R30, R18 ;  /* 0x0000001e14127225 */ /* 0x000fc800078e0012 */
[C---:B------:R-:W-:Y:S02]  /*58b0*/  IMAD R27, R25.reuse, R30, RZ ;  /* 0x0000001e191b7224 */ /* 0x040fe400078e02ff */
[----:B------:R-:W-:-:S04]  /*58c0*/  IMAD.HI.U32 R18, P0, R25, R21, R18 ;  /* 0x0000001519127227 */ /* 0x000fc80007800012 */
[----:B------:R-:W-:Y:S01]  /*58d0*/  IMAD.HI.U32 R25, R25, R30, RZ ;  /* 0x0000001e19197227 */ /* 0x000fe200078e00ff */
[----:B------:R-:W-:Y:S02]  /*58e0*/  IADD3 R20, P2, PT, R27, R18, RZ ;  /* 0x000000121b147210 */ /* 0x000fe40007f5e0ff */
[----:B------:R-:W-:Y:S02]  /*58f0*/  MOV R27, 0x0 ;  /* 0x00000000001b7802 */ /* 0x000fe40000000f00 */
[----:B------:R-:W-:-:S04]  /*5900*/  IADD3.X R18, PT, PT, R25, RZ, RZ, P0, !PT ;  /* 0x000000ff19127210 */ /* 0x000fc800007fe4ff */
[----:B------:R-:W-:Y:S01]  /*5910*/  IADD3.X R24, PT, PT, RZ, R18, RZ, P2, !PT ;  /* 0x00000012ff187210 */ /* 0x000fe200017fe4ff */
[----:B------:R-:W-:-:S04]  /*5920*/  IMAD.WIDE.U32 R18, R20, R23, RZ ;  /* 0x0000001714127225 */ /* 0x000fc800078e00ff */
[----:B------:R-:W-:Y:S01]  /*5930*/  IMAD R19, R24, R23, R19 ;  /* 0x0000001718137224 */ /* 0x000fe200078e0213 */
[----:B------:R-:W-:-:S04]  /*5940*/  IADD3 R28, P0, PT, -R18, R21, RZ ;  /* 0x00000015121c7210 */ /* 0x000fc80007f1e1ff */
[-C--:B------:R-:W-:Y:S01]  /*5950*/  IADD3 R18, P2, PT, -R23, R28.reuse, RZ ;  /* 0x0000001c17127210 */ /* 0x080fe20007f5e1ff */
[----:B------:R-:W-:Y:S01]  /*5960*/  IMAD.X R30, R30, 0x1, ~R19, P0 ;  /* 0x000000011e1e7824 */ /* 0x000fe200000e0e13 */
[----:B------:R-:W-:Y:S02]  /*5970*/  ISETP.GE.U32.AND P0, PT, R28, R23, PT ;  /* 0x000000171c00720c */ /* 0x000fe40003f06070 */
[----:B------:R-:W-:Y:S02]  /*5980*/  IADD3 R19, P3, PT, R20, 0x1, RZ ;  /* 0x0000000114137810 */ /* 0x000fe40007f7e0ff */
[C---:B------:R-:W-:Y:S02]  /*5990*/  ISETP.GE.U32.AND.EX P0, PT, R30.reuse, RZ, PT, P0 ;  /* 0x000000ff1e00720c */ /* 0x040fe40003f06100 */
[----:B------:R-:W-:Y:S02]  /*59a0*/  IADD3.X R25, PT, PT, R30, -0x1, RZ, P2, !PT ;  /* 0xffffffff1e197810 */ /* 0x000fe400017fe4ff */
[----:B------:R-:W-:-:S02]  /*59b0*/  SEL R18, R18, R28, P0 ;  /* 0x0000001c12127207 */ /* 0x000fc40000000000 */
[----:B------:R-:W-:Y:S02]  /*59c0*/  IADD3.X R21, PT, PT, RZ, R24, RZ, P3, !PT ;  /* 0x00000018ff157210 */ /* 0x000fe40001ffe4ff */
        /* <DEDUP_REMOVED lines=10> */
[----:B------:R-:W-:-:S02]  /*5a70*/  ISETP.NE.U32.AND P0, PT, R23, RZ, PT ;  /* 0x000000ff1700720c */ /* 0x000fc40003f05070 */
[-C--:B------:R-:W-:Y:S02]  /*5a80*/  IADD3.X R18, PT, PT, RZ, ~R21.reuse, RZ, P2, !PT ;  /* 0x80000015ff127210 */ /* 0x080fe400017fe4ff */
[----:B------:R-:W-:Y:S02]  /*5a90*/  ISETP.NE.AND.EX P0, PT, RZ, RZ, PT, P0 ;  /* 0x000000ffff00720c */ /* 0x000fe40003f05300 */
[----:B------:R-:W-:Y:S02]  /*5aa0*/  SEL R20, R19, R20, !P1 ;  /* 0x0000001413147207 */ /* 0x000fe40004800000 */
[----:B------:R-:W-:Y:S02]  /*5ab0*/  SEL R21, R18, R21, !P1 ;  /* 0x0000001512157207 */ /* 0x000fe40004800000 */
[----:B------:R-:W-:Y:S02]  /*5ac0*/  SEL R20, R20, 0xffffffff, P0 ;  /* 0xffffffff14147807 */ /* 0x000fe40000000000 */
[----:B------:R-:W-:Y:S01]  /*5ad0*/  SEL R21, R21, 0xffffffff, P0 ;  /* 0xffffffff15157807 */ /* 0x000fe20000000000 */
[----:B------:R-:W-:Y:S06]  /*5ae0*/  RET.REL.NODEC R26 `(_ZN2at6native60_GLOBAL__N__2075b504_27_DistributionCauchyKernel_cu_d62eea8743distribution_elementwise_grid_stride_kernelIfLi4EZNS0_9templates4cuda21uniform_and_transformIffPNS_17CUDAGeneratorImplEZZZNS4_13cauchy_kernelIS7_EEvRNS_18TensorIteratorBaseEddT_ENKUlvE_clEvENKUlvE0_clEvEUlfE_EEvSA_T1_T2_EUlP24curandStatePhilox4_32_10E_ZNS1_27distribution_nullary_kernelIff7double2S7_SJ_SE_EEvSA_SG_RKT3_T4_EUlifE0_EEvlNS_15PhiloxCudaStateESF_SG_) ;  /* 0xffffffa41a447950 */ /* 0x000fec0003c3ffff */
.L_x_218:
        /* <DEDUP_REMOVED lines=9> */
.L_x_413:


//--------------------- .text._ZN2at6native60_GLOBAL__N__2075b504_27_DistributionCauchyKernel_cu_d62eea8743distribution_elementwise_grid_stride_kernelIfLi4EZNS0_9templates4cuda21uniform_and_transformIffPNS_17CUDAGeneratorImplEZZZNS4_13cauchy_kernelIS7_EEvRNS_18TensorIteratorBaseEddT_ENKUlvE_clEvENKUlvE0_clEvEUlfE_EEvSA_T1_T2_EUlP24curandStatePhilox4_32_10E_ZNS1_27distribution_nullary_kernelIff7double2S7_SJ_SE_EEvSA_SG_RKT3_T4_EUlifE_EEvlNS_15PhiloxCudaStateESF_SG_ --------------------------
	.section	.text._ZN2at6native60_GLOBAL__N__2075b504_27_DistributionCauchyKernel_cu_d62eea8743distribution_elementwise_grid_stride_kernelIfLi4EZNS0_9templates4cuda21uniform_and_transformIffPNS_17CUDAGeneratorImplEZZZNS4_13cauchy_kernelIS7_EEvRNS_18TensorIteratorBaseEddT_ENKUlvE_clEvENKUlvE0_clEvEUlfE_EEvSA_T1_T2_EUlP24curandStatePhilox4_32_10E_ZNS1_27distribution_nullary_kernelIff7double2S7_SJ_SE_EEvSA_SG_RKT3_T4_EUlifE_EEvlNS_15PhiloxCudaStateESF_SG_,"ax",@progbits
	.align	128
.text._ZN2at6native60_GLOBAL__N__2075b504_27_DistributionCauchyKernel_cu_d62eea8743distribution_elementwise_grid_stride_kernelIfLi4EZNS0_9templates4cuda21uniform_and_transformIffPNS_17CUDAGeneratorImplEZZZNS4_13cauchy_kernelIS7_EEvRNS_18TensorIteratorBaseEddT_ENKUlvE_clEvENKUlvE0_clEvEUlfE_EEvSA_T1_T2_EUlP24curandStatePhilox4_32_10E_ZNS1_27distribution_nullary_kernelIff7double2S7_SJ_SE_EEvSA_SG_RKT3_T4_EUlifE_EEvlNS_15PhiloxCudaStateESF_SG_:
        .type           _ZN2at6native60_GLOBAL__N__2075b504_27_DistributionCauchyKernel_cu_d62eea8743distribution_elementwise_grid_stride_kernelIfLi4EZNS0_9templates4cuda21uniform_and_transformIffPNS_17CUDAGeneratorImplEZZZNS4_13cauchy_kernelIS7_EEvRNS_18TensorIteratorBaseEddT_ENKUlvE_clEvENKUlvE0_clEvEUlfE_EEvSA_T1_T2_EUlP24curandStatePhilox4_32_10E_ZNS1_27distribution_nullary_kernelIff7double2S7_SJ_SE_EEvSA_SG_RKT3_T4_EUlifE_EEvlNS_15PhiloxCudaStateESF_SG_,@function
        .size           _ZN2at6native60_GLOBAL__N__2075b504_27_DistributionCauchyKernel_cu_d62eea8743distribution_elementwise_grid_stride_kernelIfLi4EZNS0_9templates4cuda21uniform_and_transformIffPNS_17CUDAGeneratorImplEZZZNS4_13cauchy_kernelIS7_EEvRNS_18TensorIteratorBaseEddT_ENKUlvE_clEvENKUlvE0_clEvEUlfE_EEvSA_T1_T2_EUlP24curandStatePhilox4_32_10E_ZNS1_27distribution_nullary_kernelIff7double2S7_SJ_SE_EEvSA_SG_RKT3_T4_EUlifE_EEvlNS_15PhiloxCudaStateESF_SG_,(.L_x_415 - _ZN2at6native60_GLOBAL__N__2075b504_27_DistributionCauchyKernel_cu_d62eea8743distribution_elementwise_grid_stride_kernelIfLi4EZNS0_9templates4cuda21uniform_and_transformIffPNS_17CUDAGeneratorImplEZZZNS4_13cauchy_kernelIS7_EEvRNS_18TensorIteratorBaseEddT_ENKUlvE_clEvENKUlvE0_clEvEUlfE_EEvSA_T1_T2_EUlP24curandStatePhilox4_32_10E_ZNS1_27distribution_nullary_kernelIff7double2S7_SJ_SE_EEvSA_SG_RKT3_T4_EUlifE_EEvlNS_15PhiloxCudaStateESF_SG_)
        .other          _ZN2at6native60_GLOBAL__N__2075b504_27_DistributionCauchyKernel_cu_d62eea8743distribution_elementwise_grid_stride_kernelIfLi4EZNS0_9templates4cuda21uniform_and_transformIffPNS_17CUDAGeneratorImplEZZZNS4_13cauchy_kernelIS7_EEvRNS_18TensorIteratorBaseEddT_ENKUlvE_clEvENKUlvE0_clEvEUlfE_EEvSA_T1_T2_EUlP24curandStatePhilox4_32_10E_ZNS1_27distribution_nullary_kernelIff7double2S7_SJ_SE_EEvSA_SG_RKT3_T4_EUlifE_EEvlNS_15PhiloxCudaStateESF_SG_,@"STO_CUDA_ENTRY STV_DEFAULT"
_ZN2at6native60_GLOBAL__N__2075b504_27_DistributionCauchyKernel_cu_d62eea8743distribution_elementwise_grid_stride_kernelIfLi4EZNS0_9templates4cuda21uniform_and_transformIffPNS_17CUDAGeneratorImplEZZZNS4_13cauchy_kernelIS7_EEvRNS_18TensorIteratorBaseEddT_ENKUlvE_clEvENKUlvE0_clEvEUlfE_EEvSA_T1_T2_EUlP24curandStatePhilox4_32_10E_ZNS1_27distribution_nullary_kernelIff7double2S7_SJ_SE_EEvSA_SG_RKT3_T4_EUlifE_EEvlNS_15PhiloxCudaStateESF_SG_:
        /* <DEDUP_REMOVED lines=22> */
[----:B------:R-:W0:Y:S04]  /*0160*/  LDCU.64 UR4, c[0x0][0x380] ;  /* 0x00007000ff0477ac */ /* 0x000e280008000a00 */
[----:B------:R-:W-:Y:S01]  /*0170*/  MOV R14, R9 ;  /* 0x00000009000e7202 */ /* 0x000fe20000000f00 */
[----:B0-----:R-:W-:-:S04]  /*0180*/  UIADD3 UR4, UP0, UPT, UR4, -0x1, URZ ;  /* 0xffffffff04047890 */ /* 0x001fc8000ff1e0ff */
[----:B------:R-:W-:-:S04]  /*0190*/  UIADD3.X UR5, UPT, UPT, UR5, -0x1, URZ, UP0, !UPT ;  /* 0xffffffff05057890 */ /* 0x000fc800087fe4ff */
[----:B------:R-:W-:Y:S01]  /*01a0*/  UISETP.NE.U32.AND UP0, UPT, UR5, URZ, UPT ;  /* 0x000000ff0500728c */ /* 0x000fe2000bf05070 */
[----:B-1----:R-:W-:Y:S01]  /*01b0*/  @P0 IADD3 R0, P1, PT, R2, R5, RZ ;  /* 0x0000000502000210 */ /* 0x002fe20007f3e0ff */
[----:B------:R-:W-:-:S04]  /*01c0*/  IMAD.WIDE.U32 R4, R8, -0x326172a9, RZ ;  /* 0xcd9e8d5708047825 */ /* 0x000fc800078e00ff */
[----:B------:R-:W-:Y:S02]  /*01d0*/  @P0 IMAD.X R43, RZ, RZ, R3, P1 ;  /* 0x000000ffff2b0224 */ /* 0x000fe400008e0603 */
[----:B--2---:R-:W-:-:S03]  /*01e0*/  VIADD R42, R21, 0xbb67ae85 ;  /* 0xbb67ae85152a7836 */ /* 0x004fc60000000000 */
[--C-:B------:R-:W-:Y:S01]  /*01f0*/  SHF.R.U64 R44, R0, 0x2, R43.reuse ;  /* 0x00000002002c7819 */ /* 0x100fe2000000122b */
[C---:B------:R-:W-:Y:S01]  /*0200*/  VIADD R41, R20.reuse, 0x9e3779b9 ;  /* 0x9e3779b914297836 */ /* 0x040fe20000000000 */
[----:B------:R-:W-:Y:S01]  /*0210*/  SHF.R.U32.HI R43, RZ, 0x2, R43 ;  /* 0x00000002ff2b7819 */ /* 0x000fe2000001162b */
[----:B------:R-:W-:Y:S01]  /*0220*/  VIADD R39, R21, 0x76cf5d0a ;  /* 0x76cf5d0a15277836 */ /* 0x000fe20000000000 */
[----:B------:R-:W-:Y:S01]  /*0230*/  IADD3 R40, PT, PT, R20, 0x3c6ef372, RZ ;  /* 0x3c6ef37214287810 */ /* 0x000fe20007ffe0ff */
[----:B------:R-:W-:Y:S01]  /*0240*/  IMAD.WIDE.U32 R2, R44, -0x2daee0ad, RZ ;  /* 0xd2511f532c027825 */ /* 0x000fe200078e00ff */
[----:B------:R-:W-:Y:S02]  /*0250*/  LOP3.LUT R6, R43, R5, R20, 0x96, !PT ;  /* 0x000000052b067212 */ /* 0x000fe400078e9614 */
[----:B------:R-:W-:Y:S01]  /*0260*/  IADD3 R37, PT, PT, R20, -0x255992d5, RZ ;  /* 0xdaa66d2b14257810 */ /* 0x000fe20007ffe0ff */
[C---:B------:R-:W-:Y:S01]  /*0270*/  VIADD R38, R21.reuse, 0x32370b8f ;  /* 0x32370b8f15267836 */ /* 0x040fe20000000000 */
[C---:B------:R-:W-:Y:S01]  /*0280*/  LOP3.LUT R10, R21.reuse, R3, R9, 0x96, !PT ;  /* 0x00000003150a7212 */ /* 0x040fe200078e9609 */
[----:B------:R-:W-:Y:S01]  /*0290*/  IMAD.WIDE.U32 R6, R6, -0x2daee0ad, RZ ;  /* 0xd2511f5306067825 */ /* 0x000fe200078e00ff */
[----:B------:R-:W-:-:S02]  /*02a0*/  IADD3 R34, PT, PT, R21, -0x56f99767, RZ ;  /* 0xa906689915227810 */ /* 0x000fc40007ffe0ff */
        /* <DEDUP_REMOVED lines=34> */
[----:B------:R-:W-:Y:S01]  /*04d0*/  SHF.L.U32 R10, R16, 0x2, RZ ;  /* 0x00000002100a7819 */ /* 0x000fe200000006ff */
[----:B------:R-:W-:Y:S01]  /*04e0*/  VIADD R17, R21, 0xdb3d7428 ;  /* 0xdb3d742815117836 */ /* 0x000fe20000000000 */
[----:B------:R-:W-:Y:S01]  /*04f0*/  LOP3.LUT R4, R19, R2, R7, 0x96, !PT ;  /* 0x0000000213047212 */ /* 0x000fe200078e9607 */
[----:B------:R-:W-:-:S04]  /*0500*/  IMAD.WIDE.U32 R2, R3, -0x326172a9, RZ ;  /* 0xcd9e8d5703027825 */ /* 0x000fc800078e00ff */
[----:B------:R-:W-:Y:S01]  /*0510*/  IMAD.WIDE.U32 R4, R4, -0x2daee0ad, RZ ;  /* 0xd2511f5304047825 */ /* 0x000fe200078e00ff */
[----:B------:R-:W-:-:S03]  /*0520*/  LOP3.LUT R15, R18, R6, R3, 0x96, !PT ;  /* 0x00000006120f7212 */ /* 0x000fc600078e9603 */
[----:B------:R-:W-:Y:S01]  /*0530*/  VIADD R11, R20, 0x8ff34781 ;  /* 0x8ff34781140b7836 */ /* 0x000fe20000000000 */
[----:B------:R-:W-:Y:S01]  /*0540*/  LOP3.LUT R50, R17, R50, R5, 0x96, !PT ;  /* 0x0000003211327212 */ /* 0x000fe200078e9605 */
[----:B------:R-:W-:-:S04]  /*0550*/  IMAD.HI.U32 R45, R15, -0x2daee0ad, RZ ;  /* 0xd2511f530f2d7827 */ /* 0x000fc800078e00ff */
[----:B------:R-:W-:Y:S01]  /*0560*/  IMAD.HI.U32 R51, R50, -0x326172a9, RZ ;  /* 0xcd9e8d5732337827 */ /* 0x000fe200078e00ff */
[----:B------:R-:W-:-:S03]  /*0570*/  LOP3.LUT R45, R4, R45, RZ, 0x3c, !PT ;  /* 0x0000002d042d7212 */ /* 0x000fc600078e3cff */
[--C-:B------:R-:W-:Y:S01]  /*0580*/  IMAD.MOV.U32 R13, RZ, RZ, R8.reuse ;  /* 0x000000ffff0d7224 */ /* 0x100fe200078e0008 */
[----:B------:R-:W-:Y:S01]  /*0590*/  LOP3.LUT R51, R11, R2, R51, 0x96, !PT ;  /* 0x000000020b337212 */ /* 0x000fe200078e9633 */
[----:B------:R-:W-:Y:S02]  /*05a0*/  IMAD.MOV.U32 R12, RZ, RZ, R8 ;  /* 0x000000ffff0c7224 */ /* 0x000fe400078e0008 */
[----:B------:R-:W-:Y:S01]  /*05b0*/  VIADD R8, R21, 0x96a522ad ;  /* 0x96a522ad15087836 */ /* 0x000fe20000000000 */
[----:B------:R-:W-:Y:S06]  /*05c0*/  BRA.U UP0, `(.L_x_219) ;  /* 0x0000000100547547 */ /* 0x000fec000b800000 */
[----:B------:R-:W0:Y:S01]  /*05d0*/  I2F.U32.RP R4, R10 ;  /* 0x0000000a00047306 */ /* 0x000e220000209000 */
[----:B------:R-:W-:Y:S02]  /*05e0*/  IADD3 R5, PT, PT, RZ, -R10, RZ ;  /* 0x8000000aff057210 */ /* 0x000fe40007ffe0ff */
[----:B------:R-:W-:-:S05]  /*05f0*/  ISETP.NE.U32.AND P2, PT, R10, RZ, PT ;  /* 0x000000ff0a00720c */ /* 0x000fca0003f45070 */
[----:B0-----:R-:W0:Y:S02]  /*0600*/  MUFU.RCP R4, R4 ;  /* 0x0000000400047308 */ /* 0x001e240000001000 */
[----:B0-----:R-:W-:-:S06]  /*0610*/  VIADD R2, R4, 0xffffffe ;  /* 0x0ffffffe04027836 */ /* 0x001fcc0000000000 */
[----:B------:R0:W1:Y:S02]  /*0620*/  F2I.FTZ.U32.TRUNC.NTZ R3, R2 ;  /* 0x0000000200037305 */ /* 0x000064000021f000 */
[----:B0-----:R-:W-:Y:S02]  /*0630*/  IMAD.MOV.U32 R2, RZ, RZ, RZ ;  /* 0x000000ffff027224 */ /* 0x001fe400078e00ff */
[----:B-1----:R-:W-:-:S04]  /*0640*/  IMAD R5, R5, R3, RZ ;  /* 0x0000000305057224 */ /* 0x002fc800078e02ff */
[----:B------:R-:W-:-:S06]  /*0650*/  IMAD.HI.U32 R3, R3, R5, R2 ;  /* 0x0000000503037227 */ /* 0x000fcc00078e0002 */
[----:B------:R-:W-:-:S04]  /*0660*/  IMAD.HI.U32 R3, R3, UR4, RZ ;  /* 0x0000000403037c27 */ /* 0x000fc8000f8e00ff */
[----:B------:R-:W-:-:S04]  /*0670*/  IMAD.MOV R5, RZ, RZ, -R3 ;  /* 0x000000ffff057224 */ /* 0x000fc800078e0a03 */
[----:B------:R-:W-:-:S05]  /*0680*/  IMAD R5, R10, R5, UR4 ;  /* 0x000000040a057e24 */ /* 0x000fca000f8e0205 */
[----:B------:R-:W-:-:S13]  /*0690*/  ISETP.GE.U32.AND P0, PT, R5, R10, PT ;  /* 0x0000000a0500720c */ /* 0x000fda0003f06070 */
[----:B------:R-:W-:Y:S01]  /*06a0*/  @P0 IADD3 R5, PT, PT, -R10, R5, RZ ;  /* 0x000000050a050210 */ /* 0x000fe20007ffe1ff */
[----:B------:R-:W-:-:S03]  /*06b0*/  @P0 VIADD R3, R3, 0x1 ;  /* 0x0000000103030836 */ /* 0x000fc60000000000 */
[----:B------:R-:W-:Y:S01]  /*06c0*/  ISETP.GE.U32.AND P1, PT, R5, R10, PT ;  /* 0x0000000a0500720c */ /* 0x000fe20003f26070 */
[----:B------:R-:W-:-:S12]  /*06d0*/  IMAD.MOV.U32 R5, RZ, RZ, RZ ;  /* 0x000000ffff057224 */ /* 0x000fd800078e00ff */
[----:B------:R-:W-:Y:S01]  /*06e0*/  @P1 VIADD R3, R3, 0x1 ;  /* 0x0000000103031836 */ /* 0x000fe20000000000 */
[----:B------:R-:W-:-:S04]  /*06f0*/  @!P2 LOP3.LUT R3, RZ, R10, RZ, 0x33, !PT ;  /* 0x0000000aff03a212 */ /* 0x000fc800078e33ff */
[----:B------:R-:W-:Y:S01]  /*0700*/  MOV R4, R3 ;  /* 0x0000000300047202 */ /* 0x000fe20000000f00 */
[----:B------:R-:W-:Y:S06]  /*0710*/  BRA `(.L_x_220) ;  /* 0x0000000000087947 */ /* 0x000fec0003800000 */
.L_x_219:
[----:B------:R-:W-:-:S07]  /*0720*/  MOV R24, 0x740 ;  /* 0x0000074000187802 */ /* 0x000fce0000000f00 */
[----:B------:R-:W-:Y:S05]  /*0730*/  CALL.REL.NOINC `($__internal_11_$__cuda_sm20_div_s64) ;  /* 0x0000000c001c7944 */ /* 0x000fea0003c00000 */
.L_x_220:
[----:B------:R-:W-:-:S04]  /*0740*/  IMAD.WIDE.U32 R22, R22, UR8, RZ ;  /* 0x0000000816167c25 */ /* 0x000fc8000f8e00ff */
[C---:B------:R-:W-:Y:S01]  /*0750*/  IMAD.SHL.U32 R2, R22.reuse, 0x4, RZ ;  /* 0x0000000416027824 */ /* 0x040fe200078e00ff */
[----:B------:R-:W-:-:S05]  /*0760*/  SHF.L.U64.HI R3, R22, 0x2, R23 ;  /* 0x0000000216037819 */ /* 0x000fca0000010217 */
        /* <DEDUP_REMOVED lines=10> */
[----:B------:R-:W-:Y:S01]  /*0810*/  FMUL.RZ R26, R0, 0.15915493667125701904 ;  /* 0x3e22f983001a7820 */ /* 0x000fe2000040c000 */
[----:B------:R-:W0:Y:S01]  /*0820*/  LDC R27, c[0x0][0x3b4] ;  /* 0x0000ed00ff1b7b82 */ /* 0x000e220000000800 */
[----:B------:R1:W2:Y:S01]  /*0830*/  MUFU.COS R3, R6 ;  /* 0x0000000600037308 */ /* 0x0002a20000000000 */
[----:B------:R-:W0:Y:S01]  /*0840*/  LDCU UR4, c[0x0][0x3b8] ;  /* 0x00007700ff0477ac */ /* 0x000e220008000800 */
[----:B------:R-:W-:Y:S01]  /*0850*/  IMAD R50, R50, -0x326172a9, RZ ;  /* 0xcd9e8d5732327824 */ /* 0x000fe200078e02ff */
[----:B------:R-:W-:Y:S01]  /*0860*/  LOP3.LUT R45, R45, R8, RZ, 0x3c, !PT ;  /* 0x000000082d2d7212 */ /* 0x000fe200078e3cff */
[----:B------:R-:W3:Y:S04]  /*0870*/  LDCU.64 UR8, c[0x0][0x3b0] ;  /* 0x00007600ff0877ac */ /* 0x000ee80008000a00 */
[----:B------:R-:W4:Y:S01]  /*0880*/  MUFU.COS R24, R24 ;  /* 0x0000001800187308 */ /* 0x000f220000000000 */
[----:B-1----:R-:W1:Y:S01]  /*0890*/  LDC R6, c[0x0][0x3b8] ;  /* 0x0000ee00ff067b82 */ /* 0x002e620000000800 */
[----:B------:R-:W0:Y:S06]  /*08a0*/  LDCU.64 UR10, c[0x0][0x3a8] ;  /* 0x00007500ff0a77ac */ /* 0x000e2c0008000a00 */
[----:B------:R-:W-:Y:S08]  /*08b0*/  MUFU.SIN R2, R25 ;  /* 0x0000001900027308 */ /* 0x000ff00000000400 */
[----:B------:R-:W-:Y:S08]  /*08c0*/  MUFU.SIN R4, R26 ;  /* 0x0000001a00047308 */ /* 0x000ff00000000400 */
[----:B--2---:R-:W2:Y:S08]  /*08d0*/  MUFU.RCP R3, R3 ;  /* 0x0000000300037308 */ /* 0x004eb00000001000 */
[----:B----4-:R-:W4:Y:S01]  /*08e0*/  MUFU.RCP R5, R24 ;  /* 0x0000001800057308 */ /* 0x010f220000001000 */
[----:B--2---:R-:W-:Y:S01]  /*08f0*/  FMUL.FTZ R2, R2, R3 ;  /* 0x0000000302027220 */ /* 0x004fe20000410000 */
[----:B------:R-:W-:Y:S01]  /*0900*/  LOP3.LUT R3, R0, 0x3, RZ, 0xc0, !PT ;  /* 0x0000000300037812 */ /* 0x000fe200078ec0ff */
[----:B----4-:R-:W-:-:S02]  /*0910*/  FMUL.FTZ R4, R4, R5 ;  /* 0x0000000504047220 */ /* 0x010fc40000410000 */
[--C-:B0-----:R-:W-:Y:S02]  /*0920*/  FFMA.FTZ R5, R2, UR4, R27.reuse ;  /* 0x0000000402057c23 */ /* 0x101fe4000801001b */
[----:B-1-3--:R-:W-:-:S07]  /*0930*/  FFMA.FTZ R4, R4, UR4, R27 ;  /* 0x0000000404047c23 */ /* 0x00afce000801001b */
.L_x_229:
        /* <DEDUP_REMOVED lines=13> */
.L_x_222:
[----:B------:R-:W-:Y:S05]  /*0a10*/  BSYNC.RECONVERGENT B0 ;  /* 0x0000000000007941 */ /* 0x000fea0003800200 */
.L_x_221:
        /* <DEDUP_REMOVED lines=51> */
.L_x_223:
[----:B------:R-:W-:Y:S01]  /*0d50*/  ISETP.NE.AND P0, PT, R3, 0x3, PT ;  /* 0x000000030300780c */ /* 0x000fe20003f05270 */
[----:B------:R-:W-:Y:S01]  /*0d60*/  IMAD.MOV.U32 R51, RZ, RZ, R47 ;  /* 0x000000ffff337224 */ /* 0x000fe200078e002f */
[----:B------:R-:W-:Y:S01]  /*0d70*/  MOV R50, R2 ;  /* 0x0000000200327202 */ /* 0x000fe20000000f00 */
[----:B------:R-:W-:Y:S01]  /*0d80*/  IMAD.MOV.U32 R29, RZ, RZ, R24 ;  /* 0x000000ffff1d7224 */ /* 0x000fe200078e0018 */
[----:B------:R-:W-:-:S09]  /*0d90*/  MOV R28, R0 ;  /* 0x00000000001c7202 */ /* 0x000fd20000000f00 */
[----:B------:R-:W-:Y:S01]  /*0da0*/  @P0 IMAD.MOV.U32 R51, RZ, RZ, R45 ;  /* 0x000000ffff330224 */ /* 0x000fe200078e002d */
[----:B------:R-:W-:Y:S01]  /*0db0*/  @P0 MOV R50, R47 ;  /* 0x0000002f00320202 */ /* 0x000fe20000000f00 */
[----:B------:R-:W-:Y:S01]  /*0dc0*/  @P0 IMAD.MOV.U32 R29, RZ, RZ, R2 ;  /* 0x000000ffff1d0224 */ /* 0x000fe200078e0002 */
[----:B------:R-:W-:-:S07]  /*0dd0*/  @P0 MOV R28, R24 ;  /* 0x00000018001c0202 */ /* 0x000fce0000000f00 */
.L_x_224:
        /* <DEDUP_REMOVED lines=37> */
[----:B------:R0:W-:Y:S02]  /*1030*/  STG.E desc[UR6][R46.64], R51 ;  /* 0x000000332e007986 */ /* 0x0001e4000c101906 */
.L_x_226:
[----:B------:R-:W-:Y:S05]  /*1040*/  BSYNC.RECONVERGENT B0 ;  /* 0x0000000000007941 */ /* 0x000fea0003800200 */
.L_x_225:
[----:B------:R-:W-:Y:S04]  /*1050*/  BSSY.RECONVERGENT B0, `(.L_x_227) ;  /* 0x0000015000007945 */ /* 0x000fe80003800200 */
[----:B------:R-:W-:Y:S05]  /*1060*/  @P1 BRA `(.L_x_228) ;  /* 0x00000000004c1947 */ /* 0x000fea0003800000 */
[----:B------:R-:W-:Y:S01]  /*1070*/  UMOV UR4, 0xf0000000 ;  /* 0xf000000000047882 */ /* 0x000fe20000000000 */
[----:B------:R-:W-:Y:S01]  /*1080*/  UMOV UR5, 0x380fffff ;  /* 0x380fffff00057882 */ /* 0x000fe20000000000 */
[----:B0-----:R-:W0:Y:S01]  /*1090*/  F2F.F32.F64 R46, R28 ;  /* 0x0000001c002e7310 */ /* 0x001e220000301000 */
[----:B------:R-:W-:Y:S01]  /*10a0*/  DSETP.GEU.AND P0, PT, |R28|, UR4, PT ;  /* 0x000000041c007e2a */ /* 0x000fe2000bf0e200 */
[----:B------:R-:W-:-:S13]  /*10b0*/  IMAD R45, R45, UR8, RZ ;  /* 0x000000082d2d7c24 */ /* 0x000fda000f8e02ff */
[----:B0-----:R-:W-:Y:S01]  /*10c0*/  @!P0 FMUL R46, R46, 1.175494350822287508e-38 ;  /* 0x008000002e2e8820 */ /* 0x001fe20000400000 */
        /* <DEDUP_REMOVED lines=13> */
.L_x_228:
[----:B------:R-:W-:Y:S05]  /*11a0*/  BSYNC.RECONVERGENT B0 ;  /* 0x0000000000007941 */ /* 0x000fea0003800200 */
.L_x_227:
[C---:B-1----:R-:W-:Y:S01]  /*11b0*/  IMAD R28, R16.reuse, 0x3, RZ ;  /* 0x00000003101c7824 */ /* 0x042fe200078e02ff */
[-C--:B------:R-:W-:Y:S01]  /*11c0*/  LEA R25, P1, R16, R13.reuse, 0x1 ;  /* 0x0000000d10197211 */ /* 0x080fe200078208ff */
[----:B------:R-:W-:Y:S05]  /*11d0*/  WARPSYNC.ALL ;  /* 0x0000000000007948 */ /* 0x000fea0003800000 */
[----:B------:R-:W-:Y:S01]  /*11e0*/  IADD3 R45, P2, PT, R28, R13, RZ ;  /* 0x0000000d1c2d7210 */ /* 0x000fe20007f5e0ff */
[----:B------:R-:W-:Y:S01]  /*11f0*/  IMAD.MOV.U32 R50, RZ, RZ, R24 ;  /* 0x000000ffff327224 */ /* 0x000fe200078e0018 */
[----:B------:R-:W-:Y:S02]  /*1200*/  ISETP.GE.U32.AND P0, PT, R25, R26, PT ;  /* 0x0000001a1900720c */ /* 0x000fe40003f06070 */
[----:B------:R-:W-:-:S02]  /*1210*/  IADD3.X R28, PT, PT, RZ, R14, RZ, P1, !PT ;  /* 0x0000000eff1c7210 */ /* 0x000fc40000ffe4ff */
[----:B------:R-:W-:Y:S01]  /*1220*/  ISETP.GE.U32.AND P1, PT, R45, R26, PT ;  /* 0x0000001a2d00720c */ /* 0x000fe20003f26070 */
[----:B------:R-:W-:Y:S01]  /*1230*/  IMAD.X R26, RZ, RZ, R14, P2 ;  /* 0x000000ffff1a7224 */ /* 0x000fe200010e060e */
[-C--:B------:R-:W-:Y:S02]  /*1240*/  ISETP.GE.AND.EX P0, PT, R28, R27.reuse, PT, P0 ;  /* 0x0000001b1c00720c */ /* 0x080fe40003f06300 */
[----:B0-----:R-:W-:Y:S02]  /*1250*/  MOV R51, R2 ;  /* 0x0000000200337202 */ /* 0x001fe40000000f00 */
[----:B------:R-:W-:-:S09]  /*1260*/  ISETP.GE.AND.EX P1, PT, R26, R27, PT, P1 ;  /* 0x0000001b1a00720c */ /* 0x000fd20003f26310 */
[----:B------:R-:W0:Y:S08]  /*1270*/  @!P0 LDC R46, c[0x0][0x3b0] ;  /* 0x0000ec00ff2e8b82 */ /* 0x000e300000000800 */
[----:B------:R-:W1:Y:S08]  /*1280*/  @!P0 LDC.64 R26, c[0x0][0x3a8] ;  /* 0x0000ea00ff1a8b82 */ /* 0x000e700000000a00 */
[----:B------:R-:W2:Y:S01]  /*1290*/  @!P1 LDC R48, c[0x0][0x3b0] ;  /* 0x0000ec00ff309b82 */ /* 0x000ea20000000800 */
[----:B0-----:R-:W-:-:S07]  /*12a0*/  @!P0 IMAD R25, R25, R46, RZ ;  /* 0x0000002e19198224 */ /* 0x001fce00078e02ff */
[----:B------:R-:W0:Y:S01]  /*12b0*/  @!P1 LDC.64 R28, c[0x0][0x3a8] ;  /* 0x0000ea00ff1c9b82 */ /* 0x000e220000000a00 */
[----:B-1----:R-:W-:-:S04]  /*12c0*/  @!P0 IADD3 R26, P2, PT, R25, R26, RZ ;  /* 0x0000001a191a8210 */ /* 0x002fc80007f5e0ff */
[----:B------:R-:W-:Y:S01]  /*12d0*/  @!P0 LEA.HI.X.SX32 R27, R25, R27, 0x1, P2 ;  /* 0x0000001b191b8211 */ /* 0x000fe200010f0eff */
[----:B--2---:R-:W-:-:S04]  /*12e0*/  @!P1 IMAD R45, R45, R48, RZ ;  /* 0x000000302d2d9224 */ /* 0x004fc800078e02ff */
[----:B------:R1:W-:Y:S01]  /*12f0*/  @!P0 STG.E desc[UR6][R26.64], R5 ;  /* 0x000000051a008986 */ /* 0x0003e2000c101906 */
[----:B------:R-:W-:-:S04]  /*1300*/  IADD3 R13, P0, PT, R10, R13, RZ ;  /* 0x0000000d0a0d7210 */ /* 0x000fc80007f1e0ff */
[----:B------:R-:W-:Y:S02]  /*1310*/  IADD3.X R14, PT, PT, RZ, R14, RZ, P0, !PT ;  /* 0x0000000eff0e7210 */ /* 0x000fe400007fe4ff */
[----:B------:R-:W-:Y:S02]  /*1320*/  ISETP.GE.U32.AND P0, PT, R13, R22, PT ;  /* 0x000000160d00720c */ /* 0x000fe40003f06070 */
[C---:B0-----:R-:W-:Y:S02]  /*1330*/  @!P1 IADD3 R28, P3, PT, R45.reuse, R28, RZ ;  /* 0x0000001c2d1c9210 */ /* 0x041fe40007f7e0ff */
[----:B------:R-:W-:Y:S02]  /*1340*/  ISETP.GE.AND.EX P0, PT, R14, R7, PT, P0 ;  /* 0x000000070e00720c */ /* 0x000fe40003f06300 */
[----:B------:R-:W-:Y:S01]  /*1350*/  @!P1 LEA.HI.X.SX32 R29, R45, R29, 0x1, P3 ;  /* 0x0000001d2d1d9211 */ /* 0x000fe200018f0eff */
[----:B------:R-:W-:-:S04]  /*1360*/  IMAD.MOV.U32 R45, RZ, RZ, R0 ;  /* 0x000000ffff2d7224 */ /* 0x000fc800078e0000 */
[----:B------:R1:W-:Y:S01]  /*1370*/  @!P1 STG.E desc[UR6][R28.64], R4 ;  /* 0x000000041c009986 */ /* 0x0003e2000c101906 */
[----:B------:R-:W-:Y:S06]  /*1380*/  BAR.SYNC.DEFER_BLOCKING 0x0 ;  /* 0x0000000000007b1d */ /* 0x000fec0000010000 */
[----:B------:R-:W-:Y:S05]  /*1390*/  @!P0 BRA `(.L_x_229) ;  /* 0xfffffff400688947 */ /* 0x000fea000383ffff */
[----:B------:R-:W-:Y:S05]  /*13a0*/  EXIT ;  /* 0x000000000000794d */ /* 0x000fea0003800000 */
        .weak           $__internal_11_$__cuda_sm20_div_s64
        .type           $__internal_11_$__cuda_sm20_div_s64,@function
        .size           $__internal_11_$__cuda_sm20_div_s64,(.L_x_415 - $__internal_11_$__cuda_sm20_div_s64)
$__internal_11_$__cuda_sm20_div_s64:
        /* <DEDUP_REMOVED lines=74> */
[----:B------:R-:W-:Y:S06]  /*1850*/  RET.REL.NODEC R24 `(_ZN2at6native60_GLOBAL__N__2075b504_27_DistributionCauchyKernel_cu_d62eea8743distribution_elementwise_grid_stride_kernelIfLi4EZNS0_9templates4cuda21uniform_and_transformIffPNS_17CUDAGeneratorImplEZZZNS4_13cauchy_kernelIS7_EEvRNS_18TensorIteratorBaseEddT_ENKUlvE_clEvENKUlvE0_clEvEUlfE_EEvSA_T1_T2_EUlP24curandStatePhilox4_32_10E_ZNS1_27distribution_nullary_kernelIff7double2S7_SJ_SE_EEvSA_SG_RKT3_T4_EUlifE_EEvlNS_15PhiloxCudaStateESF_SG_) ;  /* 0xffffffe418e87950 */ /* 0x000fec0003c3ffff */
.L_x_230:
        /* <DEDUP_REMOVED lines=10> */
.L_x_415:


//--------------------- .text._ZN2at6native60_GLOBAL__N__2075b504_27_DistributionCauchyKernel_cu_d62eea8743distribution_elementwise_grid_stride_kernelIdLi2EZNS0_9templates4cuda21uniform_and_transformIddPNS_17CUDAGeneratorImplEZZZNS4_13cauchy_kernelIS7_EEvRNS_18TensorIteratorBaseEddT_ENKUlvE_clEvENKUlvE_clEvEUldE_EEvSA_T1_T2_EUlP24curandStatePhilox4_32_10E0_ZNS1_27distribution_nullary_kernelIdd6float4S7_SJ_SE_EEvSA_SG_RKT3_T4_EUlidE0_EEvlNS_15PhiloxCudaStateESF_SG_ --------------------------
	.section	.text._ZN2at6native60_GLOBAL__N__2075b504_27_DistributionCauchyKernel_cu_d62eea8743distribution_elementwise_grid_stride_kernelIdLi2EZNS0_9templates4cuda21uniform_and_transformIddPNS_17CUDAGeneratorImplEZZZNS4_13cauchy_kernelIS7_EEvRNS_18TensorIteratorBaseEddT_ENKUlvE_clEvENKUlvE_clEvEUldE_EEvSA_T1_T2_EUlP24curandStatePhilox4_32_10E0_ZNS1_27distribution_nullary_kernelIdd6float4S7_SJ_SE_EEvSA_SG_RKT3_T4_EUlidE0_EEvlNS_15PhiloxCudaStateESF_SG_,"ax",@progbits
	.align	128
.text._ZN2at6native60_GLOBAL__N__2075b504_27_DistributionCauchyKernel_cu_d62eea8743distribution_elementwise_grid_stride_kernelIdLi2EZNS0_9templates4cuda21uniform_and_transformIddPNS_17CUDAGeneratorImplEZZZNS4_13cauchy_kernelIS7_EEvRNS_18TensorIteratorBaseEddT_ENKUlvE_clEvENKUlvE_clEvEUldE_EEvSA_T1_T2_EUlP24curandStatePhilox4_32_10E0_ZNS1_27distribution_nullary_kernelIdd6float4S7_SJ_SE_EEvSA_SG_RKT3_T4_EUlidE0_EEvlNS_15PhiloxCudaStateESF_SG_:
        .type           _ZN2at6native60_GLOBAL__N__2075b504_27_DistributionCauchyKernel_cu_d62eea8743distribution_elementwise_grid_stride_kernelIdLi2EZNS0_9templates4cuda21uniform_and_transformIddPNS_17CUDAGeneratorImplEZZZNS4_13cauchy_kernelIS7_EEvRNS_18TensorIteratorBaseEddT_ENKUlvE_clEvENKUlvE_clEvEUldE_EEvSA_T1_T2_EUlP24curandStatePhilox4_32_10E0_ZNS1_27distribution_nullary_kernelIdd6float4S7_SJ_SE_EEvSA_SG_RKT3_T4_EUlidE0_EEvlNS_15PhiloxCudaStateESF_SG_,@function
        .size           _ZN2at6native60_GLOBAL__N__2075b504_27_DistributionCauchyKernel_cu_d62eea8743distribution_elementwise_grid_stride_kernelIdLi2EZNS0_9templates4cuda21uniform_and_transformIddPNS_17CUDAGeneratorImplEZZZNS4_13cauchy_kernelIS7_EEvRNS_18TensorIteratorBaseEddT_ENKUlvE_clEvENKUlvE_clEvEUldE_EEvSA_T1_T2_EUlP24curandStatePhilox4_32_10E0_ZNS1_27distribution_nullary_kernelIdd6float4S7_SJ_SE_EEvSA_SG_RKT3_T4_EUlidE0_EEvlNS_15PhiloxCudaStateESF_SG_,(.L_x_417 - _ZN2at6native60_GLOBAL__N__2075b504_27_DistributionCauchyKernel_cu_d62eea8743distribution_elementwise_grid_stride_kernelIdLi2EZNS0_9templates4cuda21uniform_and_transformIddPNS_17CUDAGeneratorImplEZZZNS4_13cauchy_kernelIS7_EEvRNS_18TensorIteratorBaseEddT_ENKUlvE_clEvENKUlvE_clEvEUldE_EEvSA_T1_T2_EUlP24curandStatePhilox4_32_10E0_ZNS1_27distribution_nullary_kernelIdd6float4S7_SJ_SE_EEvSA_SG_RKT3_T4_EUlidE0_EEvlNS_15PhiloxCudaStateESF_SG_)
        .other          _ZN2at6native60_GLOBAL__N__2075b504_27_DistributionCauchyKernel_cu_d62eea8743distribution_elementwise_grid_stride_kernelIdLi2EZNS0_9templates4cuda21uniform_and_transformIddPNS_17CUDAGeneratorImplEZZZNS4_13cauchy_kernelIS7_EEvRNS_18TensorIteratorBaseEddT_ENKUlvE_clEvENKUlvE_clEvEUldE_EEvSA_T1_T2_EUlP24curandStatePhilox4_32_10E0_ZNS1_27distribution_nullary_kernelIdd6float4S7_SJ_SE_EEvSA_SG_RKT3_T4_EUlidE0_EEvlNS_15PhiloxCudaStateESF_SG_,@"STO_CUDA_ENTRY STV_DEFAULT"
_ZN2at6native60_GLOBAL__N__2075b504_27_DistributionCauchyKernel_cu_d62eea8743distribution_elementwise_grid_stride_kernelIdLi2EZNS0_9templates4cuda21uniform_and_transformIddPNS_17CUDAGeneratorImplEZZZNS4_13cauchy_kernelIS7_EEvRNS_18TensorIteratorBaseEddT_ENKUlvE_clEvENKUlvE_clEvEUldE_EEvSA_T1_T2_EUlP24curandStatePhilox4_32_10E0_ZNS1_27distribution_nullary_kernelIdd6float4S7_SJ_SE_EEvSA_SG_RKT3_T4_EUlidE0_EEvlNS_15PhiloxCudaStateESF_SG_:
[----:B------:R-:W0:Y:S01]  /*0000*/  LDC R1, c[0x0][0x37c] ;  /* 0x0000df00ff017b82 */ /* 0x000e220000000800 */
[----:B------:R-:W1:Y:S07]  /*0010*/  LDCU UR4, c[0x0][0x39c] ;  /* 0x00007380ff0477ac */ /* 0x000e6e0008000800 */
[----:B------:R-:W2:Y:S01]  /*0020*/  LDC R16, c[0x0][0x390] ;  /* 0x0000e400ff107b82 */ /* 0x000ea20000000800 */
[----:B0-----:R-:W-:Y:S01]  /*0030*/  VIADD R1, R1, 0xffffffd8 ;  /* 0xffffffd801017836 */ /* 0x001fe20000000000 */
[----:B------:R-:W0:Y:S06]  /*0040*/  LDCU.64 UR76, c[0x0][0x358] ;  /* 0x00006b00ff4c77ac */ /* 0x000e2c0008000a00 */
[----:B------:R-:W3:Y:S01]  /*0050*/  LDC R17, c[0x0][0x394] ;  /* 0x0000e500ff117b82 */ /* 0x000ee20000000800 */
[----:B-1----:R-:W-:-:S06]  /*0060*/  UPRMT UR4, UR4, 0x7770, URZ ;  /* 0x0000777004047896 */ /* 0x002fcc00080000ff */
[----:B------:R-:W-:-:S05]  /*0070*/  ISETP.NE.AND P0, PT, RZ, UR4, PT ;  /* 0x00000004ff007c0c */ /* 0x000fca000bf05270 */
[----:B------:R-:W1:Y:S08]  /*0080*/  LDCU.64 UR4, c[0x0][0x388] ;  /* 0x00007100ff0477ac */ /* 0x000e700008000a00 */
[----:B--2---:R-:W-:Y:S01]  /*0090*/  @P0 IMAD.MOV.U32 R2, RZ, RZ, R16 ;  /* 0x000000ffff020224 */ /* 0x004fe200078e0010 */
[----:B---3--:R-:W-:Y:S01]  /*00a0*/  @P0 MOV R3, R17 ;  /* 0x0000001100030202 */ /* 0x008fe20000000f00 */
[----:B------:R-:W2:Y:S01]  /*00b0*/  S2R R22, SR_TID.X ;  /* 0x0000000000167919 */ /* 0x000ea20000002100 */
[----:B------:R-:W3:Y:S04]  /*00c0*/  @P0 LDC R5, c[0x0][0x398] ;  /* 0x0000e600ff050b82 */ /* 0x000ee80000000800 */
[----:B0-----:R-:W3:Y:S01]  /*00d0*/  @P0 LDG.E.64 R2, desc[UR76][R2.64] ;  /* 0x0000004c02020981 */ /* 0x001ee2000c1e1b00 */
[----:B-1----:R-:W-:-:S02]  /*00e0*/  IMAD.U32 R6, RZ, RZ, UR4 ;  /* 0x00000004ff067e24 */ /* 0x002fc4000f8e00ff */
[----:B------:R-:W-:-:S06]  /*00f0*/  IMAD.U32 R7, RZ, RZ, UR5 ;  /* 0x00000005ff077e24 */ /* 0x000fcc000f8e00ff */
[----:B------:R-:W4:Y:S01]  /*0100*/  @P0 LDG.E.64 R6, desc[UR76][R6.64] ;  /* 0x0000004c06060981 */ /* 0x000f22000c1e1b00 */
[----:B------:R-:W2:Y:S01]  /*0110*/  S2UR UR4, SR_CTAID.X ;  /* 0x00000000000479c3 */ /* 0x000ea20000002500 */
[----:B------:R-:W-:-:S07]  /*0120*/  IMAD.MOV.U32 R23, RZ, RZ, RZ ;  /* 0x000000ffff177224 */ /* 0x000fce00078e00ff */
[----:B------:R-:W2:Y:S01]  /*0130*/  LDC R0, c[0x0][0x360] ;  /* 0x0000d800ff007b82 */ /* 0x000ea20000000800 */
[----:B------:R-:W0:Y:S01]  /*0140*/  LDCU UR6, c[0x0][0x370] ;  /* 0x00006e00ff0677ac */ /* 0x000e220008000800 */
[C---:B--2---:R-:W-:Y:S01]  /*0150*/  IMAD.WIDE.U32 R22, R0.reuse, UR4, R22 ;  /* 0x0000000400167c25 */ /* 0x044fe2000f8e0016 */
[----:B------:R-:W1:Y:S03]  /*0160*/  LDCU.64 UR4, c[0x0][0x380] ;  /* 0x00007000ff0477ac */ /* 0x000e660008000a00 */
[----:B0-----:R-:W-:Y:S02]  /*0170*/  IMAD R26, R0, UR6, RZ ;  /* 0x00000006001a7c24 */ /* 0x001fe4000f8e02ff */
[----:B------:R-:W-:Y:S02]  /*0180*/  IMAD.MOV.U32 R25, RZ, RZ, R22 ;  /* 0x000000ffff197224 */ /* 0x000fe400078e0016 */
[----:B------:R-:W-:-:S02]  /*0190*/  IMAD.MOV.U32 R24, RZ, RZ, R23 ;  /* 0x000000ffff187224 */ /* 0x000fc400078e0017 */
[----:B------:R-:W-:Y:S01]  /*01a0*/  IMAD.SHL.U32 R15, R26, 0x2, RZ ;  /* 0x000000021a0f7824 */ /* 0x000fe200078e00ff */
[----:B-1----:R-:W-:-:S04]  /*01b0*/  UIADD3 UR4, UP0, UPT, UR4, -0x1, URZ ;  /* 0xffffffff04047890 */ /* 0x002fc8000ff1e0ff */
[----:B------:R-:W-:-:S04]  /*01c0*/  UIADD3.X UR5, UPT, UPT, UR5, -0x1, URZ, UP0, !UPT ;  /* 0xffffffff05057890 */ /* 0x000fc800087fe4ff */
[----:B------:R-:W-:Y:S01]  /*01d0*/  UISETP.NE.U32.AND UP0, UPT, UR5, URZ, UPT ;  /* 0x000000ff0500728c */ /* 0x000fe2000bf05070 */
[----:B---3--:R-:W-:Y:S01]  /*01e0*/  @P0 IADD3 R16, P1, PT, R2, R5, RZ ;  /* 0x0000000502100210 */ /* 0x008fe20007f3e0ff */
[----:B------:R-:W-:-:S03]  /*01f0*/  IMAD.WIDE.U32 R4, R22, -0x326172a9, RZ ;  /* 0xcd9e8d5716047825 */ /* 0x000fc600078e00ff */
[----:B------:R-:W-:-:S04]  /*0200*/  @P0 IADD3.X R17, PT, PT, RZ, R3, RZ, P1, !PT ;  /* 0x00000003ff110210 */ /* 0x000fc80000ffe4ff */
[--C-:B------:R-:W-:Y:S02]  /*0210*/  SHF.R.U64 R38, R16, 0x2, R17.reuse ;  /* 0x0000000210267819 */ /* 0x100fe40000001211 */
[----:B------:R-:W-:Y:S01]  /*0220*/  SHF.R.U32.HI R39, RZ, 0x2, R17 ;  /* 0x00000002ff277819 */ /* 0x000fe20000011611 */
[----:B----4-:R-:W-:Y:S01]  /*0230*/  VIADD R37, R7, 0xbb67ae85 ;  /* 0xbb67ae8507257836 */ /* 0x010fe20000000000 */
[----:B------:R-:W-:Y:S01]  /*0240*/  IADD3 R36, PT, PT, R6, -0x61c88647, RZ ;  /* 0x9e3779b906247810 */ /* 0x000fe20007ffe0ff */
[----:B------:R-:W-:Y:S01]  /*0250*/  IMAD.WIDE.U32 R2, R38, -0x2daee0ad, RZ ;  /* 0xd2511f5326027825 */ /* 0x000fe200078e00ff */
[----:B------:R-:W-:Y:S02]  /*0260*/  LOP3.LUT R8, R39, R5, R6, 0x96, !PT ;  /* 0x0000000527087212 */ /* 0x000fe400078e9606 */
[C---:B------:R-:W-:Y:S01]  /*0270*/  IADD3 R33, PT, PT, R7.reuse, 0x32370b8f, RZ ;  /* 0x32370b8f07217810 */ /* 0x040fe20007ffe0ff */
[----:B------:R-:W-:Y:S01]  /*0280*/  VIADD R35, R6, 0x3c6ef372 ;  /* 0x3c6ef37206237836 */ /* 0x000fe20000000000 */
[C---:B------:R-:W-:Y:S01]  /*0290*/  LOP3.LUT R10, R7.reuse, R3, R23, 0x96, !PT ;  /* 0x00000003070a7212 */ /* 0x040fe200078e9617 */
[----:B------:R-:W-:Y:S01]  /*02a0*/  IMAD.WIDE.U32 R8, R8, -0x2daee0ad, RZ ;  /* 0xd2511f5308087825 */ /* 0x000fe200078e00ff */
[----:B------:R-:W-:-:S02]  /*02b0*/  IADD3 R30, PT, PT, R7, -0x126145ec, RZ ;  /* 0xed9eba14071e7810 */ /* 0x000fc40007ffe0ff */
[----:B------:R-:W-:Y:S01]  /*02c0*/  IADD3 R27, PT, PT, R6, -0x4ab325aa, RZ ;  /* 0xb54cda56061b7810 */ /* 0x000fe20007ffe0ff */
        /* <DEDUP_REMOVED lines=22> */
[----:B------:R-:W-:Y:S02]  /*0430*/  VIADD R28, R6, 0x1715609d ;  /* 0x1715609d061c7836 */ /* 0x000fe40000000000 */
[----:B------:R-:W-:-:S03]  /*0440*/  IMAD.WIDE.U32 R4, R4, -0x326172a9, RZ ;  /* 0xcd9e8d5704047825 */ /* 0x000fc600078e00ff */
[----:B------:R-:W-:Y:S01]  /*0450*/  LOP3.LUT R10, R28, R12, R9, 0x96, !PT ;  /* 0x0000000c1c0a7212 */ /* 0x000fe200078e9609 */
[----:B------:R-:W-:Y:S01]  /*0460*/  VIADD R3, R7, 0x646e171e ;  /* 0x646e171e07037836 */ /* 0x000fe20000000000 */
[----:B------:R-:W-:Y:S01]  /*0470*/  LOP3.LUT R20, R27, R8, R5, 0x96, !PT ;  /* 0x000000081b147212 */ /* 0x000fe200078e9605 */
[----:B------:R-:W-:Y:S02]  /*0480*/  VIADD R5, R7, 0x1fd5c5a3 ;  /* 0x1fd5c5a307057836 */ /* 0x000fe40000000000 */
[----:B------:R-:W-:-:S04]  /*0490*/  IMAD.WIDE.U32 R10, R10, -0x2daee0ad, RZ ;  /* 0xd2511f530a0a7825 */ /* 0x000fc800078e00ff */
[----:B------:R-:W-:Y:S01]  /*04a0*/  IMAD.WIDE.U32 R20, R20, -0x2daee0ad, RZ ;  /* 0xd2511f5314147825 */ /* 0x000fe200078e00ff */
[----:B------:R-:W-:-:S04]  /*04b0*/  LOP3.LUT R3, R3, R2, R11, 0x96, !PT ;  /* 0x0000000203037212 */ /* 0x000fc800078e960b */
[----:B------:R-:W-:Y:S01]  /*04c0*/  LOP3.LUT R5, R5, R10, R21, 0x96, !PT ;  /* 0x0000000a05057212 */ /* 0x000fe200078e9615 */
[----:B------:R-:W-:Y:S01]  /*04d0*/  IMAD.WIDE.U32 R8, R3, -0x326172a9, RZ ;  /* 0xcd9e8d5703087825 */ /* 0x000fe200078e00ff */
[C---:B------:R-:W-:Y:S02]  /*04e0*/  IADD3 R3, PT, PT, R6.reuse, 0x5384540f, RZ ;  /* 0x5384540f06037810 */ /* 0x040fe40007ffe0ff */
[----:B------:R-:W-:Y:S02]  /*04f0*/  IADD3 R21, PT, PT, R6, -0xe443238, RZ ;  /* 0xf1bbcdc806157810 */ /* 0x000fe40007ffe0ff */
[----:B------:R-:W-:Y:S01]  /*0500*/  LOP3.LUT R3, R3, R4, R9, 0x96, !PT ;  /* 0x0000000403037212 */ /* 0x000fe200078e9609 */
[----:B------:R-:W-:-:S04]  /*0510*/  IMAD.WIDE.U32 R4, R5, -0x326172a9, RZ ;  /* 0xcd9e8d5705047825 */ /* 0x000fc800078e00ff */
[----:B------:R-:W-:Y:S01]  /*0520*/  IMAD.WIDE.U32 R2, R3, -0x2daee0ad, RZ ;  /* 0xd2511f5303027825 */ /* 0x000fe200078e00ff */
[----:B------:R-:W-:-:S03]  /*0530*/  LOP3.LUT R21, R21, R8, R5, 0x96, !PT ;  /* 0x0000000815157212 */ /* 0x000fc600078e9605 */
[----:B------:R-:W-:-:S05]  /*0540*/  VIADD R9, R7, 0xdb3d7428 ;  /* 0xdb3d742807097836 */ /* 0x000fca0000000000 */
        /* <DEDUP_REMOVED lines=8> */
[----:B0-----:R-:W-:Y:S02]  /*05d0*/  IMAD.MOV.U32 R8, RZ, RZ, RZ ;  /* 0x000000ffff087224 */ /* 0x001fe400078e00ff */
[----:B-1----:R-:W-:-:S04]  /*05e0*/  IMAD R11, R11, R9, RZ ;  /* 0x000000090b0b7224 */ /* 0x002fc800078e02ff */
[----:B------:R-:W-:-:S04]  /*05f0*/  IMAD.HI.U32 R9, R9, R11, R8 ;  /* 0x0000000b09097227 */ /* 0x000fc800078e0008 */
[----:B------:R-:W-:Y:S02]  /*0600*/  IMAD.MOV.U32 R11, RZ, RZ, RZ ;  /* 0x000000ffff0b7224 */ /* 0x000fe400078e00ff */
        /* <DEDUP_REMOVED lines=8> */
[----:B------:R-:W-:-:S05]  /*0690*/  @!P2 LOP3.LUT R9, RZ, R15, RZ, 0x33, !PT ;  /* 0x0000000fff09a212 */ /* 0x000fca00078e33ff */
[----:B------:R-:W-:Y:S01]  /*06a0*/  IMAD.MOV.U32 R10, RZ, RZ, R9 ;  /* 0x000000ffff0a7224 */ /* 0x000fe200078e0009 */
[----:B------:R-:W-:Y:S06]  /*06b0*/  BRA `(.L_x_232) ;  /* 0x0000000000087947 */ /* 0x000fec0003800000 */
.L_x_231:
[----:B------:R-:W-:-:S07]  /*06c0*/  MOV R14, 0x6e0 ;  /* 0x000006e0000e7802 */ /* 0x000fce0000000f00 */
[----:B------:R-:W-:Y:S05]  /*06d0*/  CALL.REL.NOINC `($__internal_12_$__cuda_sm20_div_s64) ;  /* 0x0000004000807944 */ /* 0x000fea0003c00000 */
.L_x_232:
        /* <DEDUP_REMOVED lines=12> */
[----:B------:R-:W-:Y:S01]  /*07a0*/  IMAD.HI.U32 R3, R21, -0x2daee0ad, RZ ;  /* 0xd2511f5315037827 */ /* 0x000fe200078e00ff */
[----:B------:R-:W-:Y:S01]  /*07b0*/  LOP3.LUT R16, R16, 0x3, RZ, 0xc0, !PT ;  /* 0x0000000310107812 */ /* 0x000fe200078ec0ff */
[----:B------:R-:W2:Y:S02]  /*07c0*/  LDCU.64 UR74, c[0x0][0x550] ;  /* 0x0000aa00ff4a77ac */ /* 0x000ea40008000a00 */
[----:B------:R-:W-:Y:S01]  /*07d0*/  IMAD.HI.U32 R5, R20, -0x326172a9, RZ ;  /* 0xcd9e8d5714057827 */ /* 0x000fe200078e00ff */
[----:B------:R-:W-:Y:S01]  /*07e0*/  LOP3.LUT R0, R2, R3, RZ, 0x3c, !PT ;  /* 0x0000000302007212 */ /* 0x000fe200078e3cff */
[----:B------:R-:W3:Y:S02]  /*07f0*/  LDCU UR4, c[0x0][0x3a8] ;  /* 0x00007500ff0477ac */ /* 0x000ee40008000800 */
[----:B------:R-:W-:Y:S01]  /*0800*/  VIADD R18, R6, 0x8ff34781 ;  /* 0x8ff3478106127836 */ /* 0x000fe20000000000 */
[----:B------:R-:W4:Y:S04]  /*0810*/  LDCU UR70, c[0x0][0x3ac] ;  /* 0x00007580ff4677ac */ /* 0x000f280008000800 */
[----:B------:R-:W-:Y:S01]  /*0820*/  LOP3.LUT R18, R18, R4, R5, 0x96, !PT ;  /* 0x0000000412127212 */ /* 0x000fe200078e9605 */
[----:B------:R-:W1:Y:S01]  /*0830*/  LDCU UR69, c[0x0][0x4d8] ;  /* 0x00009b00ff4577ac */ /* 0x000e620008000800 */
[----:B0-----:R-:W-:Y:S01]  /*0840*/  UIADD3 UR72, UPT, UPT, UR72, -0x1, URZ ;  /* 0xffffffff48487890 */ /* 0x001fe2000fffe0ff */
[----:B------:R-:W0:Y:S03]  /*0850*/  LDCU UR68, c[0x0][0x3c0] ;  /* 0x00007800ff4477ac */ /* 0x000e260008000800 */
        /* <DEDUP_REMOVED lines=57> */
.L_x_272:
[----:B------:R-:W-:Y:S01]  /*0bf0*/  IADD3 R38, PT, PT, R38, 0x1, RZ ;  /* 0x0000000126267810 */ /* 0x000fe20007ffe0ff */
[----:B------:R-:W-:Y:S03]  /*0c00*/  BSSY.RECONVERGENT B0, `(.L_x_233) ;  /* 0x000000c000007945 */ /* 0x000fe60003800200 */
[C---:B------:R-:W-:Y:S01]  /*0c10*/  ISETP.NE.AND P0, PT, R38.reuse, RZ, PT ;  /* 0x000000ff2600720c */ /* 0x040fe20003f05270 */
[----:B------:R-:W-:-:S12]  /*0c20*/  IMAD.WIDE.U32 R14, R38, -0x2daee0ad, RZ ;  /* 0xd2511f53260e7825 */ /* 0x000fd800078e00ff */
[----:B------:R-:W-:Y:S05]  /*0c30*/  @P0 BRA `(.L_x_234) ;  /* 0x0000000000200947 */ /* 0x000fea0003800000 */
[----:B------:R-:W-:-:S05]  /*0c40*/  VIADD R39, R39, 0x1 ;  /* 0x0000000127277836 */ /* 0x000fca0000000000 */
[----:B------:R-:W-:-:S13]  /*0c50*/  ISETP.NE.AND P0, PT, R39, RZ, PT ;  /* 0x000000ff2700720c */ /* 0x000fda0003f05270 */
[----:B------:R-:W-:Y:S01]  /*0c60*/  @!P0 VIADD R22, R22, 0x1 ;  /* 0x0000000116168836 */ /* 0x000fe20000000000 */
[----:B------:R-:W-:Y:S01]  /*0c70*/  @!P0 IADD3 R2, PT, PT, R23, 0x1, RZ ;  /* 0x0000000117028810 */ /* 0x000fe20007ffe0ff */
[----:B------:R-:W-:-:S03]  /*0c80*/  @!P0 IMAD.MOV.U32 R39, RZ, RZ, RZ ;  /* 0x000000ffff278224 */ /* 0x000fc600078e00ff */
[----:B------:R-:W-:-:S13]  /*0c90*/  ISETP.NE.AND P1, PT, R22, RZ, !P0 ;  /* 0x000000ff1600720c */ /* 0x000fda0004725270 */
[----:B------:R-:W-:-:S05]  /*0ca0*/  @P1 IMAD.MOV R2, RZ, RZ, R23 ;  /* 0x000000ffff021224 */ /* 0x000fca00078e0217 */
[----:B------:R-:W-:-:S07]  /*0cb0*/  @!P0 MOV R23, R2 ;  /* 0x0000000200178202 */ /* 0x000fce0000000f00 */
.L_x_234:
[----:B0-----:R-:W-:Y:S05]  /*0cc0*/  BSYNC.RECONVERGENT B0 ;  /* 0x0000000000007941 */ /* 0x001fea0003800200 */
.L_x_233:
[----:B------:R-:W-:Y:S01]  /*0cd0*/  LOP3.LUT R4, R23, R15, R7, 0x96, !PT ;  /* 0x0000000f17047212 */ /* 0x000fe200078e9607 */
[----:B------:R-:W-:Y:S01]  /*0ce0*/  IMAD.WIDE.U32 R2, R22, -0x326172a9, RZ ;  /* 0xcd9e8d5716027825 */ /* 0x000fe200078e00ff */
[----:B------:R-:W-:-:S03]  /*0cf0*/  ISETP.GT.AND P0, PT, R16, 0x1, PT ;  /* 0x000000011000780c */ /* 0x000fc60003f04270 */
        /* <DEDUP_REMOVED lines=29> */
[----:B------:R-:W-:-:S03]  /*0ed0*/  IADD3 R15, PT, PT, R7, 0x1fd5c5a3, RZ ;  /* 0x1fd5c5a3070f7810 */ /* 0x000fc60007ffe0ff */
[----:B------:R-:W-:Y:S01]  /*0ee0*/  IMAD.WIDE.U32 R2, R2, -0x326172a9, RZ ;  /* 0xcd9e8d5702027825 */ /* 0x000fe200078e00ff */
[----:B------:R-:W-:-:S04]  /*0ef0*/  LOP3.LUT R5, R27, R12, R5, 0x96, !PT ;  /* 0x0000000c1b057212 */ /* 0x000fc800078e9605 */
[----:B------:R-:W-:Y:S01]  /*0f00*/  LOP3.LUT R12, R13, R4, R3, 0x96, !PT ;  /* 0x000000040d0c7212 */ /* 0x000fe200078e9603 */
[----:B------:R-:W-:-:S04]  /*0f10*/  IMAD.WIDE.U32 R4, R5, -0x2daee0ad, RZ ;  /* 0xd2511f5305047825 */ /* 0x000fc800078e00ff */
[----:B------:R-:W-:Y:S01]  /*0f20*/  IMAD.WIDE.U32 R12, R12, -0x2daee0ad, RZ ;  /* 0xd2511f530c0c7825 */ /* 0x000fe200078e00ff */
[----:B------:R-:W-:Y:S02]  /*0f30*/  LOP3.LUT R5, R15, R14, R5, 0x96, !PT ;  /* 0x0000000e0f057212 */ /* 0x000fe400078e9605 */
[----:B------:R-:W-:Y:S01]  /*0f40*/  MOV R14, R20 ;  /* 0x00000014000e7202 */ /* 0x000fe20000000f00 */
[----:B------:R-:W-:Y:S01]  /*0f50*/  VIADD R3, R7, 0x96a522ad ;  /* 0x96a522ad07037836 */ /* 0x000fe20000000000 */
[----:B------:R-:W-:Y:S01]  /*0f60*/  LOP3.LUT R20, R17, R4, R13, 0x96, !PT ;  /* 0x0000000411147212 */ /* 0x000fe200078e960d */
[----:B------:R-:W-:-:S03]  /*0f70*/  IMAD.WIDE.U32 R4, R5, -0x326172a9, RZ ;  /* 0xcd9e8d5705047825 */ /* 0x000fc600078e00ff */
[----:B------:R-:W-:Y:S01]  /*0f80*/  LOP3.LUT R15, R0, R3, RZ, 0x3c, !PT ;  /* 0x00000003000f7212 */ /* 0x000fe200078e3cff */
[----:B------:R-:W-:Y:S01]  /*0f90*/  IMAD.HI.U32 R3, R20, -0x326172a9, RZ ;  /* 0xcd9e8d5714037827 */ /* 0x000fe200078e00ff */
[----:B------:R-:W-:-:S03]  /*0fa0*/  MOV R0, R18 ;  /* 0x0000001200007202 */ /* 0x000fc60000000f00 */
[----:B------:R-:W-:Y:S01]  /*0fb0*/  IMAD R17, R21, -0x2daee0ad, RZ ;  /* 0xd2511f5315117824 */ /* 0x000fe200078e02ff */
[----:B------:R-:W-:Y:S02]  /*0fc0*/  LOP3.LUT R21, R41, R2, R5, 0x96, !PT ;  /* 0x0000000229157212 */ /* 0x000fe400078e9605 */
[----:B------:R-:W-:Y:S01]  /*0fd0*/  LOP3.LUT R18, R40, R4, R3, 0x96, !PT ;  /* 0x0000000428127212 */ /* 0x000fe200078e9603 */
[----:B------:R-:W-:Y:S06]  /*0fe0*/  @P0 BRA `(.L_x_235) ;  /* 0x0000000000180947 */ /* 0x000fec0003800000 */
[----:B------:R-:W-:Y:S01]  /*0ff0*/  ISETP.NE.AND P0, PT, R16, RZ, PT ;  /* 0x000000ff1000720c */ /* 0x000fe20003f05270 */
[----:B------:R-:W-:-:S12]  /*1000*/  IMAD R2, R14, -0x326172a9, RZ ;  /* 0xcd9e8d570e027824 */ /* 0x000fd800078e02ff */
[----:B------:R-:W-:Y:S05]  /*1010*/  @!P0 BRA `(.L_x_236) ;  /* 0x0000000000208947 */ /* 0x000fea0003800000 */
[----:B------:R-:W-:Y:S02]  /*1020*/  IMAD.MOV.U32 R0, RZ, RZ, R2 ;  /* 0x000000ffff007224 */ /* 0x000fe400078e0002 */
[----:B------:R-:W-:Y:S01]  /*1030*/  IMAD.MOV.U32 R2, RZ, RZ, R15 ;  /* 0x000000ffff027224 */ /* 0x000fe200078e000f */
[----:B------:R-:W-:Y:S06]  /*1040*/  BRA `(.L_x_236) ;  /* 0x0000000000147947 */ /* 0x000fec0003800000 */
.L_x_235:
[----:B------:R-:W-:Y:S01]  /*1050*/  ISETP.NE.AND P0, PT, R16, 0x3, PT ;  /* 0x000000031000780c */ /* 0x000fe20003f05270 */
[----:B------:R-:W-:Y:S01]  /*1060*/  IMAD.MOV.U32 R2, RZ, RZ, R18 ;  /* 0x000000ffff027224 */ /* 0x000fe200078e0012 */
[----:B------:R-:W-:-:S11]  /*1070*/  MOV R0, R17 ;  /* 0x0000001100007202 */ /* 0x000fd60000000f00 */
[----:B------:R-:W-:Y:S01]  /*1080*/  @P0 IMAD.MOV.U32 R0, RZ, RZ, R15 ;  /* 0x000000ffff000224 */ /* 0x000fe200078e000f */
[----:B------:R-:W-:-:S07]  /*1090*/  @P0 MOV R2, R17 ;  /* 0x0000001100020202 */ /* 0x000fce0000000f00 */
.L_x_236:
[----:B------:R-:W-:Y:S01]  /*10a0*/  UISETP.NE.AND UP0, UPT, UR4, URZ, UPT ;  /* 0x000000ff0400728c */ /* 0x000fe2000bf05270 */
[----:B------:R-:W-:Y:S01]  /*10b0*/  I2FP.F32.U32 R4, R0 ;  /* 0x0000000000047245 */ /* 0x000fe20000201000 */
[----:B------:R-:W-:Y:S01]  /*10c0*/  IMAD.MOV.U32 R3, RZ, RZ, 0x2f800000 ;  /* 0x2f800000ff037424 */ /* 0x000fe200078e00ff */
[----:B------:R-:W-:-:S03]  /*10d0*/  I2FP.F32.U32 R0, R2 ;  /* 0x0000000200007245 */ /* 0x000fc60000201000 */
[-C--:B------:R-:W-:Y:S02]  /*10e0*/  FFMA.FTZ R4, R4, R3.reuse, 1.1641532182693481445e-10 ;  /* 0x2f00000004047423 */ /* 0x080fe40000010003 */
[----:B------:R-:W-:Y:S01]  /*10f0*/  FFMA.FTZ R0, R0, R3, 1.1641532182693481445e-10 ;  /* 0x2f00000000007423 */ /* 0x000fe20000010003 */
[----:B------:R-:W-:Y:S06]  /*1100*/  BRA.U UP0, `(.L_x_237) ;  /* 0x0000000d00447547 */ /* 0x000fec000b800000 */
[----:B------:R-:W-:Y:S01]  /*1110*/  ISETP.GE.U32.AND P0, PT, R25, UR34, PT ;  /* 0x0000002219007c0c */ /* 0x000fe2000bf06070 */
[----:B------:R-:W-:Y:S03]  /*1120*/  BSSY.RECONVERGENT B0, `(.L_x_238) ;  /* 0x0000066000007945 */ /* 0x000fe60003800200 */
[----:B------:R-:W-:-:S13]  /*1130*/  ISETP.GE.AND.EX P0, PT, R24, UR35, PT, P0 ;  /* 0x0000002318007c0c */ /* 0x000fda000bf06300 */
[----:B------:R-:W-:Y:S05]  /*1140*/  @P0 BRA `(.L_x_239) ;  /* 0x00000004008c0947 */ /* 0x000fea0003800000 */
[----:B------:R-:W-:Y:S01]  /*1150*/  FMUL.FTZ R4, R4, 1 ;  /* 0x3f80000004047820 */ /* 0x000fe20000410000 */
[----:B------:R-:W-:Y:S01]  /*1160*/  UMOV UR48, 0x54442d18 ;  /* 0x54442d1800307882 */ /* 0x000fe20000000000 */
[----:B------:R-:W-:Y:S01]  /*1170*/  UMOV UR49, 0x400921fb ;  /* 0x400921fb00317882 */ /* 0x000fe20000000000 */
[----:B------:R-:W-:Y:S01]  /*1180*/  BSSY.RECONVERGENT B1, `(.L_x_240) ;  /* 0x0000020000017945 */ /* 0x000fe20003800200 */
[----:B------:R-:W0:Y:S02]  /*1190*/  F2F.F64.F32 R2, R4 ;  /* 0x0000000400027310 */ /* 0x000e240000201800 */
[----:B0-----:R-:W-:-:S08]  /*11a0*/  DADD R2, R2, -0.5 ;  /* 0xbfe0000002027429 */ /* 0x001fd00000000000 */
[----:B------:R-:W-:-:S08]  /*11b0*/  DMUL R2, R2, UR48 ;  /* 0x0000003002027c28 */ /* 0x000fd00008000000 */
[----:B------:R-:W-:-:S14]  /*11c0*/  DSETP.NEU.AND P0, PT, |R2|, +INF , PT ;  /* 0x7ff000000200742a */ /* 0x000fdc0003f0d200 */
[----:B------:R-:W-:Y:S05]  /*11d0*/  @!P0 BRA `(.L_x_241) ;  /* 0x0000000000608947 */ /* 0x000fea0003800000 */
[----:B------:R-:W-:Y:S01]  /*11e0*/  UMOV UR48, 0x6dc9c883 ;  /* 0x6dc9c88300307882 */ /* 0x000fe20000000000 */
[----:B------:R-:W-:Y:S01]  /*11f0*/  UMOV UR49, 0x3fe45f30 ;  /* 0x3fe45f3000317882 */ /* 0x000fe20000000000 */
[C---:B------:R-:W-:Y:S01]  /*1200*/  DSETP.GE.AND P0, PT, |R2|.reuse, 2.14748364800000000000e+09, PT ;  /* 0x41e000000200742a */ /* 0x040fe20003f06200 */
[----:B------:R-:W-:Y:S01]  /*1210*/  BSSY.RECONVERGENT B2, `(.L_x_242) ;  /* 0x0000011000027945 */ /* 0x000fe20003800200 */
[----:B------:R-:W-:Y:S01]  /*1220*/  DMUL R14, R2, UR48 ;  /* 0x00000030020e7c28 */ /* 0x000fe20008000000 */
[----:B------:R-:W-:Y:S01]  /*1230*/  UMOV UR48, 0x54442d18 ;  /* 0x54442d1800307882 */ /* 0x000fe20000000000 */
[----:B------:R-:W-:-:S08]  /*1240*/  UMOV UR49, 0x3ff921fb ;  /* 0x3ff921fb00317882 */ /* 0x000fd00000000000 */
[----:B------:R-:W0:Y:S08]  /*1250*/  F2I.F64 R14, R14 ;  /* 0x0000000e000e7311 */ /* 0x000e300000301100 */
[----:B0-----:R-:W0:Y:S02]  /*1260*/  I2F.F64 R4, R14 ;  /* 0x0000000e00047312 */ /* 0x001e240000201c00 */
[----:B0-----:R-:W-:Y:S01]  /*1270*/  DFMA R46, R4, -UR48, R2 ;  /* 0x80000030042e7c2b */ /* 0x001fe20008000002 */
[----:B------:R-:W-:Y:S01]  /*1280*/  UMOV UR48, 0x33145c00 ;  /* 0x33145c0000307882 */ /* 0x000fe20000000000 */
[----:B------:R-:W-:-:S06]  /*1290*/  UMOV UR49, 0x3c91a626 ;  /* 0x3c91a62600317882 */ /* 0x000fcc0000000000 */
[----:B------:R-:W-:Y:S01]  /*12a0*/  DFMA R46, R4, -UR48, R46 ;  /* 0x80000030042e7c2b */ /* 0x000fe2000800002e */
[----:B------:R-:W-:Y:S01]  /*12b0*/  UMOV UR48, 0x252049c0 ;  /* 0x252049c000307882 */ /* 0x000fe20000000000 */
[----:B------:R-:W-:-:S06]  /*12c0*/  UMOV UR49, 0x397b839a ;  /* 0x397b839a00317882 */ /* 0x000fcc0000000000 */
[----:B------:R-:W-:Y:S01]  /*12d0*/  DFMA R46, R4, -UR48, R46 ;  /* 0x80000030042e7c2b */ /* 0x000fe2000800002e */
[----:B------:R-:W-:Y:S10]  /*12e0*/  @!P0 BRA `(.L_x_243) ;  /* 0x00000000000c8947 */ /* 0x000ff40003800000 */
[----:B------:R-:W-:Y:S02]  /*12f0*/  MOV R17, R3 ;  /* 0x0000000300117202 */ /* 0x000fe40000000f00 */
[----:B------:R-:W-:-:S07]  /*1300*/  MOV R40, 0x1320 ;  /* 0x0000132000287802 */ /* 0x000fce0000000f00 */
[----:B------:R-:W-:Y:S05]  /*1310*/  CALL.REL.NOINC `($_ZN2at6native60_GLOBAL__N__2075b504_27_DistributionCauchyKernel_cu_d62eea8743distribution_elementwise_grid_stride_kernelIdLi2EZNS0_9templates4cuda21uniform_and_transformIddPNS_17CUDAGeneratorImplEZZZNS4_13cauchy_kernelIS7_EEvRNS_18TensorIteratorBaseEddT_ENKUlvE_clEvENKUlvE_clEvEUldE_EEvSA_T1_T2_EUlP24curandStatePhilox4_32_10E0_ZNS1_27distribution_nullary_kernelIdd6float4S7_SJ_SE_EEvSA_SG_RKT3_T4_EUlidE0_EEvlNS_15PhiloxCudaStateESF_SG_$__internal_trig_reduction_slowpathd) ;  /* 0x00000038009c7944 */ /* 0x000fea0003c00000 */
.L_x_243:
[----:B------:R-:W-:Y:S05]  /*1320*/  BSYNC.RECONVERGENT B2 ;  /* 0x0000000000027941 */ /* 0x000fea0003800200 */
.L_x_242:
[----:B------:R-:W-:-:S04]  /*1330*/  LOP3.LUT R14, R14, 0x1, RZ, 0xc0, !PT ;  /* 0x000000010e0e7812 */ /* 0x000fc800078ec0ff */
[----:B------:R-:W-:Y:S01]  /*1340*/  ISETP.NE.U32.AND P0, PT, R14, 0x1, PT ;  /* 0x000000010e00780c */ /* 0x000fe20003f05070 */
[----:B------:R-:W-:-:S12]  /*1350*/  BRA `(.L_x_244) ;  /* 0x0000000000087947 */ /* 0x000fd80003800000 */
.L_x_241:
[----:B------:R-:W-:Y:S01]  /*1360*/  DMUL R46, RZ, R2 ;  /* 0x00000002ff2e7228 */ /* 0x000fe20000000000 */
[----:B------:R-:W-:-:S13]  /*1370*/  PLOP3.LUT P0, PT, PT, PT, PT, 0x80, 0x8 ;  /* 0x000000000008781c */ /* 0x000fda0003f0f070 */
.L_x_244:
[----:B------:R-:W-:Y:S05]  /*1380*/  BSYNC.RECONVERGENT B1 ;  /* 0x0000000000017941 */ /* 0x000fea0003800200 */
.L_x_240:
[----:B------:R-:W-:Y:S01]  /*1390*/  DMUL R14, R46, R46 ;  /* 0x0000002e2e0e7228 */ /* 0x000fe20000000000 */
[----:B------:R-:W-:Y:S01]  /*13a0*/  IMAD.MOV.U32 R2, RZ, RZ, 0x5b27ebb1 ;  /* 0x5b27ebb1ff027424 */ /* 0x000fe200078e00ff */
[----:B------:R-:W-:Y:S01]  /*13b0*/  MOV R3, 0x3ef9757c ;  /* 0x3ef9757c00037802 */ /* 0x000fe20000000f00 */
[----:B------:R-:W-:Y:S01]  /*13c0*/  UMOV UR48, 0x2799bcb9 ;  /* 0x2799bcb900307882 */ /* 0x000fe20000000000 */
[----:B------:R-:W-:Y:S01]  /*13d0*/  UMOV UR49, 0x3ee48dac ;  /* 0x3ee48dac00317882 */ /* 0x000fe20000000000 */
[----:B------:R-:W0:Y:S01]  /*13e0*/  LDC.64 R4, c[0x0][0x540] ;  /* 0x00015000ff047b82 */ /* 0x000e220000000a00 */
[----:B------:R-:W-:Y:S02]  /*13f0*/  BSSY.RECONVERGENT B1, `(.L_x_245) ;  /* 0x0000036000017945 */ /* 0x000fe40003800200 */
[----:B------:R-:W-:Y:S01]  /*1400*/  DFMA R2, R14, UR48, -R2 ;  /* 0x000000300e027c2b */ /* 0x000fe20008000802 */
[----:B------:R-:W-:Y:S01]  /*1410*/  UMOV UR48, 0xfd91e04 ;  /* 0x0fd91e0400307882 */ /* 0x000fe20000000000 */
[----:B------:R-:W-:-:S06]  /*1420*/  UMOV UR49, 0x3f0980e9 ;  /* 0x3f0980e900317882 */ /* 0x000fcc0000000000 */
[----:B------:R-:W-:Y:S01]  /*1430*/  DFMA R2, R14, R2, UR48 ;  /* 0x000000300e027e2b */ /* 0x000fe20008000002 */
[----:B------:R-:W-:Y:S01]  /*1440*/  UMOV UR48, 0x417d7e1d ;  /* 0x417d7e1d00307882 */ /* 0x000fe20000000000 */
[----:B------:R-:W-:-:S06]  /*1450*/  UMOV UR49, 0x3efae2b0 ;  /* 0x3efae2b000317882 */ /* 0x000fcc0000000000 */
[----:B------:R-:W-:Y:S01]  /*1460*/  DFMA R2, R14, R2, -UR48 ;  /* 0x800000300e027e2b */ /* 0x000fe20008000002 */
[----:B------:R-:W-:Y:S01]  /*1470*/  UMOV UR48, 0x41bfba57 ;  /* 0x41bfba5700307882 */ /* 0x000fe20000000000 */
[----:B------:R-:W-:-:S06]  /*1480*/  UMOV UR49, 0x3f119f53 ;  /* 0x3f119f5300317882 */ /* 0x000fcc0000000000 */
[----:B------:R-:W-:Y:S01]  /*1490*/  DFMA R2, R14, R2, UR48 ;  /* 0x000000300e027e2b */ /* 0x000fe20008000002 */
        /* <DEDUP_REMOVED lines=29> */
[----:B------:R-:W-:-:S08]  /*1670*/  DFMA R2, R14, R2, UR48 ;  /* 0x000000300e027e2b */ /* 0x000fd00008000002 */
[----:B------:R-:W-:-:S08]  /*1680*/  DMUL R2, R14, R2 ;  /* 0x000000020e027228 */ /* 0x000fd00000000000 */
[----:B------:R-:W-:Y:S01]  /*1690*/  DFMA R44, R2, R46, R46 ;  /* 0x0000002e022c722b */ /* 0x000fe2000000002e */
[----:B0-----:R-:W-:Y:S10]  /*16a0*/  @P0 BRA `(.L_x_246) ;  /* 0x0000000000280947 */ /* 0x001ff40003800000 */
[----:B------:R-:W0:Y:S01]  /*16b0*/  MUFU.RCP64H R41, R45 ;  /* 0x0000002d00297308 */ /* 0x000e220000001800 */
[----:B------:R-:W-:Y:S01]  /*16c0*/  IMAD.MOV.U32 R40, RZ, RZ, RZ ;  /* 0x000000ffff287224 */ /* 0x000fe200078e00ff */
[----:B------:R-:W-:-:S08]  /*16d0*/  DADD R42, R44, -R46 ;  /* 0x000000002c2a7229 */ /* 0x000fd0000000082e */
[----:B------:R-:W-:Y:S02]  /*16e0*/  DFMA R42, R2, R46, -R42 ;  /* 0x0000002e022a722b */ /* 0x000fe4000000082a */
[----:B0-----:R-:W-:-:S08]  /*16f0*/  DFMA R14, -R44, R40, 1 ;  /* 0x3ff000002c0e742b */ /* 0x001fd00000000128 */
[----:B------:R-:W-:-:S08]  /*1700*/  DFMA R14, R14, R14, R14 ;  /* 0x0000000e0e0e722b */ /* 0x000fd0000000000e */
[----:B------:R-:W-:-:S08]  /*1710*/  DFMA R14, R40, R14, R40 ;  /* 0x0000000e280e722b */ /* 0x000fd00000000028 */
[----:B------:R-:W-:-:S08]  /*1720*/  DFMA R2, R44, -R14, 1 ;  /* 0x3ff000002c02742b */ /* 0x000fd0000000080e */
[----:B------:R-:W-:-:S08]  /*1730*/  DFMA R2, R42, -R14, R2 ;  /* 0x8000000e2a02722b */ /* 0x000fd00000000002 */
[----:B------:R-:W-:-:S11]  /*1740*/  DFMA R44, -R14, R2, -R14 ;  /* 0x000000020e2c722b */ /* 0x000fd6000000090e */
.L_x_246:
[----:B------:R-:W-:Y:S05]  /*1750*/  BSYNC.RECONVERGENT B1 ;  /* 0x0000000000017941 */ /* 0x000fea0003800200 */
.L_x_245:
[----:B------:R-:W-:-:S07]  /*1760*/  DFMA R44, R44, UR74, R10 ;  /* 0x0000004a2c2c7c2b */ /* 0x000fce000800000a */
[----:B------:R0:W-:Y:S04]  /*1770*/  STG.E.64 desc[UR76][R4.64], R44 ;  /* 0x0000002c04007986 */ /* 0x0001e8000c101b4c */
.L_x_239:
[----:B------:R-:W-:Y:S05]  /*1780*/  BSYNC.RECONVERGENT B0 ;  /* 0x0000000000007941 */ /* 0x000fea0003800200 */
.L_x_238:
[----:B------:R-:W-:-:S04]  /*1790*/  IADD3 R2, P1, PT, R26, R25, RZ ;  /* 0x000000191a027210 */ /* 0x000fc80007f3e0ff */
[----:B------:R-:W-:Y:S02]  /*17a0*/  ISETP.GE.U32.AND P0, PT, R2, UR34, PT ;  /* 0x0000002202007c0c */ /* 0x000fe4000bf06070 */
[----:B------:R-:W-:-:S04]  /*17b0*/  IADD3.X R2, PT, PT, RZ, R24, RZ, P1, !PT ;  /* 0x00000018ff027210 */ /* 0x000fc80000ffe4ff */
[----:B------:R-:W-:-:S13]  /*17c0*/  ISETP.GE.AND.EX P0, PT, R2, UR35, PT, P0 ;  /* 0x0000002302007c0c */ /* 0x000fda000bf06300 */
[----:B------:R-:W-:Y:S05]  /*17d0*/  @P0 BRA `(.L_x_247) ;  /* 0x00000030000c0947 */ /* 0x000fea0003800000 */
[----:B------:R-:W-:Y:S01]  /*17e0*/  FMUL.FTZ R0, R0, 1 ;  /* 0x3f80000000007820 */ /* 0x000fe20000410000 */
[----:B------:R-:W-:Y:S01]  /*17f0*/  UMOV UR48, 0x54442d18 ;  /* 0x54442d1800307882 */ /* 0x000fe20000000000 */
[----:B------:R-:W-:Y:S01]  /*1800*/  UMOV UR49, 0x400921fb ;  /* 0x400921fb00317882 */ /* 0x000fe20000000000 */
[----:B------:R-:W-:Y:S01]  /*1810*/  BSSY.RECONVERGENT B0, `(.L_x_248) ;  /* 0x0000020000007945 */ /* 0x000fe20003800200 */
[----:B------:R-:W1:Y:S02]  /*1820*/  F2F.F64.F32 R2, R0 ;  /* 0x0000000000027310 */ /* 0x000e640000201800 */
[----:B-1----:R-:W-:-:S08]  /*1830*/  DADD R2, R2, -0.5 ;  /* 0xbfe0000002027429 */ /* 0x002fd00000000000 */
        /* <DEDUP_REMOVED lines=20> */
[----:B------:R-:W-:Y:S01]  /*1980*/  IMAD.MOV.U32 R17, RZ, RZ, R3 ;  /* 0x000000ffff117224 */ /* 0x000fe200078e0003 */
[----:B------:R-:W-:-:S07]  /*1990*/  MOV R40, 0x19b0 ;  /* 0x000019b000287802 */ /* 0x000fce0000000f00 */
[----:B------:R-:W-:Y:S05]  /*19a0*/  CALL.REL.NOINC `($_ZN2at6native60_GLOBAL__N__2075b504_27_DistributionCauchyKernel_cu_d62eea8743distribution_elementwise_grid_stride_kernelIdLi2EZNS0_9templates4cuda21uniform_and_transformIddPNS_17CUDAGeneratorImplEZZZNS4_13cauchy_kernelIS7_EEvRNS_18TensorIteratorBaseEddT_ENKUlvE_clEvENKUlvE_clEvEUldE_EEvSA_T1_T2_EUlP24curandStatePhilox4_32_10E0_ZNS1_27distribution_nullary_kernelIdd6float4S7_SJ_SE_EEvSA_SG_RKT3_T4_EUlidE0_EEvlNS_15PhiloxCudaStateESF_SG_$__internal_trig_reduction_slowpathd) ;  /* 0x0000003000f87944 */ /* 0x000fea0003c00000 */
.L_x_251:
[----:B------:R-:W-:Y:S05]  /*19b0*/  BSYNC.RECONVERGENT B1 ;  /* 0x0000000000017941 */ /* 0x000fea0003800200 */
.L_x_250:
[----:B------:R-:W-:-:S04]  /*19c0*/  LOP3.LUT R14, R14, 0x1, RZ, 0xc0, !PT ;  /* 0x000000010e0e7812 */ /* 0x000fc800078ec0ff */
[----:B------:R-:W-:Y:S01]  /*19d0*/  ISETP.NE.U32.AND P0, PT, R14, 0x1, PT ;  /* 0x000000010e00780c */ /* 0x000fe20003f05070 */
[----:B------:R-:W-:-:S12]  /*19e0*/  BRA `(.L_x_252) ;  /* 0x0000000000087947 */ /* 0x000fd80003800000 */
.L_x_249:
[----:B------:R-:W-:Y:S01]  /*19f0*/  DMUL R46, RZ, R2 ;  /* 0x00000002ff2e7228 */ /* 0x000fe20000000000 */
[----:B------:R-:W-:-:S13]  /*1a00*/  PLOP3.LUT P0, PT, PT, PT, PT, 0x80, 0x8 ;  /* 0x000000000008781c */ /* 0x000fda0003f0f070 */
.L_x_252:
[----:B------:R-:W-:Y:S05]  /*1a10*/  BSYNC.RECONVERGENT B0 ;  /* 0x0000000000007941 */ /* 0x000fea0003800200 */
.L_x_248:
[----:B------:R-:W-:Y:S01]  /*1a20*/  DMUL R14, R46, R46 ;  /* 0x0000002e2e0e7228 */ /* 0x000fe20000000000 */
[----:B------:R-:W-:Y:S01]  /*1a30*/  MOV R2, 0x5b27ebb1 ;  /* 0x5b27ebb100027802 */ /* 0x000fe20000000f00 */
[----:B------:R-:W-:Y:S01]  /*1a40*/  IMAD.MOV.U32 R3, RZ, RZ, 0x3ef9757c ;  /* 0x3ef9757cff037424 */ /* 0x000fe200078e00ff */
[----:B------:R-:W-:Y:S01]  /*1a50*/  UMOV UR48, 0x2799bcb9 ;  /* 0x2799bcb900307882 */ /* 0x000fe20000000000 */
[----:B------:R-:W-:Y:S01]  /*1a60*/  UMOV UR49, 0x3ee48dac ;  /* 0x3ee48dac00317882 */ /* 0x000fe20000000000 */
[----:B------:R-:W-:Y:S03]  /*1a70*/  BSSY.RECONVERGENT B0, `(.L_x_253) ;  /* 0x0000037000007945 */ /* 0x000fe60003800200 */
[----:B------:R-:W-:Y:S01]  /*1a80*/  DFMA R2, R14, UR48, -R2 ;  /* 0x000000300e027c2b */ /* 0x000fe20008000802 */
[----:B------:R-:W-:Y:S01]  /*1a90*/  UMOV UR48, 0xfd91e04 ;  /* 0x0fd91e0400307882 */ /* 0x000fe20000000000 */
[----:B------:R-:W-:-:S06]  /*1aa0*/  UMOV UR49, 0x3f0980e9 ;  /* 0x3f0980e900317882 */ /* 0x000fcc0000000000 */
[C---:B0-----:R-:W-:Y:S01]  /*1ab0*/  DFMA R4, R14.reuse, R2, UR48 ;  /* 0x000000300e047e2b */ /* 0x041fe20008000002 */
[----:B------:R-:W-:Y:S01]  /*1ac0*/  UMOV UR48, 0x417d7e1d ;  /* 0x417d7e1d00307882 */ /* 0x000fe20000000000 */
[----:B------:R-:W-:Y:S01]  /*1ad0*/  UMOV UR49, 0x3efae2b0 ;  /* 0x3efae2b000317882 */ /* 0x000fe20000000000 */
[----:B------:R-:W0:Y:S05]  /*1ae0*/  LDC.64 R2, c[0x0][0x540] ;  /* 0x00015000ff027b82 */ /* 0x000e2a0000000a00 */
        /* <DEDUP_REMOVED lines=38> */
[----:B------:R-:W-:Y:S01]  /*1d50*/  MOV R40, RZ ;  /* 0x000000ff00287202 */ /* 0x000fe20000000f00 */
        /* <DEDUP_REMOVED lines=8> */
.L_x_254:
[----:B------:R-:W-:Y:S05]  /*1de0*/  BSYNC.RECONVERGENT B0 ;  /* 0x0000000000007941 */ /* 0x000fea0003800200 */
.L_x_253:
[----:B------:R-:W-:-:S07]  /*1df0*/  DFMA R44, R44, UR74, R10 ;  /* 0x0000004a2c2c7c2b */ /* 0x000fce000800000a */
[----:B------:R1:W-:Y:S01]  /*1e00*/  STG.E.64 desc[UR76][R2.64], R44 ;  /* 0x0000002c02007986 */ /* 0x0003e2000c101b4c */
[----:B------:R-:W-:Y:S05]  /*1e10*/  BRA `(.L_x_247) ;  /* 0x00000028007c7947 */ /* 0x000fea0003800000 */
.L_x_237:
[----:B------:R-:W-:Y:S01]  /*1e20*/  ISETP.GE.U32.AND P0, PT, R25, UR34, PT ;  /* 0x0000002219007c0c */ /* 0x000fe2000bf06070 */
[----:B------:R-:W-:Y:S03]  /*1e30*/  BSSY.RECONVERGENT B0, `(.L_x_255) ;  /* 0x000014d000007945 */ /* 0x000fe60003800200 */
[----:B------:R-:W-:-:S13]  /*1e40*/  ISETP.GE.AND.EX P0, PT, R24, UR35, PT, P0 ;  /* 0x0000002318007c0c */ /* 0x000fda000bf06300 */
[----:B------:R-:W-:Y:S05]  /*1e50*/  @P0 BRA `(.L_x_256) ;  /* 0x0000001400280947 */ /* 0x000fea0003800000 */
[----:B------:R-:W-:Y:S01]  /*1e60*/  MOV R3, R25 ;  /* 0x0000001900037202 */ /* 0x000fe20000000f00 */
[----:B------:R-:W-:Y:S01]  /*1e70*/  IMAD.MOV.U32 R2, RZ, RZ, RZ ;  /* 0x000000ffff027224 */ /* 0x000fe200078e00ff */
[----:B------:R-:W-:-:S03]  /*1e80*/  UISETP.NE.AND UP0, UPT, UR72, URZ, UPT ;  /* 0x000000ff4800728c */ /* 0x000fc6000bf05270 */
        /* <DEDUP_REMOVED lines=223> */
[----:B------:R-:W-:-:S05]  /*2c80*/  SHF.R.U32.HI R2, RZ, UR49, R2 ;  /* 0x00000031ff027c19 */ /* 0x000fca0008011602 */
[----:B------:R-:W-:-:S04]  /*2c90*/  IMAD.MOV R2, RZ, RZ, -R2 ;  /* 0x000000ffff027224 */ /* 0x000fc800078e0a02 */
[----:B------:R-:W-:-:S04]  /*2ca0*/  IMAD R2, R2, UR31, R5 ;  /* 0x0000001f02027c24 */ /* 0x000fc8000f8e0205 */
[----:B------:R-:W-:-:S07]  /*2cb0*/  IMAD R41, R2, UR32, R41 ;  /* 0x0000002002297c24 */ /* 0x000fce000f8e0229 */
.L_x_257:
        /* <DEDUP_REMOVED lines=8> */
[----:B------:R-:W-:Y:S01]  /*2d40*/  @!P1 DMUL R46, RZ, R2 ;  /* 0x00000002ff2e9228 */ /* 0x000fe20000000000 */
[----:B------:R-:W-:Y:S01]  /*2d50*/  @!P1 PLOP3.LUT P0, PT, PT, PT, PT, 0x80, 0x8 ;  /* 0x000000000008981c */ /* 0x000fe20003f0f070 */
[----:B------:R-:W-:-:S12]  /*2d60*/  @!P1 BRA `(.L_x_259) ;  /* 0x00000000005c9947 */ /* 0x000fd80003800000 */
        /* <DEDUP_REMOVED lines=20> */
.L_x_261:
[----:B------:R-:W-:Y:S05]  /*2eb0*/  BSYNC.RECONVERGENT B2 ;  /* 0x0000000000027941 */ /* 0x000fea0003800200 */
.L_x_260:
[----:B------:R-:W-:-:S04]  /*2ec0*/  LOP3.LUT R14, R14, 0x1, RZ, 0xc0, !PT ;  /* 0x000000010e0e7812 */ /* 0x000fc800078ec0ff */
[----:B------:R-:W-:-:S13]  /*2ed0*/  ISETP.NE.U32.AND P0, PT, R14, 0x1, PT ;  /* 0x000000010e00780c */ /* 0x000fda0003f05070 */
.L_x_259:
[----:B------:R-:W-:Y:S05]  /*2ee0*/  BSYNC.RECONVERGENT B1 ;  /* 0x0000000000017941 */ /* 0x000fea0003800200 */
.L_x_258:
[----:B------:R-:W-:Y:S01]  /*2ef0*/  DMUL R4, R46, R46 ;  /* 0x0000002e2e047228 */ /* 0x000fe20000000000 */
[----:B------:R-:W-:Y:S01]  /*2f00*/  IMAD.MOV.U32 R2, RZ, RZ, 0x5b27ebb1 ;  /* 0x5b27ebb1ff027424 */ /* 0x000fe200078e00ff */
[----:B------:R-:W-:Y:S01]  /*2f10*/  MOV R3, 0x3ef9757c ;  /* 0x3ef9757c00037802 */ /* 0x000fe20000000f00 */
[----:B------:R-:W-:Y:S01]  /*2f20*/  UMOV UR48, 0x2799bcb9 ;  /* 0x2799bcb900307882 */ /* 0x000fe20000000000 */
[----:B------:R-:W-:Y:S01]  /*2f30*/  UMOV UR49, 0x3ee48dac ;  /* 0x3ee48dac00317882 */ /* 0x000fe20000000000 */
[----:B------:R-:W-:Y:S03]  /*2f40*/  BSSY.RECONVERGENT B1, `(.L_x_262) ;  /* 0x0000036000017945 */ /* 0x000fe60003800200 */
        /* <DEDUP_REMOVED lines=42> */
[----:B------:R-:W-:Y:S10]  /*31f0*/  @P0 BRA `(.L_x_263) ;  /* 0x0000000000280947 */ /* 0x000ff40003800000 */
        /* <DEDUP_REMOVED lines=10> */
.L_x_263:
[----:B------:R-:W-:Y:S05]  /*32a0*/  BSYNC.RECONVERGENT B1 ;  /* 0x0000000000017941 */ /* 0x000fea0003800200 */
.L_x_262:
[----:B------:R-:W0:Y:S01]  /*32b0*/  LDCU.64 UR48, c[0x0][0x540] ;  /* 0x0000a800ff3077ac */ /* 0x000e220008000a00 */
[----:B------:R-:W-:Y:S01]  /*32c0*/  DFMA R44, R44, UR74, R10 ;  /* 0x0000004a2c2c7c2b */ /* 0x000fe2000800000a */
[----:B0-----:R-:W-:-:S04]  /*32d0*/  IADD3 R2, P0, PT, R41, UR48, RZ ;  /* 0x0000003029027c10 */ /* 0x001fc8000ff1e0ff */
[----:B------:R-:W-:-:S05]  /*32e0*/  IADD3.X R3, PT, PT, RZ, UR49, RZ, P0, !PT ;  /* 0x00000031ff037c10 */ /* 0x000fca00087fe4ff */
[----:B------:R0:W-:Y:S04]  /*32f0*/  STG.E.64 desc[UR76][R2.64], R44 ;  /* 0x0000002c02007986 */ /* 0x0001e8000c101b4c */
.L_x_256:
[----:B------:R-:W-:Y:S05]  /*3300*/  BSYNC.RECONVERGENT B0 ;  /* 0x0000000000007941 */ /* 0x000fea0003800200 */
.L_x_255:
[----:B------:R-:W-:-:S04]  /*3310*/  IADD3 R4, P1, PT, R26, R25, RZ ;  /* 0x000000191a047210 */ /* 0x000fc80007f3e0ff */
[----:B------:R-:W-:Y:S01]  /*3320*/  ISETP.GE.U32.AND P0, PT, R4, UR34, PT ;  /* 0x0000002204007c0c */ /* 0x000fe2000bf06070 */
[----:B0-----:R-:W-:-:S05]  /*3330*/  IMAD.X R2, RZ, RZ, R24, P1 ;  /* 0x000000ffff027224 */ /* 0x001fca00008e0618 */
[----:B------:R-:W-:-:S13]  /*3340*/  ISETP.GE.AND.EX P0, PT, R2, UR35, PT, P0 ;  /* 0x0000002302007c0c */ /* 0x000fda000bf06300 */
[----:B------:R-:W-:Y:S05]  /*3350*/  @P0 BRA `(.L_x_247) ;  /* 0x00000014002c0947 */ /* 0x000fea0003800000 */
[----:B------:R-:W-:Y:S01]  /*3360*/  MOV R2, RZ ;  /* 0x000000ff00027202 */ /* 0x000fe20000000f00 */
[----:B------:R-:W-:Y:S01]  /*3370*/  IMAD.MOV.U32 R3, RZ, RZ, R4 ;  /* 0x000000ffff037224 */ /* 0x000fe200078e0004 */
        /* <DEDUP_REMOVED lines=228> */
.L_x_264:
        /* <DEDUP_REMOVED lines=29> */
.L_x_268:
[----:B------:R-:W-:Y:S05]  /*4390*/  BSYNC.RECONVERGENT B1 ;  /* 0x0000000000017941 */ /* 0x000fea0003800200 */
.L_x_267:
[----:B------:R-:W-:-:S04]  /*43a0*/  LOP3.LUT R14, R14, 0x1, RZ, 0xc0, !PT ;  /* 0x000000010e0e7812 */ /* 0x000fc800078ec0ff */
[----:B------:R-:W-:Y:S01]  /*43b0*/  ISETP.NE.U32.AND P0, PT, R14, 0x1, PT ;  /* 0x000000010e00780c */ /* 0x000fe20003f05070 */
[----:B------:R-:W-:-:S12]  /*43c0*/  BRA `(.L_x_269) ;  /* 0x0000000000087947 */ /* 0x000fd80003800000 */
.L_x_266:
[----:B------:R-:W-:Y:S01]  /*43d0*/  DMUL R46, RZ, R2 ;  /* 0x00000002ff2e7228 */ /* 0x000fe20000000000 */
[----:B------:R-:W-:-:S13]  /*43e0*/  PLOP3.LUT P0, PT, PT, PT, PT, 0x80, 0x8 ;  /* 0x000000000008781c */ /* 0x000fda0003f0f070 */
.L_x_269:
[----:B------:R-:W-:Y:S05]  /*43f0*/  BSYNC.RECONVERGENT B0 ;  /* 0x0000000000007941 */ /* 0x000fea0003800200 */
.L_x_265:
        /* <DEDUP_REMOVED lines=59> */
.L_x_271:
[----:B------:R-:W-:Y:S05]  /*47b0*/  BSYNC.RECONVERGENT B0 ;  /* 0x0000000000007941 */ /* 0x000fea0003800200 */
.L_x_270:
[----:B------:R-:W0:Y:S01]  /*47c0*/  LDCU.64 UR48, c[0x0][0x540] ;  /* 0x0000a800ff3077ac */ /* 0x000e220008000a00 */
[----:B------:R-:W-:Y:S01]  /*47d0*/  DFMA R44, R44, UR74, R10 ;  /* 0x0000004a2c2c7c2b */ /* 0x000fe2000800000a */
[----:B0-----:R-:W-:-:S05]  /*47e0*/  IADD3 R2, P0, PT, R41, UR48, RZ ;  /* 0x0000003029027c10 */ /* 0x001fca000ff1e0ff */
[----:B------:R-:W-:-:S05]  /*47f0*/  IMAD.X R3, RZ, RZ, UR49, P0 ;  /* 0x00000031ff037e24 */ /* 0x000fca00080e06ff */
[----:B------:R0:W-:Y:S03]  /*4800*/  STG.E.64 desc[UR76][R2.64], R44 ;  /* 0x0000002c02007986 */ /* 0x0001e6000c101b4c */
.L_x_247:
[----:B------:R-:W-:Y:S05]  /*4810*/  WARPSYNC.ALL ;  /* 0x0000000000007948 */ /* 0x000fea0003800000 */
[----:B------:R-:W2:Y:S01]  /*4820*/  LDCU UR48, c[0x0][0x360] ;  /* 0x00006c00ff3077ac */ /* 0x000ea20008000800 */
[----:B------:R-:W2:Y:S01]  /*4830*/  LDC R0, c[0x0][0x370] ;  /* 0x0000dc00ff007b82 */ /* 0x000ea20000000800 */
[----:B01----:R-:W-:-:S07]  /*4840*/  IMAD.HI.U32 R3, R21, -0x2daee0ad, RZ ;  /* 0xd2511f5315037827 */ /* 0x003fce00078e00ff */
[----:B------:R-:W-:Y:S01]  /*4850*/  BAR.SYNC.DEFER_BLOCKING 0x0 ;  /* 0x0000000000007b1d */ /* 0x000fe20000010000 */
[----:B--2---:R-:W-:-:S05]  /*4860*/  IMAD R0, R0, UR48, RZ ;  /* 0x0000003000007c24 */ /* 0x004fca000f8e02ff */
[----:B------:R-:W-:Y:S02]  /*4870*/  LEA R25, P0, R0, R25, 0x1 ;  /* 0x0000001900197211 */ /* 0x000fe400078008ff */
[----:B------:R-:W-:Y:S02]  /*4880*/  LOP3.LUT R0, R12, R3, RZ, 0x3c, !PT ;  /* 0x000000030c007212 */ /* 0x000fe400078e3cff */
[----:B------:R-:W-:Y:S02]  /*4890*/  IADD3.X R24, PT, PT, RZ, R24, RZ, P0, !PT ;  /* 0x00000018ff187210 */ /* 0x000fe400007fe4ff */
[----:B------:R-:W-:-:S04]  /*48a0*/  ISETP.GE.U32.AND P0, PT, R25, R8, PT ;  /* 0x000000081900720c */ /* 0x000fc80003f06070 */
[----:B------:R-:W-:-:S13]  /*48b0*/  ISETP.GE.AND.EX P0, PT, R24, R19, PT, P0 ;  /* 0x000000131800720c */ /* 0x000fda0003f06300 */
[----:B------:R-:W-:Y:S05]  /*48c0*/  @!P0 BRA `(.L_x_272) ;  /* 0xffffffc000c88947 */ /* 0x000fea000383ffff */
[----:B------:R-:W-:Y:S05]  /*48d0*/  EXIT ;  /* 0x000000000000794d */ /* 0x000fea0003800000 */
        .weak           $__internal_12_$__cuda_sm20_div_s64
        .type           $__internal_12_$__cuda_sm20_div_s64,@function
        .size           $__internal_12_$__cuda_sm20_div_s64,($_ZN2at6native60_GLOBAL__N__2075b504_27_DistributionCauchyKernel_cu_d62eea8743distribution_elementwise_grid_stride_kernelIdLi2EZNS0_9templates4cuda21uniform_and_transformIddPNS_17CUDAGeneratorImplEZZZNS4_13cauchy_kernelIS7_EEvRNS_18TensorIteratorBaseEddT_ENKUlvE_clEvENKUlvE_clEvEUldE_EEvSA_T1_T2_EUlP24curandStatePhilox4_32_10E0_ZNS1_27distribution_nullary_kernelIdd6float4S7_SJ_SE_EEvSA_SG_RKT3_T4_EUlidE0_EEvlNS_15PhiloxCudaStateESF_SG_$__internal_trig_reduction_slowpathd - $__internal_12_$__cuda_sm20_div_s64)
$__internal_12_$__cuda_sm20_div_s64:
[----:B------:R-:W-:Y:S01]  /*48e0*/  IMAD.MOV.U32 R12, RZ, RZ, R15 ;  /* 0x000000ffff0c7224 */ /* 0x000fe200078e000f */
[----:B------:R-:W-:-:S05]  /*48f0*/  MOV R13, RZ ;  /* 0x000000ff000d7202 */ /* 0x000fca0000000f00 */
        /* <DEDUP_REMOVED lines=21> */
[----:B------:R-:W-:-:S04]  /*4a50*/  IMAD.HI.U32 R10, R11, R17, RZ ;  /* 0x000000110b0a7227 */ /* 0x000fc800078e00ff */
[----:B------:R-:W-:Y:S01]  /*4a60*/  IMAD.X R12, RZ, RZ, ~R8, P0 ;  /* 0x000000ffff0c7224 */ /* 0x000fe200000e0e08 */
        /* <DEDUP_REMOVED lines=9> */
[----:B------:R-:W-:Y:S02]  /*4b00*/  HFMA2 R9, -RZ, RZ, 0, 0 ;  /* 0x00000000ff097431 */ /* 0x000fe400000001ff */
[----:B------:R-:W-:Y:S02]  /*4b10*/  IMAD.X R13, R12, 0x1, R13, P0 ;  /* 0x000000010c0d7824 */ /* 0x000fe400000e060d */
[----:B------:R-:W-:-:S03]  /*4b20*/  IMAD.HI.U32 R8, R10, R11, RZ ;  /* 0x0000000b0a087227 */ /* 0x000fc600078e00ff */
[----:B------:R-:W-:Y:S01]  /*4b30*/  IADD3.X R13, PT, PT, RZ, RZ, R13, P3, P2 ;  /* 0x000000ffff0d7210 */ /* 0x000fe20001fe440d */
[----:B------:R-:W-:-:S04]  /*4b40*/  IMAD.WIDE.U32 R8, R10, R40, R8 ;  /* 0x000000280a087225 */ /* 0x000fc800078e0008 */
[C---:B------:R-:W-:Y:S02]  /*4b50*/  IMAD R17, R13.reuse, R40, RZ ;  /* 0x000000280d117224 */ /* 0x040fe400078e02ff */
[----:B------:R-:W-:-:S04]  /*4b60*/  IMAD.HI.U32 R8, P0, R13, R11, R8 ;  /* 0x0000000b0d087227 */ /* 0x000fc80007800008 */
[----:B------:R-:W-:Y:S01]  /*4b70*/  IMAD.HI.U32 R13, R13, R40, RZ ;  /* 0x000000280d0d7227 */ /* 0x000fe200078e00ff */
[----:B------:R-:W-:-:S03]  /*4b80*/  IADD3 R10, P2, PT, R17, R8, RZ ;  /* 0x00000008110a7210 */ /* 0x000fc60007f5e0ff */
[----:B------:R-:W-:-:S05]  /*4b90*/  IMAD.X R8, RZ, RZ, R13, P0 ;  /* 0x000000ffff087224 */ /* 0x000fca00000e060d */
        /* <DEDUP_REMOVED lines=17> */
[----:B------:R-:W-:-:S03]  /*4cb0*/  ISETP.GE.U32.AND.EX P0, PT, R13, RZ, PT, P2 ;  /* 0x000000ff0d00720c */ /* 0x000fc60003f06120 */
[----:B------:R-:W-:Y:S01]  /*4cc0*/  IMAD.X R11, RZ, RZ, R12, P3 ;  /* 0x000000ffff0b7224 */ /* 0x000fe200018e060c */
[----:B------:R-:W-:-:S04]  /*4cd0*/  SEL R10, R10, R9, P0 ;  /* 0x000000090a0a7207 */ /* 0x000fc80000000000 */
[----:B------:R-:W-:Y:S02]  /*4ce0*/  SEL R11, R11, R12, P0 ;  /* 0x0000000c0b0b7207 */ /* 0x000fe40000000000 */
[-C--:B------:R-:W-:Y:S02]  /*4cf0*/  IADD3 R9, P2, PT, RZ, -R10.reuse, RZ ;  /* 0x8000000aff097210 */ /* 0x080fe40007f5e0ff */
[----:B------:R-:W-:Y:S01]  /*4d00*/  ISETP.NE.U32.AND P0, PT, R15, RZ, PT ;  /* 0x000000ff0f00720c */ /* 0x000fe20003f05070 */
[----:B------:R-:W-:Y:S01]  /*4d10*/  IMAD.MOV.U32 R15, RZ, RZ, 0x0 ;  /* 0x00000000ff0f7424 */ /* 0x000fe200078e00ff */
[----:B------:R-:W-:Y:S02]  /*4d20*/  IADD3.X R8, PT, PT, RZ, ~R11, RZ, P2, !PT ;  /* 0x8000000bff087210 */ /* 0x000fe400017fe4ff */
[----:B------:R-:W-:Y:S02]  /*4d30*/  ISETP.NE.AND.EX P0, PT, RZ, RZ, PT, P0 ;  /* 0x000000ffff00720c */ /* 0x000fe40003f05300 */
[----:B------:R-:W-:-:S02]  /*4d40*/  SEL R10, R9, R10, !P1 ;  /* 0x0000000a090a7207 */ /* 0x000fc40004800000 */
[----:B------:R-:W-:Y:S02]  /*4d50*/  SEL R11, R8, R11, !P1 ;  /* 0x0000000b080b7207 */ /* 0x000fe40004800000 */
[----:B------:R-:W-:Y:S02]  /*4d60*/  SEL R10, R10, 0xffffffff, P0 ;  /* 0xffffffff0a0a7807 */ /* 0x000fe40000000000 */
[----:B------:R-:W-:Y:S01]  /*4d70*/  SEL R11, R11, 0xffffffff, P0 ;  /* 0xffffffff0b0b7807 */ /* 0x000fe20000000000 */
[----:B------:R-:W-:Y:S06]  /*4d80*/  RET.REL.NODEC R14 `(_ZN2at6native60_GLOBAL__N__2075b504_27_DistributionCauchyKernel_cu_d62eea8743distribution_elementwise_grid_stride_kernelIdLi2EZNS0_9templates4cuda21uniform_and_transformIddPNS_17CUDAGeneratorImplEZZZNS4_13cauchy_kernelIS7_EEvRNS_18TensorIteratorBaseEddT_ENKUlvE_clEvENKUlvE_clEvEUldE_EEvSA_T1_T2_EUlP24curandStatePhilox4_32_10E0_ZNS1_27distribution_nullary_kernelIdd6float4S7_SJ_SE_EEvSA_SG_RKT3_T4_EUlidE0_EEvlNS_15PhiloxCudaStateESF_SG_) ;  /* 0xffffffb00e9c7950 */ /* 0x000fec0003c3ffff */
        .type           $_ZN2at6native60_GLOBAL__N__2075b504_27_DistributionCauchyKernel_cu_d62eea8743distribution_elementwise_grid_stride_kernelIdLi2EZNS0_9templates4cuda21uniform_and_transformIddPNS_17CUDAGeneratorImplEZZZNS4_13cauchy_kernelIS7_EEvRNS_18TensorIteratorBaseEddT_ENKUlvE_clEvENKUlvE_clEvEUldE_EEvSA_T1_T2_EUlP24curandStatePhilox4_32_10E0_ZNS1_27distribution_nullary_kernelIdd6float4S7_SJ_SE_EEvSA_SG_RKT3_T4_EUlidE0_EEvlNS_15PhiloxCudaStateESF_SG_$__internal_trig_reduction_slowpathd,@function
        .size           $_ZN2at6native60_GLOBAL__N__2075b504_27_DistributionCauchyKernel_cu_d62eea8743distribution_elementwise_grid_stride_kernelIdLi2EZNS0_9templates4cuda21uniform_and_transformIddPNS_17CUDAGeneratorImplEZZZNS4_13cauchy_kernelIS7_EEvRNS_18TensorIteratorBaseEddT_ENKUlvE_clEvENKUlvE_clEvEUldE_EEvSA_T1_T2_EUlP24curandStatePhilox4_32_10E0_ZNS1_27distribution_nullary_kernelIdd6float4S7_SJ_SE_EEvSA_SG_RKT3_T4_EUlidE0_EEvlNS_15PhiloxCudaStateESF_SG_$__internal_trig_reduction_slowpathd,(.L_x_417 - $_ZN2at6native60_GLOBAL__N__2075b504_27_DistributionCauchyKernel_cu_d62eea8743distribution_elementwise_grid_stride_kernelIdLi2EZNS0_9templates4cuda21uniform_and_transformIddPNS_17CUDAGeneratorImplEZZZNS4_13cauchy_kernelIS7_EEvRNS_18TensorIteratorBaseEddT_ENKUlvE_clEvENKUlvE_clEvEUldE_EEvSA_T1_T2_EUlP24curandStatePhilox4_32_10E0_ZNS1_27distribution_nullary_kernelIdd6float4S7_SJ_SE_EEvSA_SG_RKT3_T4_EUlidE0_EEvlNS_15PhiloxCudaStateESF_SG_$__internal_trig_reduction_slowpathd)
$_ZN2at6native60_GLOBAL__N__2075b504_27_DistributionCauchyKernel_cu_d62eea8743distribution_elementwise_grid_stride_kernelIdLi2EZNS0_9templates4cuda21uniform_and_transformIddPNS_17CUDAGeneratorImplEZZZNS4_13cauchy_kernelIS7_EEvRNS_18TensorIteratorBaseEddT_ENKUlvE_clEvENKUlvE_clEvEUldE_EEvSA_T1_T2_EUlP24curandStatePhilox4_32_10E0_ZNS1_27distribution_nullary_kernelIdd6float4S7_SJ_SE_EEvSA_SG_RKT3_T4_EUlidE0_EEvlNS_15PhiloxCudaStateESF_SG_$__internal_trig_reduction_slowpathd:
[----:B------:R-:W-:Y:S01]  /*4d90*/  SHF.R.U32.HI R46, RZ, 0x14, R17 ;  /* 0x00000014ff2e7819 */ /* 0x000fe20000011611 */
[----:B------:R-:W-:Y:S01]  /*4da0*/  IMAD.MOV.U32 R4, RZ, RZ, RZ ;  /* 0x000000ffff047224 */ /* 0x000fe200078e00ff */
[----:B------:R-:W-:Y:S02]  /*4db0*/  MOV R43, R2 ;  /* 0x00000002002b7202 */ /* 0x000fe40000000f00 */
[----:B------:R-:W-:-:S04]  /*4dc0*/  LOP3.LUT R3, R46, 0x7ff, RZ, 0xc0, !PT ;  /* 0x000007ff2e037812 */ /* 0x000fc800078ec0ff */
[----:B------:R-:W-:-:S13]  /*4dd0*/  ISETP.NE.AND P0, PT, R3, 0x7ff, PT ;  /* 0x000007ff0300780c */ /* 0x000fda0003f05270 */
[----:B------:R-:W-:Y:S05]  /*4de0*/  @!P0 BRA `(.L_x_273) ;  /* 0x0000000800488947 */ /* 0x000fea0003800000 */
[----:B------:R-:W-:Y:S01]  /*4df0*/  IADD3 R2, PT, PT, R3, -0x400, RZ ;  /* 0xfffffc0003027810 */ /* 0x000fe20007ffe0ff */
[----:B------:R-:W-:Y:S01]  /*4e00*/  BSSY.RECONVERGENT B3, `(.L_x_274) ;  /* 0x000002f000037945 */ /* 0x000fe20003800200 */
[----:B------:R-:W-:Y:S02]  /*4e10*/  CS2R R14, SRZ ;  /* 0x00000000000e7805 */ /* 0x000fe4000001ff00 */
[----:B------:R-:W-:Y:S02]  /*4e20*/  SHF.R.U32.HI R45, RZ, 0x6, R2 ;  /* 0x00000006ff2d7819 */ /* 0x000fe40000011602 */
[----:B------:R-:W-:Y:S02]  /*4e30*/  ISETP.GE.U32.AND P0, PT, R2, 0x80, PT ;  /* 0x000000800200780c */ /* 0x000fe40003f06070 */
[C---:B------:R-:W-:Y:S02]  /*4e40*/  IADD3 R44, PT, PT, -R45.reuse, 0x13, RZ ;  /* 0x000000132d2c7810 */ /* 0x040fe40007ffe1ff */
[----:B------:R-:W-:-:S02]  /*4e50*/  IADD3 R42, PT, PT, -R45, 0xf, RZ ;  /* 0x0000000f2d2a7810 */ /* 0x000fc40007ffe1ff */
[----:B------:R-:W-:-:S04]  /*4e60*/  SEL R44, R44, 0x12, P0 ;  /* 0x000000122c2c7807 */ /* 0x000fc80000000000 */
[----:B------:R-:W-:-:S13]  /*4e70*/  ISETP.GE.AND P0, PT, R42, R44, PT ;  /* 0x0000002c2a00720c */ /* 0x000fda0003f06270 */
[----:B------:R-:W-:Y:S05]  /*4e80*/  @P0 BRA `(.L_x_275) ;  /* 0x0000000000980947 */ /* 0x000fea0003800000 */
[----:B------:R-:W0:Y:S01]  /*4e90*/  LDC.64 R2, c[0x0][0x358] ;  /* 0x0000d600ff027b82 */ /* 0x000e220000000a00 */
[C---:B------:R-:W-:Y:S01]  /*4ea0*/  SHF.L.U64.HI R49, R43.reuse, 0xb, R17 ;  /* 0x0000000b2b317819 */ /* 0x040fe20000010211 */
[----:B------:R-:W-:Y:S01]  /*4eb0*/  HFMA2 R48, -RZ, RZ, 0, 0 ;  /* 0x00000000ff307431 */ /* 0x000fe200000001ff */
[----:B------:R-:W-:Y:S01]  /*4ec0*/  BSSY.RECONVERGENT B4, `(.L_x_276) ;  /* 0x0000021000047945 */ /* 0x000fe20003800200 */
[----:B------:R-:W-:Y:S01]  /*4ed0*/  IMAD.SHL.U32 R43, R43, 0x800, RZ ;  /* 0x000008002b2b7824 */ /* 0x000fe200078e00ff */
[----:B------:R-:W-:Y:S02]  /*4ee0*/  IADD3 R47, PT, PT, RZ, -R45, -R44 ;  /* 0x8000002dff2f7210 */ /* 0x000fe40007ffe82c */
[----:B------:R-:W-:Y:S02]  /*4ef0*/  CS2R R14, SRZ ;  /* 0x00000000000e7805 */ /* 0x000fe4000001ff00 */
[----:B------:R-:W-:-:S07]  /*4f00*/  LOP3.LUT R49, R49, 0x80000000, RZ, 0xfc, !PT ;  /* 0x8000000031317812 */ /* 0x000fce00078efcff */
.L_x_277:
[----:B------:R-:W1:Y:S01]  /*4f10*/  LDC.64 R4, c[0x4][0x120] ;  /* 0x01004800ff047b82 */ /* 0x000e620000000a00 */
[----:B0-----:R-:W-:Y:S02]  /*4f20*/  R2UR UR48, R2 ;  /* 0x00000000023072ca */ /* 0x001fe400000e0000 */
[----:B------:R-:W-:Y:S01]  /*4f30*/  R2UR UR49, R3 ;  /* 0x00000000033172ca */ /* 0x000fe200000e0000 */
[----:B-1----:R-:W-:-:S12]  /*4f40*/  IMAD.WIDE R52, R42, 0x8, R4 ;  /* 0x000000082a347825 */ /* 0x002fd800078e0204 */
[----:B------:R-:W2:Y:S01]  /*4f50*/  LDG.E.64.CONSTANT R4, desc[UR48][R52.64] ;  /* 0x0000003034047981 */ /* 0x000ea2000c1e9b00 */
[----:B------:R-:W-:Y:S02]  /*4f60*/  VIADD R47, R47, 0x1 ;  /* 0x000000012f2f7836 */ /* 0x000fe40000000000 */
[----:B------:R-:W-:Y:S02]  /*4f70*/  VIADD R42, R42, 0x1 ;  /* 0x000000012a2a7836 */ /* 0x000fe40000000000 */
[----:B--2---:R-:W-:-:S04]  /*4f80*/  IMAD.WIDE.U32 R14, P2, R4, R43, R14 ;  /* 0x0000002b040e7225 */ /* 0x004fc8000784000e */
[C---:B------:R-:W-:Y:S02]  /*4f90*/  IMAD R51, R4.reuse, R49, RZ ;  /* 0x0000003104337224 */ /* 0x040fe400078e02ff */
[----:B------:R-:W-:Y:S02]  /*4fa0*/  IMAD R50, R5, R43, RZ ;  /* 0x0000002b05327224 */ /* 0x000fe400078e02ff */
[----:B------:R-:W-:Y:S01]  /*4fb0*/  IMAD.HI.U32 R4, R4, R49, RZ ;  /* 0x0000003104047227 */ /* 0x000fe200078e00ff */
[----:B------:R-:W-:-:S03]  /*4fc0*/  IADD3 R15, P0, PT, R51, R15, RZ ;  /* 0x0000000f330f7210 */ /* 0x000fc60007f1e0ff */
[----:B------:R-:W-:Y:S01]  /*4fd0*/  IMAD R51, R48, 0x8, R1 ;  /* 0x0000000830337824 */ /* 0x000fe200078e0201 */
[----:B------:R-:W-:Y:S01]  /*4fe0*/  IADD3 R15, P1, PT, R50, R15, RZ ;  /* 0x0000000f320f7210 */ /* 0x000fe20007f3e0ff */
[C---:B------:R-:W-:Y:S01]  /*4ff0*/  IMAD.HI.U32 R50, R5.reuse, R43, RZ ;  /* 0x0000002b05327227 */ /* 0x040fe200078e00ff */
[----:B------:R-:W-:Y:S02]  /*5000*/  IADD3.X R53, PT, PT, R4, RZ, RZ, P2, !PT ;  /* 0x000000ff04357210 */ /* 0x000fe400017fe4ff */
[----:B------:R-:W-:Y:S01]  /*5010*/  IADD3 R48, PT, PT, R48, 0x1, RZ ;  /* 0x0000000130307810 */ /* 0x000fe20007ffe0ff */
[C---:B------:R-:W-:Y:S01]  /*5020*/  IMAD.HI.U32 R4, R5.reuse, R49, RZ ;  /* 0x0000003105047227 */ /* 0x040fe200078e00ff */
[----:B------:R-:W-:Y:S01]  /*5030*/  IADD3.X R50, P0, PT, R50, R53, RZ, P0, !PT ;  /* 0x0000003532327210 */ /* 0x000fe2000071e4ff */
[----:B------:R0:W-:Y:S02]  /*5040*/  STL.64 [R51], R14 ;  /* 0x0000000e33007387 */ /* 0x0001e40000100a00 */
[----:B------:R-:W-:Y:S01]  /*5050*/  IMAD R5, R5, R49, RZ ;  /* 0x0000003105057224 */ /* 0x000fe200078e02ff */
[----:B------:R-:W-:-:S02]  /*5060*/  IADD3.X R4, PT, PT, R4, RZ, RZ, P0, !PT ;  /* 0x000000ff04047210 */ /* 0x000fc400007fe4ff */
[----:B------:R-:W-:Y:S02]  /*5070*/  ISETP.NE.AND P0, PT, R47, -0xf, PT ;  /* 0xfffffff12f00780c */ /* 0x000fe40003f05270 */
[----:B------:R-:W-:-:S05]  /*5080*/  IADD3.X R50, P1, PT, R5, R50, RZ, P1, !PT ;  /* 0x0000003205327210 */ /* 0x000fca0000f3e4ff */
[----:B------:R-:W-:Y:S01]  /*5090*/  IMAD.X R5, RZ, RZ, R4, P1 ;  /* 0x000000ffff057224 */ /* 0x000fe200008e0604 */
[----:B0-----:R-:W-:-:S03]  /*50a0*/  MOV R14, R50 ;  /* 0x00000032000e7202 */ /* 0x001fc60000000f00 */
[----:B------:R-:W-:Y:S02]  /*50b0*/  IMAD.MOV.U32 R15, RZ, RZ, R5 ;  /* 0x000000ffff0f7224 */ /* 0x000fe400078e0005 */
[----:B------:R-:W-:Y:S05]  /*50c0*/  @P0 BRA `(.L_x_277) ;  /* 0xfffffffc00900947 */ /* 0x000fea000383ffff */
[----:B------:R-:W-:Y:S05]  /*50d0*/  BSYNC.RECONVERGENT B4 ;  /* 0x0000000000047941 */ /* 0x000fea0003800200 */
.L_x_276:
[----:B------:R-:W-:-:S07]  /*50e0*/  MOV R42, R44 ;  /* 0x0000002c002a7202 */ /* 0x000fce0000000f00 */
.L_x_275:
[----:B------:R-:W-:Y:S05]  /*50f0*/  BSYNC.RECONVERGENT B3 ;  /* 0x0000000000037941 */ /* 0x000fea0003800200 */
.L_x_274:
[----:B------:R-:W-:Y:S01]  /*5100*/  LOP3.LUT P0, R49, R46, 0x3f, RZ, 0xc0, !PT ;  /* 0x0000003f2e317812 */ /* 0x000fe2000780c0ff */
[----:B------:R-:W-:-:S05]  /*5110*/  IMAD.IADD R2, R45, 0x1, R42 ;  /* 0x000000012d027824 */ /* 0x000fca00078e022a */
[----:B------:R-:W-:-:S05]  /*5120*/  LEA R46, R2, R1, 0x3 ;  /* 0x00000001022e7211 */ /* 0x000fca00078e18ff */
[----:B------:R0:W-:Y:S04]  /*5130*/  STL.64 [R46+-0x78], R14 ;  /* 0xffff880e2e007387 */ /* 0x0001e80000100a00 */
[----:B------:R-:W2:Y:S04]  /*5140*/  @P0 LDL.64 R42, [R1+0x8] ;  /* 0x00000800012a0983 */ /* 0x000ea80000100a00 */
[----:B------:R-:W3:Y:S04]  /*5150*/  LDL.64 R2, [R1+0x10] ;  /* 0x0000100001027983 */ /* 0x000ee80000100a00 */
[----:B------:R-:W4:Y:S01]  /*5160*/  LDL.64 R4, [R1+0x18] ;  /* 0x0000180001047983 */ /* 0x000f220000100a00 */
[----:B------:R-:W-:Y:S01]  /*5170*/  BSSY.RECONVERGENT B3, `(.L_x_278) ;  /* 0x0000035000037945 */ /* 0x000fe20003800200 */
[----:B--2---:R-:W-:-:S02]  /*5180*/  @P0 SHF.R.U64 R45, R42, 0x1, R43 ;  /* 0x000000012a2d0819 */ /* 0x004fc4000000122b */
[----:B------:R-:W-:Y:S02]  /*5190*/  @P0 SHF.R.U32.HI R43, RZ, 0x1, R43 ;  /* 0x00000001ff2b0819 */ /* 0x000fe4000001162b */
[----:B------:R-:W-:Y:S02]  /*51a0*/  @P0 LOP3.LUT R42, R49, 0x3f, RZ, 0x3c, !PT ;  /* 0x0000003f312a0812 */ /* 0x000fe400078e3cff */
[C---:B---3--:R-:W-:Y:S02]  /*51b0*/  @P0 SHF.L.U32 R47, R2.reuse, R49, RZ ;  /* 0x00000031022f0219 */ /* 0x048fe400000006ff */
[----:B0-----:R-:W-:Y:S02]  /*51c0*/  @P0 SHF.R.U64 R14, R45, R42, R43 ;  /* 0x0000002a2d0e0219 */ /* 0x001fe4000000122b */
[--C-:B------:R-:W-:Y:S02]  /*51d0*/  @P0 SHF.R.U32.HI R53, RZ, 0x1, R3.reuse ;  /* 0x00000001ff350819 */ /* 0x100fe40000011603 */
[----:B------:R-:W-:-:S02]  /*51e0*/  @P0 SHF.R.U64 R51, R2, 0x1, R3 ;  /* 0x0000000102330819 */ /* 0x000fc40000001203 */
[-C--:B------:R-:W-:Y:S02]  /*51f0*/  @P0 SHF.L.U64.HI R44, R2, R49.reuse, R3 ;  /* 0x00000031022c0219 */ /* 0x080fe40000010203 */
[----:B------:R-:W-:Y:S02]  /*5200*/  @P0 SHF.R.U32.HI R15, RZ, R42, R43 ;  /* 0x0000002aff0f0219 */ /* 0x000fe4000001162b */
[----:B------:R-:W-:Y:S02]  /*5210*/  @P0 LOP3.LUT R2, R47, R14, RZ, 0xfc, !PT ;  /* 0x0000000e2f020212 */ /* 0x000fe400078efcff */
[----:B----4-:R-:W-:Y:S02]  /*5220*/  @P0 SHF.L.U32 R43, R4, R49, RZ ;  /* 0x00000031042b0219 */ /* 0x010fe400000006ff */
[----:B------:R-:W-:Y:S01]  /*5230*/  @P0 SHF.R.U64 R46, R51, R42, R53 ;  /* 0x0000002a332e0219 */ /* 0x000fe20000001235 */
[----:B------:R-:W-:Y:S01]  /*5240*/  IMAD.SHL.U32 R14, R2, 0x4, RZ ;  /* 0x00000004020e7824 */ /* 0x000fe200078e00ff */
[----:B------:R-:W-:-:S02]  /*5250*/  @P0 LOP3.LUT R3, R44, R15, RZ, 0xfc, !PT ;  /* 0x0000000f2c030212 */ /* 0x000fc400078efcff */
[----:B------:R-:W-:Y:S02]  /*5260*/  @P0 SHF.L.U64.HI R49, R4, R49, R5 ;  /* 0x0000003104310219 */ /* 0x000fe40000010205 */
[----:B------:R-:W-:Y:S02]  /*5270*/  @P0 SHF.R.U32.HI R42, RZ, R42, R53 ;  /* 0x0000002aff2a0219 */ /* 0x000fe40000011635 */
[----:B------:R-:W-:Y:S02]  /*5280*/  @P0 LOP3.LUT R4, R43, R46, RZ, 0xfc, !PT ;  /* 0x0000002e2b040212 */ /* 0x000fe400078efcff */
[----:B------:R-:W-:Y:S02]  /*5290*/  SHF.L.U64.HI R2, R2, 0x2, R3 ;  /* 0x0000000202027819 */ /* 0x000fe40000010203 */
[----:B------:R-:W-:Y:S02]  /*52a0*/  @P0 LOP3.LUT R5, R49, R42, RZ, 0xfc, !PT ;  /* 0x0000002a31050212 */ /* 0x000fe400078efcff */
[----:B------:R-:W-:-:S02]  /*52b0*/  SHF.L.W.U32.HI R3, R3, 0x2, R4 ;  /* 0x0000000203037819 */ /* 0x000fc40000010e04 */
[----:B------:R-:W-:Y:S02]  /*52c0*/  IADD3 RZ, P0, PT, RZ, -R14, RZ ;  /* 0x8000000effff7210 */ /* 0x000fe40007f1e0ff */
[----:B------:R-:W-:Y:S02]  /*52d0*/  LOP3.LUT R15, RZ, R2, RZ, 0x33, !PT ;  /* 0x00000002ff0f7212 */ /* 0x000fe400078e33ff */
[----:B------:R-:W-:Y:S02]  /*52e0*/  SHF.L.W.U32.HI R4, R4, 0x2, R5 ;  /* 0x0000000204047819 */ /* 0x000fe40000010e05 */
[----:B------:R-:W-:Y:S02]  /*52f0*/  LOP3.LUT R42, RZ, R3, RZ, 0x33, !PT ;  /* 0x00000003ff2a7212 */ /* 0x000fe400078e33ff */
[----:B------:R-:W-:Y:S02]  /*5300*/  IADD3.X R15, P0, PT, RZ, R15, RZ, P0, !PT ;  /* 0x0000000fff0f7210 */ /* 0x000fe4000071e4ff */
[----:B------:R-:W-:-:S02]  /*5310*/  LOP3.LUT R43, RZ, R4, RZ, 0x33, !PT ;  /* 0x00000004ff2b7212 */ /* 0x000fc400078e33ff */
[C---:B------:R-:W-:Y:S02]  /*5320*/  ISETP.GT.U32.AND P2, PT, R3.reuse, -0x1, PT ;  /* 0xffffffff0300780c */ /* 0x040fe40003f44070 */
[----:B------:R-:W-:Y:S02]  /*5330*/  IADD3.X R42, P1, PT, RZ, R42, RZ, P0, !PT ;  /* 0x0000002aff2a7210 */ /* 0x000fe4000073e4ff */
[C---:B------:R-:W-:Y:S02]  /*5340*/  ISETP.GT.AND.EX P0, PT, R4.reuse, -0x1, PT, P2 ;  /* 0xffffffff0400780c */ /* 0x040fe40003f04320 */
[----:B------:R-:W-:Y:S02]  /*5350*/  IADD3.X R43, PT, PT, RZ, R43, RZ, P1, !PT ;  /* 0x0000002bff2b7210 */ /* 0x000fe40000ffe4ff */
[----:B------:R-:W-:Y:S02]  /*5360*/  SEL R44, R3, R42, P0 ;  /* 0x0000002a032c7207 */ /* 0x000fe40000000000 */
[----:B------:R-:W-:-:S04]  /*5370*/  SEL R43, R4, R43, P0 ;  /* 0x0000002b042b7207 */ /* 0x000fc80000000000 */
[----:B------:R-:W-:-:S03]  /*5380*/  ISETP.NE.U32.AND P1, PT, R43, RZ, PT ;  /* 0x000000ff2b00720c */ /* 0x000fc60003f25070 */
[----:B------:R-:W-:Y:S02]  /*5390*/  @!P0 IADD3 R14, PT, PT, -R14, RZ, RZ ;  /* 0x000000ff0e0e8210 */ /* 0x000fe40007ffe1ff */
[----:B------:R-:W-:-:S06]  /*53a0*/  SEL R3, R44, R43, !P1 ;  /* 0x0000002b2c037207 */ /* 0x000fcc0004800000 */
[----:B------:R-:W0:Y:S02]  /*53b0*/  FLO.U32 R3, R3 ;  /* 0x0000000300037300 */ /* 0x000e2400000e0000 */
[C---:B0-----:R-:W-:Y:S02]  /*53c0*/  IADD3 R45, PT, PT, -R3.reuse, 0x1f, RZ ;  /* 0x0000001f032d7810 */ /* 0x041fe40007ffe1ff */
[----:B------:R-:W-:-:S03]  /*53d0*/  IADD3 R42, PT, PT, -R3, 0x3f, RZ ;  /* 0x0000003f032a7810 */ /* 0x000fc60007ffe1ff */
[----:B------:R-:W-:Y:S01]  /*53e0*/  @P1 IMAD.MOV R42, RZ, RZ, R45 ;  /* 0x000000ffff2a1224 */ /* 0x000fe200078e022d */
[----:B------:R-:W-:-:S04]  /*53f0*/  SEL R45, R2, R15, P0 ;  /* 0x0000000f022d7207 */ /* 0x000fc80000000000 */
[----:B------:R-:W-:-:S13]  /*5400*/  ISETP.NE.AND P1, PT, R42, RZ, PT ;  /* 0x000000ff2a00720c */ /* 0x000fda0003f25270 */
[----:B------:R-:W-:Y:S05]  /*5410*/  @!P1 BRA `(.L_x_279) ;  /* 0x0000000000289947 */ /* 0x000fea0003800000 */
[----:B------:R-:W-:Y:S02]  /*5420*/  LOP3.LUT R3, R42, 0x3f, RZ, 0xc0, !PT ;  /* 0x0000003f2a037812 */ /* 0x000fe400078ec0ff */
[--C-:B------:R-:W-:Y:S02]  /*5430*/  SHF.R.U64 R15, R14, 0x1, R45.reuse ;  /* 0x000000010e0f7819 */ /* 0x100fe4000000122d */
[----:B------:R-:W-:Y:S02]  /*5440*/  SHF.R.U32.HI R45, RZ, 0x1, R45 ;  /* 0x00000001ff2d7819 */ /* 0x000fe4000001162d */
[----:B------:R-:W-:Y:S02]  /*5450*/  LOP3.LUT R2, R42, 0x3f, RZ, 0xc, !PT ;  /* 0x0000003f2a027812 */ /* 0x000fe400078e0cff */
[CC--:B------:R-:W-:Y:S02]  /*5460*/  SHF.L.U64.HI R43, R44.reuse, R3.reuse, R43 ;  /* 0x000000032c2b7219 */ /* 0x0c0fe4000001022b */
[----:B------:R-:W-:-:S02]  /*5470*/  SHF.L.U32 R3, R44, R3, RZ ;  /* 0x000000032c037219 */ /* 0x000fc400000006ff */
[-CC-:B------:R-:W-:Y:S02]  /*5480*/  SHF.R.U64 R44, R15, R2.reuse, R45.reuse ;  /* 0x000000020f2c7219 */ /* 0x180fe4000000122d */
[----:B------:R-:W-:Y:S02]  /*5490*/  SHF.R.U32.HI R2, RZ, R2, R45 ;  /* 0x00000002ff027219 */ /* 0x000fe4000001162d */
[----:B------:R-:W-:Y:S02]  /*54a0*/  LOP3.LUT R44, R3, R44, RZ, 0xfc, !PT ;  /* 0x0000002c032c7212 */ /* 0x000fe400078efcff */
[----:B------:R-:W-:-:S07]  /*54b0*/  LOP3.LUT R43, R43, R2, RZ, 0xfc, !PT ;  /* 0x000000022b2b7212 */ /* 0x000fce00078efcff */
.L_x_279:
[----:B------:R-:W-:Y:S05]  /*54c0*/  BSYNC.RECONVERGENT B3 ;  /* 0x0000000000037941 */ /* 0x000fea0003800200 */
.L_x_278:
[----:B------:R-:W-:Y:S02]  /*54d0*/  HFMA2 R3, -RZ, RZ, 0, 0 ;  /* 0x00000000ff037431 */ /* 0x000fe400000001ff */
[----:B------:R-:W-:Y:S01]  /*54e0*/  IMAD.WIDE.U32 R14, R44, 0x2168c235, RZ ;  /* 0x2168c2352c0e7825 */ /* 0x000fe200078e00ff */
[----:B------:R-:W-:-:S03]  /*54f0*/  SHF.R.U32.HI R5, RZ, 0x1e, R5 ;  /* 0x0000001eff057819 */ /* 0x000fc60000011605 */
[----:B------:R-:W-:Y:S01]  /*5500*/  IMAD.MOV.U32 R2, RZ, RZ, R15 ;  /* 0x000000ffff027224 */ /* 0x000fe200078e000f */
[----:B------:R-:W-:Y:S01]  /*5510*/  IADD3 RZ, P1, PT, R14, R14, RZ ;  /* 0x0000000e0eff7210 */ /* 0x000fe20007f3e0ff */
[----:B------:R-:W-:Y:S01]  /*5520*/  IMAD.HI.U32 R15, R43, -0x36f0255e, RZ ;  /* 0xc90fdaa22b0f7827 */ /* 0x000fe200078e00ff */
[----:B------:R-:W-:-:S03]  /*5530*/  LEA.HI R4, R4, R5, RZ, 0x1 ;  /* 0x0000000504047211 */ /* 0x000fc600078f08ff */
[----:B------:R-:W-:-:S04]  /*5540*/  IMAD.WIDE.U32 R2, R44, -0x36f0255e, R2 ;  /* 0xc90fdaa22c027825 */ /* 0x000fc800078e0002 */
[----:B------:R-:W-:-:S04]  /*5550*/  IMAD.WIDE.U32 R2, P2, R43, 0x2168c235, R2 ;  /* 0x2168c2352b027825 */ /* 0x000fc80007840002 */
[----:B------:R-:W-:Y:S01]  /*5560*/  IMAD R43, R43, -0x36f0255e, RZ ;  /* 0xc90fdaa22b2b7824 */ /* 0x000fe200078e02ff */
[----:B------:R-:W-:Y:S01]  /*5570*/  IADD3.X RZ, P1, PT, R2, R2, RZ, P1, !PT ;  /* 0x0000000202ff7210 */ /* 0x000fe20000f3e4ff */
[----:B------:R-:W-:-:S03]  /*5580*/  IMAD.X R14, RZ, RZ, R15, P2 ;  /* 0x000000ffff0e7224 */ /* 0x000fc600010e060f */
[----:B------:R-:W-:-:S04]  /*5590*/  IADD3 R3, P2, PT, R43, R3, RZ ;  /* 0x000000032b037210 */ /* 0x000fc80007f5e0ff */
[----:B------:R-:W-:Y:S02]  /*55a0*/  IADD3.X R14, PT, PT, RZ, R14, RZ, P2, !PT ;  /* 0x0000000eff0e7210 */ /* 0x000fe400017fe4ff */
[C---:B------:R-:W-:Y:S02]  /*55b0*/  ISETP.GT.U32.AND P3, PT, R3.reuse, RZ, PT ;  /* 0x000000ff0300720c */ /* 0x040fe40003f64070 */
[----:B------:R-:W-:Y:S02]  /*55c0*/  IADD3.X R2, P2, PT, R3, R3, RZ, P1, !PT ;  /* 0x0000000303027210 */ /* 0x000fe40000f5e4ff */
[----:B------:R-:W-:-:S03]  /*55d0*/  ISETP.GT.AND.EX P1, PT, R14, RZ, PT, P3 ;  /* 0x000000ff0e00720c */ /* 0x000fc60003f24330 */
[----:B------:R-:W-:Y:S01]  /*55e0*/  IMAD.X R15, R14, 0x1, R14, P2 ;  /* 0x000000010e0f7824 */ /* 0x000fe200010e060e */
[----:B------:R-:W-:Y:S02]  /*55f0*/  SEL R2, R2, R3, P1 ;  /* 0x0000000302027207 */ /* 0x000fe40000800000 */
[----:B------:R-:W-:Y:S02]  /*5600*/  SEL R3, RZ, 0xffffffff, !P1 ;  /* 0xffffffffff037807 */ /* 0x000fe40004800000 */
[----:B------:R-:W-:Y:S02]  /*5610*/  SEL R14, R15, R14, P1 ;  /* 0x0000000e0f0e7207 */ /* 0x000fe40000800000 */
[----:B------:R-:W-:Y:S01]  /*5620*/  IADD3 R43, P2, PT, R2, 0x1, RZ ;  /* 0x00000001022b7810 */ /* 0x000fe20007f5e0ff */
[----:B------:R-:W-:Y:S01]  /*5630*/  IMAD.IADD R2, R3, 0x1, -R42 ;  /* 0x0000000103027824 */ /* 0x000fe200078e0a2a */
[----:B------:R-:W-:Y:S02]  /*5640*/  LOP3.LUT P1, R17, R17, 0x80000000, RZ, 0xc0, !PT ;  /* 0x8000000011117812 */ /* 0x000fe4000782c0ff */
[----:B------:R-:W-:-:S02]  /*5650*/  IADD3.X R14, PT, PT, RZ, R14, RZ, P2, !PT ;  /* 0x0000000eff0e7210 */ /* 0x000fc400017fe4ff */
[----:B------:R-:W-:Y:S02]  /*5660*/  SHF.L.U32 R2, R2, 0x14, RZ ;  /* 0x0000001402027819 */ /* 0x000fe400000006ff */
[----:B------:R-:W-:Y:S02]  /*5670*/  SHF.R.U64 R43, R43, 0xa, R14 ;  /* 0x0000000a2b2b7819 */ /* 0x000fe4000000120e */
[----:B------:R-:W-:Y:S02]  /*5680*/  @!P0 LOP3.LUT R17, R17, 0x80000000, RZ, 0x3c, !PT ;  /* 0x8000000011118812 */ /* 0x000fe400078e3cff */
[----:B------:R-:W-:-:S03]  /*5690*/  IADD3 R43, P2, PT, R43, 0x1, RZ ;  /* 0x000000012b2b7810 */ /* 0x000fc60007f5e0ff */
[----:B------:R-:W-:Y:S01]  /*56a0*/  @P1 IMAD.MOV R4, RZ, RZ, -R4 ;  /* 0x000000ffff041224 */ /* 0x000fe200078e0a04 */
[----:B------:R-:W-:-:S04]  /*56b0*/  LEA.HI.X R14, R14, RZ, RZ, 0x16, P2 ;  /* 0x000000ff0e0e7211 */ /* 0x000fc800010fb4ff */
[--C-:B------:R-:W-:Y:S02]  /*56c0*/  SHF.R.U64 R43, R43, 0x1, R14.reuse ;  /* 0x000000012b2b7819 */ /* 0x100fe4000000120e */
[----:B------:R-:W-:Y:S02]  /*56d0*/  SHF.R.U32.HI R3, RZ, 0x1, R14 ;  /* 0x00000001ff037819 */ /* 0x000fe4000001160e */
[----:B------:R-:W-:-:S04]  /*56e0*/  IADD3 R43, P2, P3, RZ, RZ, R43 ;  /* 0x000000ffff2b7210 */ /* 0x000fc80007b5e02b */
[----:B------:R-:W-:-:S04]  /*56f0*/  IADD3.X R2, PT, PT, R2, 0x3fe00000, R3, P2, P3 ;  /* 0x3fe0000002027810 */ /* 0x000fc800017e6403 */
[----:B------:R-:W-:-:S07]  /*5700*/  LOP3.LUT R17, R2, R17, RZ, 0xfc, !PT ;  /* 0x0000001102117212 */ /* 0x000fce00078efcff */
.L_x_273:
[----:B------:R-:W-:Y:S01]  /*5710*/  IMAD.MOV.U32 R2, RZ, RZ, R40 ;  /* 0x000000ffff027224 */ /* 0x000fe200078e0028 */
[----:B------:R-:W-:Y:S01]  /*5720*/  MOV R3, 0x0 ;  /* 0x0000000000037802 */ /* 0x000fe20000000f00 */
[----:B------:R-:W-:Y:S01]  /*5730*/  IMAD.MOV.U32 R46, RZ, RZ, R43 ;  /* 0x000000ffff2e7224 */ /* 0x000fe200078e002b */
[----:B------:R-:W-:Y:S02]  /*5740*/  MOV R14, R4 ;  /* 0x00000004000e7202 */ /* 0x000fe40000000f00 */
[----:B------:R-:W-:Y:S01]  /*5750*/  MOV R47, R17 ;  /* 0x00000011002f7202 */ /* 0x000fe20000000f00 */
[----:B------:R-:W-:Y:S06]  /*5760*/  RET.REL.NODEC R2 `(_ZN2at6native60_GLOBAL__N__2075b504_27_DistributionCauchyKernel_cu_d62eea8743distribution_elementwise_grid_stride_kernelIdLi2EZNS0_9templates4cuda21uniform_and_transformIddPNS_17CUDAGeneratorImplEZZZNS4_13cauchy_kernelIS7_EEvRNS_18TensorIteratorBaseEddT_ENKUlvE_clEvENKUlvE_clEvEUldE_EEvSA_T1_T2_EUlP24curandStatePhilox4_32_10E0_ZNS1_27distribution_nullary_kernelIdd6float4S7_SJ_SE_EEvSA_SG_RKT3_T4_EUlidE0_EEvlNS_15PhiloxCudaStateESF_SG_) ;  /* 0xffffffa802247950 */ /* 0x000fec0003c3ffff */
.L_x_280:
        /* <DEDUP_REMOVED lines=9> */
.L_x_417:


//--------------------- .text._ZN2at6native60_GLOBAL__N__2075b504_27_DistributionCauchyKernel_cu_d62eea8743distribution_elementwise_grid_stride_kernelIdLi2EZNS0_9templates4cuda21uniform_and_transformIddPNS_17CUDAGeneratorImplEZZZNS4_13cauchy_kernelIS7_EEvRNS_18TensorIteratorBaseEddT_ENKUlvE_clEvENKUlvE_clEvEUldE_EEvSA_T1_T2_EUlP24curandStatePhilox4_32_10E0_ZNS1_27distribution_nullary_kernelIdd6float4S7_SJ_SE_EEvSA_SG_RKT3_T4_EUlidE_EEvlNS_15PhiloxCudaStateESF_SG_ --------------------------
	.section	.text._ZN2at6native60_GLOBAL__N__2075b504_27_DistributionCauchyKernel_cu_d62eea8743distribution_elementwise_grid_stride_kernelIdLi2EZNS0_9templates4cuda21uniform_and_transformIddPNS_17CUDAGeneratorImplEZZZNS4_13cauchy_kernelIS7_EEvRNS_18TensorIteratorBaseEddT_ENKUlvE_clEvENKUlvE_clEvEUldE_EEvSA_T1_T2_EUlP24curandStatePhilox4_32_10E0_ZNS1_27distribution_nullary_kernelIdd6float4S7_SJ_SE_EEvSA_SG_RKT3_T4_EUlidE_EEvlNS_15PhiloxCudaStateESF_SG_,"ax",@progbits
	.align	128
.text._ZN2at6native60_GLOBAL__N__2075b504_27_DistributionCauchyKernel_cu_d62eea8743distribution_elementwise_grid_stride_kernelIdLi2EZNS0_9templates4cuda21uniform_and_transformIddPNS_17CUDAGeneratorImplEZZZNS4_13cauchy_kernelIS7_EEvRNS_18TensorIteratorBaseEddT_ENKUlvE_clEvENKUlvE_clEvEUldE_EEvSA_T1_T2_EUlP24curandStatePhilox4_32_10E0_ZNS1_27distribution_nullary_kernelIdd6float4S7_SJ_SE_EEvSA_SG_RKT3_T4_EUlidE_EEvlNS_15PhiloxCudaStateESF_SG_:
        .type           _ZN2at6native60_GLOBAL__N__2075b504_27_DistributionCauchyKernel_cu_d62eea8743distribution_elementwise_grid_stride_kernelIdLi2EZNS0_9templates4cuda21uniform_and_transformIddPNS_17CUDAGeneratorImplEZZZNS4_13cauchy_kernelIS7_EEvRNS_18TensorIteratorBaseEddT_ENKUlvE_clEvENKUlvE_clEvEUldE_EEvSA_T1_T2_EUlP24curandStatePhilox4_32_10E0_ZNS1_27distribution_nullary_kernelIdd6float4S7_SJ_SE_EEvSA_SG_RKT3_T4_EUlidE_EEvlNS_15PhiloxCudaStateESF_SG_,@function
        .size           _ZN2at6native60_GLOBAL__N__2075b504_27_DistributionCauchyKernel_cu_d62eea8743distribution_elementwise_grid_stride_kernelIdLi2EZNS0_9templates4cuda21uniform_and_transformIddPNS_17CUDAGeneratorImplEZZZNS4_13cauchy_kernelIS7_EEvRNS_18TensorIteratorBaseEddT_ENKUlvE_clEvENKUlvE_clEvEUldE_EEvSA_T1_T2_EUlP24curandStatePhilox4_32_10E0_ZNS1_27distribution_nullary_kernelIdd6float4S7_SJ_SE_EEvSA_SG_RKT3_T4_EUlidE_EEvlNS_15PhiloxCudaStateESF_SG_,(.L_x_420 - _ZN2at6native60_GLOBAL__N__2075b504_27_DistributionCauchyKernel_cu_d62eea8743distribution_elementwise_grid_stride_kernelIdLi2EZNS0_9templates4cuda21uniform_and_transformIddPNS_17CUDAGeneratorImplEZZZNS4_13cauchy_kernelIS7_EEvRNS_18TensorIteratorBaseEddT_ENKUlvE_clEvENKUlvE_clEvEUldE_EEvSA_T1_T2_EUlP24curandStatePhilox4_32_10E0_ZNS1_27distribution_nullary_kernelIdd6float4S7_SJ_SE_EEvSA_SG_RKT3_T4_EUlidE_EEvlNS_15PhiloxCudaStateESF_SG_)
        .other          _ZN2at6native60_GLOBAL__N__2075b504_27_DistributionCauchyKernel_cu_d62eea8743distribution_elementwise_grid_stride_kernelIdLi2EZNS0_9templates4cuda21uniform_and_transformIddPNS_17CUDAGeneratorImplEZZZNS4_13cauchy_kernelIS7_EEvRNS_18TensorIteratorBaseEddT_ENKUlvE_clEvENKUlvE_clEvEUldE_EEvSA_T1_T2_EUlP24curandStatePhilox4_32_10E0_ZNS1_27distribution_nullary_kernelIdd6float4S7_SJ_SE_EEvSA_SG_RKT3_T4_EUlidE_EEvlNS_15PhiloxCudaStateESF_SG_,@"STO_CUDA_ENTRY STV_DEFAULT"
_ZN2at6native60_GLOBAL__N__2075b504_27_DistributionCauchyKernel_cu_d62eea8743distribution_elementwise_grid_stride_kernelIdLi2EZNS0_9templates4cuda21uniform_and_transformIddPNS_17CUDAGeneratorImplEZZZNS4_13cauchy_kernelIS7_EEvRNS_18TensorIteratorBaseEddT_ENKUlvE_clEvENKUlvE_clEvEUldE_EEvSA_T1_T2_EUlP24curandStatePhilox4_32_10E0_ZNS1_27distribution_nullary_kernelIdd6float4S7_SJ_SE_EEvSA_SG_RKT3_T4_EUlidE_EEvlNS_15PhiloxCudaStateESF_SG_:
[----:B------:R-:W0:Y:S01]  /*0000*/  LDC R1, c[0x0][0x37c] ;  /* 0x0000df00ff017b82 */ /* 0x000e220000000800 */
[----:B------:R-:W1:Y:S01]  /*0010*/  LDCU UR4, c[0x0][0x39c] ;  /* 0x00007380ff0477ac */ /* 0x000e620008000800 */
[----:B0-----:R-:W-:Y:S01]  /*0020*/  VIADD R1, R1, 0xffffffd8 ;  /* 0xffffffd801017836 */ /* 0x001fe20000000000 */
[----:B------:R-:W0:Y:S01]  /*0030*/  LDCU.64 UR6, c[0x0][0x390] ;  /* 0x00007200ff0677ac */ /* 0x000e220008000a00 */
[----:B------:R-:W2:Y:S01]  /*0040*/  LDCU.64 UR12, c[0x0][0x358] ;  /* 0x00006b00ff0c77ac */ /* 0x000ea20008000a00 */
[----:B-1----:R-:W-:-:S04]  /*0050*/  UPRMT UR4, UR4, 0x7770, URZ ;  /* 0x0000777004047896 */ /* 0x002fc800080000ff */
[----:B------:R-:W-:-:S06]  /*0060*/  UISETP.NE.AND UP0, UPT, UR4, URZ, UPT ;  /* 0x000000ff0400728c */ /* 0x000fcc000bf05270 */
[----:B------:R-:W-:-:S05]  /*0070*/  PLOP3.LUT P0, PT, PT, PT, UP0, 0x80, 0x8 ;  /* 0x000000000008781c */ /* 0x000fca0003f0f008 */
[----:B0-----:R-:W-:Y:S01]  /*0080*/  @UP0 UMOV UR4, UR6 ;  /* 0x0000000600040c82 */ /* 0x001fe20008000000 */
[----:B------:R-:W-:Y:S01]  /*0090*/  @UP0 UMOV UR5, UR7 ;  /* 0x0000000700050c82 */ /* 0x000fe20008000000 */
[----:B------:R-:W-:Y:S01]  /*00a0*/  IMAD.U32 R2, RZ, RZ, UR4 ;  /* 0x00000004ff027e24 */ /* 0x000fe2000f8e00ff */
[----:B------:R-:W0:Y:S01]  /*00b0*/  S2R R5, SR_CTAID.X ;  /* 0x0000000000057919 */ /* 0x000e220000002500 */
[----:B------:R-:W-:Y:S01]  /*00c0*/  IMAD.U32 R3, RZ, RZ, UR5 ;  /* 0x00000005ff037e24 */ /* 0x000fe2000f8e00ff */
[----:B------:R-:W1:Y:S05]  /*00d0*/  @UP0 LDCU UR8, c[0x0][0x398] ;  /* 0x00007300ff0807ac */ /* 0x000e6a0008000800 */
[----:B--2---:R-:W2:Y:S01]  /*00e0*/  @P0 LDG.E.64 R2, desc[UR12][R2.64] ;  /* 0x0000000c02020981 */ /* 0x004ea2000c1e1b00 */
[----:B------:R-:W3:Y:S02]  /*00f0*/  LDCU.64 UR4, c[0x0][0x388] ;  /* 0x00007100ff0477ac */ /* 0x000ee40008000a00 */
[----:B---3--:R-:W-:-:S02]  /*0100*/  IMAD.U32 R32, RZ, RZ, UR4 ;  /* 0x00000004ff207e24 */ /* 0x008fc4000f8e00ff */
[----:B------:R-:W-:-:S06]  /*0110*/  IMAD.U32 R33, RZ, RZ, UR5 ;  /* 0x00000005ff217e24 */ /* 0x000fcc000f8e00ff */
[----:B------:R-:W3:Y:S01]  /*0120*/  @P0 LDG.E.64 R32, desc[UR12][R32.64] ;  /* 0x0000000c20200981 */ /* 0x000ee2000c1e1b00 */
[----:B------:R-:W4:Y:S01]  /*0130*/  LDCU UR14, c[0x0][0x360] ;  /* 0x00006c00ff0e77ac */ /* 0x000f220008000800 */
[----:B------:R-:W-:Y:S01]  /*0140*/  IMAD.MOV.U32 R15, RZ, RZ, RZ ;  /* 0x000000ffff0f7224 */ /* 0x000fe200078e00ff */
[----:B------:R-:W0:Y:S01]  /*0150*/  S2R R14, SR_TID.X ;  /* 0x00000000000e7919 */ /* 0x000e220000002100 */
[----:B------:R-:W4:Y:S02]  /*0160*/  LDCU UR16, c[0x0][0x370] ;  /* 0x00006e00ff1077ac */ /* 0x000f240008000800 */
[----:B----4-:R-:W-:Y:S02]  /*0170*/  UIMAD UR15, UR14, UR16, URZ ;  /* 0x000000100e0f72a4 */ /* 0x010fe4000f8e02ff */
[----:B0-----:R-:W-:-:S04]  /*0180*/  IMAD.WIDE.U32 R14, R5, UR14, R14 ;  /* 0x0000000e050e7c25 */ /* 0x001fc8000f8e000e */
[--C-:B------:R-:W-:Y:S02]  /*0190*/  IMAD.MOV.U32 R18, RZ, RZ, R14.reuse ;  /* 0x000000ffff127224 */ /* 0x100fe400078e000e */
[----:B------:R-:W-:Y:S02]  /*01a0*/  IMAD.MOV.U32 R16, RZ, RZ, R14 ;  /* 0x000000ffff107224 */ /* 0x000fe400078e000e */
[----:B------:R-:W-:Y:S01]  /*01b0*/  IMAD.MOV.U32 R17, RZ, RZ, R15 ;  /* 0x000000ffff117224 */ /* 0x000fe200078e000f */
[----:B--2---:R-:W-:Y:S02]  /*01c0*/  @P0 R2UR UR4, R2 ;  /* 0x00000000020402ca */ /* 0x004fe400000e0000 */
[----:B------:R-:W-:Y:S01]  /*01d0*/  @P0 R2UR UR5, R3 ;  /* 0x00000000030502ca */ /* 0x000fe200000e0000 */
[----:B------:R-:W-:-:S10]  /*01e0*/  IMAD.WIDE.U32 R2, R14, -0x326172a9, RZ ;  /* 0xcd9e8d570e027825 */ /* 0x000fd400078e00ff */
[----:B-1----:R-:W-:-:S04]  /*01f0*/  @UP0 UIADD3 UR6, UP1, UPT, UR4, UR8, URZ ;  /* 0x0000000804060290 */ /* 0x002fc8000ff3e0ff */
[----:B------:R-:W-:-:S04]  /*0200*/  @UP0 UIADD3.X UR7, UPT, UPT, URZ, UR5, URZ, UP1, !UPT ;  /* 0x00000005ff070290 */ /* 0x000fc80008ffe4ff */
[----:B------:R-:W-:Y:S02]  /*0210*/  USHF.R.U64 UR5, UR6, 0x2, UR7 ;  /* 0x0000000206057899 */ /* 0x000fe40008001207 */
[----:B------:R-:W-:Y:S02]  /*0220*/  USHF.R.U32.HI UR4, URZ, 0x2, UR7 ;  /* 0x00000002ff047899 */ /* 0x000fe40008011607 */
[----:B------:R-:W-:Y:S01]  /*0230*/  UIMAD.WIDE.U32 UR8, UR5, -0x2daee0ad, URZ ;  /* 0xd2511f53050878a5 */ /* 0x000fe2000f8e00ff */
[----:B---3--:R-:W-:Y:S01]  /*0240*/  VIADD R40, R33, 0xbb67ae85 ;  /* 0xbb67ae8521287836 */ /* 0x008fe20000000000 */
[----:B------:R-:W-:Y:S02]  /*0250*/  USHF.L.U32 UR7, UR15, 0x1, URZ ;  /* 0x000000010f077899 */ /* 0x000fe400080006ff */
[----:B------:R-:W-:Y:S01]  /*0260*/  LOP3.LUT R4, R3, UR4, R32, 0x96, !PT ;  /* 0x0000000403047c12 */ /* 0x000fe2000f8e9620 */
[C---:B------:R-:W-:Y:S01]  /*0270*/  VIADD R39, R32.reuse, 0x9e3779b9 ;  /* 0x9e3779b920277836 */ /* 0x040fe20000000000 */
[----:B------:R-:W-:Y:S01]  /*0280*/  LOP3.LUT R6, R33, UR9, R15, 0x96, !PT ;  /* 0x0000000921067c12 */ /* 0x000fe2000f8e960f */
[----:B------:R-:W-:-:S02]  /*0290*/  VIADD R38, R32, 0x3c6ef372 ;  /* 0x3c6ef37220267836 */ /* 0x000fc40000000000 */
[----:B------:R-:W-:-:S04]  /*02a0*/  IMAD.WIDE.U32 R4, R4, -0x2daee0ad, RZ ;  /* 0xd2511f5304047825 */ /* 0x000fc800078e00ff */
[----:B------:R-:W-:Y:S01]  /*02b0*/  IMAD.WIDE.U32 R6, R6, -0x326172a9, RZ ;  /* 0xcd9e8d5706067825 */ /* 0x000fe200078e00ff */
[----:B------:R-:W-:Y:S01]  /*02c0*/  LOP3.LUT R8, R40, UR8, R5, 0x96, !PT ;  /* 0x0000000828087c12 */ /* 0x000fe2000f8e9605 */
[----:B------:R-:W0:Y:S02]  /*02d0*/  LDCU.64 UR8, c[0x0][0x380] ;  /* 0x00007000ff0877ac */ /* 0x000e240008000a00 */
        /* <DEDUP_REMOVED lines=9> */
[----:B------:R-:W-:Y:S01]  /*0370*/  LOP3.LUT R9, R36, R2, R5, 0x96, !PT ;  /* 0x0000000224097212 */ /* 0x000fe200078e9605 */
[----:B0-----:R-:W-:Y:S02]  /*0380*/  UIADD3 UR17, UP0, UPT, UR8, -0x1, URZ ;  /* 0xffffffff08117890 */ /* 0x001fe4000ff1e0ff */
[C---:B------:R-:W-:Y:S02]  /*0390*/  VIADD R27, R32.reuse, 0xdaa66d2b ;  /* 0xdaa66d2b201b7836 */ /* 0x040fe40000000000 */
[----:B------:R-:W-:Y:S01]  /*03a0*/  VIADD R26, R32, 0x78dde6e4 ;  /* 0x78dde6e4201a7836 */ /* 0x000fe20000000000 */
[----:B------:R-:W-:Y:S01]  /*03b0*/  UIADD3.X UR18, UPT, UPT, UR9, -0x1, URZ, UP0, !UPT ;  /* 0xffffffff09127890 */ /* 0x000fe200087fe4ff */
[----:B------:R-:W-:Y:S01]  /*03c0*/  VIADD R25, R33, 0xed9eba14 ;  /* 0xed9eba1421197836 */ /* 0x000fe20000000000 */
[----:B------:R-:W-:Y:S01]  /*03d0*/  LOP3.LUT R2, R27, R8, R7, 0x96, !PT ;  /* 0x000000081b027212 */ /* 0x000fe200078e9607 */
[----:B------:R-:W-:Y:S01]  /*03e0*/  IMAD.WIDE.U32 R8, R9, -0x326172a9, RZ ;  /* 0xcd9e8d5709087825 */ /* 0x000fe200078e00ff */
[----:B------:R-:W-:-:S03]  /*03f0*/  UISETP.NE.U32.AND UP0, UPT, UR18, URZ, UPT ;  /* 0x000000ff1200728c */ /* 0x000fc6000bf05070 */
[----:B------:R-:W-:Y:S01]  /*0400*/  IMAD.WIDE.U32 R2, R2, -0x2daee0ad, RZ ;  /* 0xd2511f5302027825 */ /* 0x000fe200078e00ff */
[----:B------:R-:W-:-:S03]  /*0410*/  LOP3.LUT R5, R26, R6, R9, 0x96, !PT ;  /* 0x000000061a057212 */ /* 0x000fc600078e9609 */
[----:B------:R-:W-:Y:S01]  /*0420*/  VIADD R24, R33, 0xa9066899 ;  /* 0xa906689921187836 */ /* 0x000fe20000000000 */
[----:B------:R-:W-:Y:S01]  /*0430*/  LOP3.LUT R6, R25, R4, R3, 0x96, !PT ;  /* 0x0000000419067212 */ /* 0x000fe200078e9603 */
[----:B------:R-:W-:-:S04]  /*0440*/  IMAD.WIDE.U32 R4, R5, -0x2daee0ad, RZ ;  /* 0xd2511f5305047825 */ /* 0x000fc800078e00ff */
[----:B------:R-:W-:Y:S01]  /*0450*/  IMAD.WIDE.U32 R6, R6, -0x326172a9, RZ ;  /* 0xcd9e8d5706067825 */ /* 0x000fe200078e00ff */
[----:B------:R-:W-:-:S03]  /*0460*/  LOP3.LUT R9, R24, R2, R5, 0x96, !PT ;  /* 0x0000000218097212 */ /* 0x000fc600078e9605 */
[C---:B------:R-:W-:Y:S02]  /*0470*/  VIADD R23, R32.reuse, 0x1715609d ;  /* 0x1715609d20177836 */ /* 0x040fe40000000000 */
[----:B------:R-:W-:Y:S02]  /*0480*/  VIADD R22, R32, 0xb54cda56 ;  /* 0xb54cda5620167836 */ /* 0x000fe40000000000 */
        /* <DEDUP_REMOVED lines=13> */
[----:B------:R-:W-:Y:S02]  /*0560*/  VIADD R14, R32, 0xf1bbcdc8 ;  /* 0xf1bbcdc8200e7836 */ /* 0x000fe40000000000 */
[----:B------:R-:W-:Y:S02]  /*0570*/  VIADD R13, R33, 0xdb3d7428 ;  /* 0xdb3d7428210d7836 */ /* 0x000fe40000000000 */
[----:B------:R-:W-:Y:S01]  /*0580*/  IMAD.WIDE.U32 R4, R4, -0x2daee0ad, RZ ;  /* 0xd2511f5304047825 */ /* 0x000fe200078e00ff */
[----:B------:R-:W-:-:S03]  /*0590*/  LOP3.LUT R12, R14, R12, R3, 0x96, !PT ;  /* 0x0000000c0e0c7212 */ /* 0x000fc600078e9603 */
[----:B------:R-:W-:Y:S01]  /*05a0*/  VIADD R10, R32, 0x8ff34781 ;  /* 0x8ff34781200a7836 */ /* 0x000fe20000000000 */
[----:B------:R-:W-:Y:S01]  /*05b0*/  LOP3.LUT R11, R13, R6, R5, 0x96, !PT ;  /* 0x000000060d0b7212 */ /* 0x000fe200078e9605 */
[----:B------:R-:W-:Y:S02]  /*05c0*/  IMAD.U32 R9, RZ, RZ, UR5 ;  /* 0x00000005ff097e24 */ /* 0x000fe4000f8e00ff */
[----:B------:R-:W-:Y:S01]  /*05d0*/  IMAD.U32 R8, RZ, RZ, UR4 ;  /* 0x00000004ff087e24 */ /* 0x000fe2000f8e00ff */
[----:B------:R-:W-:Y:S06]  /*05e0*/  BRA.U UP0, `(.L_x_281) ;  /* 0x0000000100587547 */ /* 0x000fec000b800000 */
[----:B------:R-:W0:Y:S01]  /*05f0*/  I2F.U32.RP R0, UR7 ;  /* 0x0000000700007d06 */ /* 0x000e220008209000 */
[----:B------:R-:W-:Y:S01]  /*0600*/  UIADD3 UR8, UPT, UPT, URZ, -UR7, URZ ;  /* 0x80000007ff087290 */ /* 0x000fe2000fffe0ff */
[----:B------:R-:W-:Y:S01]  /*0610*/  UMOV UR4, URZ ;  /* 0x000000ff00047c82 */ /* 0x000fe20008000000 */
[----:B------:R-:W-:-:S05]  /*0620*/  UISETP.NE.U32.AND UP2, UPT, UR7, URZ, UPT ;  /* 0x000000ff0700728c */ /* 0x000fca000bf45070 */
[----:B0-----:R-:W0:Y:S02]  /*0630*/  MUFU.RCP R0, R0 ;  /* 0x0000000000007308 */ /* 0x001e240000001000 */
[----:B0-----:R-:W-:-:S06]  /*0640*/  VIADD R6, R0, 0xffffffe ;  /* 0x0ffffffe00067836 */ /* 0x001fcc0000000000 */
[----:B------:R-:W0:Y:S02]  /*0650*/  F2I.FTZ.U32.TRUNC.NTZ R6, R6 ;  /* 0x0000000600067305 */ /* 0x000e24000021f000 */
[----:B0-----:R-:W-:-:S13]  /*0660*/  R2UR UR5, R6 ;  /* 0x00000000060572ca */ /* 0x001fda00000e0000 */
[----:B------:R-:W-:-:S04]  /*0670*/  UIMAD UR8, UR8, UR5, URZ ;  /* 0x00000005080872a4 */ /* 0x000fc8000f8e02ff */
[----:B------:R-:W-:-:S04]  /*0680*/  UIMAD.WIDE.U32 UR4, UR5, UR8, UR4 ;  /* 0x00000008050472a5 */ /* 0x000fc8000f8e0004 */
[----:B------:R-:W-:-:S07]  /*0690*/  UIMAD.WIDE.U32 UR4, UR5, UR17, URZ ;  /* 0x00000011050472a5 */ /* 0x000fce000f8e00ff */
[----:B------:R-:W-:Y:S02]  /*06a0*/  UMOV UR4, UR5 ;  /* 0x0000000500047c82 */ /* 0x000fe40008000000 */
[----:B------:R-:W-:-:S04]  /*06b0*/  UIADD3 UR5, UPT, UPT, -UR4, URZ, URZ ;  /* 0x000000ff04057290 */ /* 0x000fc8000fffe1ff */
[----:B------:R-:W-:-:S04]  /*06c0*/  UIMAD UR5, UR7, UR5, UR17 ;  /* 0x00000005070572a4 */ /* 0x000fc8000f8e0211 */
[----:B------:R-:W-:-:S11]  /*06d0*/  UISETP.GE.U32.AND UP0, UPT, UR5, UR7, UPT ;  /* 0x000000070500728c */ /* 0x000fd6000bf06070 */
[----:B------:R-:W-:Y:S02]  /*06e0*/  @UP0 UIADD3 UR5, UPT, UPT, -UR7, UR5, URZ ;  /* 0x0000000507050290 */ /* 0x000fe4000fffe1ff */
[----:B------:R-:W-:Y:S02]  /*06f0*/  @UP0 UIADD3 UR4, UPT, UPT, UR4, 0x1, URZ ;  /* 0x0000000104040890 */ /* 0x000fe4000fffe0ff */
[----:B------:R-:W-:-:S03]  /*0700*/  UISETP.GE.U32.AND UP1, UPT, UR5, UR7, UPT ;  /* 0x000000070500728c */ /* 0x000fc6000bf26070 */
[----:B------:R-:W-:-:S08]  /*0710*/  UMOV UR5, URZ ;  /* 0x000000ff00057c82 */ /* 0x000fd00008000000 */
[----:B------:R-:W-:Y:S02]  /*0720*/  @UP1 UIADD3 UR4, UPT, UPT, UR4, 0x1, URZ ;  /* 0x0000000104041890 */ /* 0x000fe4000fffe0ff */
[----:B------:R-:W-:Y:S01]  /*0730*/  @!UP2 ULOP3.LUT UR4, URZ, UR7, URZ, 0x33, !UPT ;  /* 0x00000007ff04a292 */ /* 0x000fe2000f8e33ff */
[----:B------:R-:W-:Y:S11]  /*0740*/  BRA `(.L_x_282) ;  /* 0x0000000000087947 */ /* 0x000ff60003800000 */
.L_x_281:
[----:B------:R-:W-:-:S07]  /*0750*/  MOV R28, 0x770 ;  /* 0x00000770001c7802 */ /* 0x000fce0000000f00 */
[----:B------:R-:W-:Y:S05]  /*0760*/  CALL.REL.NOINC `($__internal_13_$__cuda_sm20_div_s64) ;  /* 0x0000001400007944 */ /* 0x000fea0003c00000 */
.L_x_282:
[----:B------:R-:W-:-:S04]  /*0770*/  UIMAD.WIDE.U32 UR8, UR14, UR16, URZ ;  /* 0x000000100e0872a5 */ /* 0x000fc8000f8e00ff */
[----:B------:R-:W-:Y:S02]  /*0780*/  USHF.L.U64.HI UR9, UR8, 0x1, UR9 ;  /* 0x0000000108097899 */ /* 0x000fe40008010209 */
[----:B------:R-:W-:Y:S02]  /*0790*/  USHF.L.U32 UR8, UR8, 0x1, URZ ;  /* 0x0000000108087899 */ /* 0x000fe400080006ff */
[----:B------:R-:W-:Y:S02]  /*07a0*/  UIMAD UR10, UR9, UR4, URZ ;  /* 0x00000004090a72a4 */ /* 0x000fe4000f8e02ff */
[----:B------:R-:W-:Y:S02]  /*07b0*/  UIMAD.WIDE.U32 UR18, UR4, UR8, UR8 ;  /* 0x00000008041272a5 */ /* 0x000fe4000f8e0008 */
[----:B------:R-:W-:-:S04]  /*07c0*/  UIMAD UR8, UR5, UR8, UR10 ;  /* 0x00000008050872a4 */ /* 0x000fc8000f8e020a */
[----:B------:R-:W-:Y:S01]  /*07d0*/  UIADD3 UR8, UPT, UPT, UR19, UR8, URZ ;  /* 0x0000000813087290 */ /* 0x000fe2000fffe0ff */
[----:B------:R-:W-:-:S05]  /*07e0*/  ISETP.GE.U32.AND P0, PT, R18, UR18, PT ;  /* 0x0000001212007c0c */ /* 0x000fca000bf06070 */
[----:B------:R-:W-:-:S13]  /*07f0*/  ISETP.GE.AND.EX P0, PT, R17, UR8, PT, P0 ;  /* 0x0000000811007c0c */ /* 0x000fda000bf06300 */
[----:B------:R-:W-:Y:S05]  /*0800*/  @P0 EXIT ;  /* 0x000000000000094d */ /* 0x000fea0003800000 */
[----:B------:R-:W0:Y:S01]  /*0810*/  LDC.64 R30, c[0x0][0x3b8] ;  /* 0x0000ee00ff1e7b82 */ /* 0x000e220000000a00 */
[----:B------:R-:W-:Y:S01]  /*0820*/  IMAD.HI.U32 R41, R12, -0x2daee0ad, RZ ;  /* 0xd2511f530c297827 */ /* 0x000fe200078e00ff */
[----:B------:R-:W1:Y:S03]  /*0830*/  LDCU.64 UR4, c[0x0][0x3c0] ;  /* 0x00007800ff0477ac */ /* 0x000e660008000a00 */
[----:B------:R-:W-:Y:S01]  /*0840*/  IMAD.HI.U32 R7, R11, -0x326172a9, RZ ;  /* 0xcd9e8d570b077827 */ /* 0x000fe200078e00ff */
[----:B------:R-:W-:Y:S01]  /*0850*/  LOP3.LUT R41, R4, R41, RZ, 0x3c, !PT ;  /* 0x0000002904297212 */ /* 0x000fe200078e3cff */
[----:B------:R-:W2:Y:S02]  /*0860*/  LDCU UR9, c[0x0][0x3b0] ;  /* 0x00007600ff0977ac */ /* 0x000ea40008000800 */
[----:B------:R-:W-:Y:S01]  /*0870*/  VIADD R6, R33, 0x96a522ad ;  /* 0x96a522ad21067836 */ /* 0x000fe20000000000 */
[----:B------:R-:W-:Y:S01]  /*0880*/  LOP3.LUT R7, R10, R2, R7, 0x96, !PT ;  /* 0x000000020a077212 */ /* 0x000fe200078e9607 */
[----:B------:R-:W3:Y:S01]  /*0890*/  LDCU.64 UR10, c[0x0][0x380] ;  /* 0x00007000ff0a77ac */ /* 0x000ee20008000a00 */
[----:B------:R-:W4:Y:S01]  /*08a0*/  LDCU.64 UR16, c[0x0][0x3a8] ;  /* 0x00007500ff1077ac */ /* 0x000f220008000a00 */
[----:B------:R-:W-:-:S12]  /*08b0*/  ULOP3.LUT UR6, UR6, 0x3, URZ, 0xc0, !UPT ;  /* 0x0000000306067892 */ /* 0x000fd8000f8ec0ff */
.L_x_303:
[----:B------:R-:W-:Y:S01]  /*08c0*/  VIADD R9, R9, 0x1 ;  /* 0x0000000109097836 */ /* 0x000fe20000000000 */
[----:B------:R-:W-:Y:S03]  /*08d0*/  BSSY.RECONVERGENT B0, `(.L_x_283) ;  /* 0x000000c000007945 */ /* 0x000fe60003800200 */
[C---:B--2---:R-:W-:Y:S01]  /*08e0*/  IMAD.WIDE.U32 R34, R9.reuse, -0x2daee0ad, RZ ;  /* 0xd2511f5309227825 */ /* 0x044fe200078e00ff */
[----:B------:R-:W-:-:S13]  /*08f0*/  ISETP.NE.AND P0, PT, R9, RZ, PT ;  /* 0x000000ff0900720c */ /* 0x000fda0003f05270 */
[----:B-1----:R-:W-:Y:S05]  /*0900*/  @P0 BRA `(.L_x_284) ;  /* 0x0000000000200947 */ /* 0x002fea0003800000 */
[----:B------:R-:W-:-:S05]  /*0910*/  VIADD R8, R8, 0x1 ;  /* 0x0000000108087836 */ /* 0x000fca0000000000 */
[----:B------:R-:W-:-:S13]  /*0920*/  ISETP.NE.AND P0, PT, R8, RZ, PT ;  /* 0x000000ff0800720c */ /* 0x000fda0003f05270 */
[----:B------:R-:W-:Y:S02]  /*0930*/  @!P0 VIADD R16, R16, 0x1 ;  /* 0x0000000110108836 */ /* 0x000fe40000000000 */
[----:B------:R-:W-:Y:S02]  /*0940*/  @!P0 VIADD R0, R15, 0x1 ;  /* 0x000000010f008836 */ /* 0x000fe40000000000 */
[----:B------:R-:W-:Y:S01]  /*0950*/  @!P0 IMAD.MOV.U32 R8, RZ, RZ, RZ ;  /* 0x000000ffff088224 */ /* 0x000fe200078e00ff */
[----:B------:R-:W-:-:S13]  /*0960*/  ISETP.NE.AND P1, PT, R16, RZ, !P0 ;  /* 0x000000ff1000720c */ /* 0x000fda0004725270 */
[----:B------:R-:W-:-:S04]  /*0970*/  @P1 IMAD.MOV R0, RZ, RZ, R15 ;  /* 0x000000ffff001224 */ /* 0x000fc800078e020f */
[----:B------:R-:W-:-:S07]  /*0980*/  @!P0 IMAD.MOV.U32 R15, RZ, RZ, R0 ;  /* 0x000000ffff0f8224 */ /* 0x000fce00078e0000 */
.L_x_284:
[----:B-1234-:R-:W-:Y:S05]  /*0990*/  BSYNC.RECONVERGENT B0 ;  /* 0x0000000000007941 */ /* 0x01efea0003800200 */
.L_x_283:
[----:B------:R-:W-:Y:S01]  /*09a0*/  LOP3.LUT R4, R15, R35, R33, 0x96, !PT ;  /* 0x000000230f047212 */ /* 0x000fe200078e9621 */
[----:B------:R-:W-:Y:S01]  /*09b0*/  IMAD.WIDE.U32 R2, R16, -0x326172a9, RZ ;  /* 0xcd9e8d5710027825 */ /* 0x000fe200078e00ff */
[----:B------:R-:W-:Y:S01]  /*09c0*/  UISETP.GT.AND UP0, UPT, UR6, 0x1, UPT ;  /* 0x000000010600788c */ /* 0x000fe2000bf04270 */
[----:B------:R-:W-:Y:S02]  /*09d0*/  LOP3.LUT R41, R41, R6, RZ, 0x3c, !PT ;  /* 0x0000000629297212 */ /* 0x000fe400078e3cff */
        /* <DEDUP_REMOVED lines=26> */
[----:B------:R-:W-:Y:S01]  /*0b80*/  IMAD.MOV.U32 R35, RZ, RZ, R11 ;  /* 0x000000ffff237224 */ /* 0x000fe200078e000b */
        /* <DEDUP_REMOVED lines=10> */
[----:B------:R-:W-:Y:S06]  /*0c30*/  BRA.U UP0, `(.L_x_285) ;  /* 0x0000000100187547 */ /* 0x000fec000b800000 */
[----:B------:R-:W-:Y:S01]  /*0c40*/  UISETP.NE.AND UP0, UPT, UR6, URZ, UPT ;  /* 0x000000ff0600728c */ /* 0x000fe2000bf05270 */
[----:B------:R-:W-:-:S08]  /*0c50*/  IMAD R2, R35, -0x326172a9, RZ ;  /* 0xcd9e8d5723027824 */ /* 0x000fd000078e02ff */
[----:B------:R-:W-:Y:S05]  /*0c60*/  BRA.U !UP0, `(.L_x_286) ;  /* 0x0000000108247547 */ /* 0x000fea000b800000 */
[----:B------:R-:W-:Y:S02]  /*0c70*/  IMAD.MOV.U32 R7, RZ, RZ, R2 ;  /* 0x000000ffff077224 */ /* 0x000fe400078e0002 */
[----:B------:R-:W-:Y:S01]  /*0c80*/  IMAD.MOV.U32 R2, RZ, RZ, R41 ;  /* 0x000000ffff027224 */ /* 0x000fe200078e0029 */
[----:B------:R-:W-:Y:S06]  /*0c90*/  BRA `(.L_x_286) ;  /* 0x0000000000187947 */ /* 0x000fec0003800000 */
.L_x_285:
[----:B------:R-:W-:Y:S01]  /*0ca0*/  UISETP.NE.AND UP0, UPT, UR6, 0x3, UPT ;  /* 0x000000030600788c */ /* 0x000fe2000bf05270 */
[----:B------:R-:W-:Y:S02]  /*0cb0*/  IMAD.MOV.U32 R7, RZ, RZ, R34 ;  /* 0x000000ffff077224 */ /* 0x000fe400078e0022 */
[----:B------:R-:W-:-:S03]  /*0cc0*/  IMAD.MOV.U32 R2, RZ, RZ, R0 ;  /* 0x000000ffff027224 */ /* 0x000fc600078e0000 */
[----:B------:R-:W-:-:S13]  /*0cd0*/  PLOP3.LUT P0, PT, PT, PT, UP0, 0x80, 0x8 ;  /* 0x000000000008781c */ /* 0x000fda0003f0f008 */
[----:B------:R-:W-:Y:S02]  /*0ce0*/  @P0 IMAD.MOV.U32 R7, RZ, RZ, R41 ;  /* 0x000000ffff070224 */ /* 0x000fe400078e0029 */
[----:B------:R-:W-:-:S07]  /*0cf0*/  @P0 IMAD.MOV.U32 R2, RZ, RZ, R34 ;  /* 0x000000ffff020224 */ /* 0x000fce00078e0022 */
.L_x_286:
[----:B------:R-:W-:Y:S01]  /*0d00*/  ISETP.GE.U32.AND P0, PT, R18, UR10, PT ;  /* 0x0000000a12007c0c */ /* 0x000fe2000bf06070 */
[----:B------:R-:W-:Y:S01]  /*0d10*/  IMAD.MOV.U32 R3, RZ, RZ, 0x2f800000 ;  /* 0x2f800000ff037424 */ /* 0x000fe200078e00ff */
[----:B------:R-:W-:Y:S01]  /*0d20*/  I2FP.F32.U32 R41, R2 ;  /* 0x0000000200297245 */ /* 0x000fe20000201000 */
[----:B------:R-:W-:Y:S01]  /*0d30*/  BSSY.RECONVERGENT B0, `(.L_x_287) ;  /* 0x000006c000007945 */ /* 0x000fe20003800200 */
[----:B------:R-:W-:-:S03]  /*0d40*/  ISETP.GE.AND.EX P0, PT, R17, UR11, PT, P0 ;  /* 0x0000000b11007c0c */ /* 0x000fc6000bf06300 */
[----:B------:R-:W-:-:S10]  /*0d50*/  FFMA.FTZ R41, R41, R3, 1.1641532182693481445e-10 ;  /* 0x2f00000029297423 */ /* 0x000fd40000010003 */
[----:B------:R-:W-:Y:S05]  /*0d60*/  @P0 BRA `(.L_x_288) ;  /* 0x0000000400a00947 */ /* 0x000fea0003800000 */
[----:B------:R-:W-:Y:S01]  /*0d70*/  I2FP.F32.U32 R2, R7 ;  /* 0x0000000700027245 */ /* 0x000fe20000201000 */
[----:B------:R-:W-:Y:S01]  /*0d80*/  UMOV UR20, 0x54442d18 ;  /* 0x54442d1800147882 */ /* 0x000fe20000000000 */
[----:B------:R-:W-:Y:S01]  /*0d90*/  UMOV UR21, 0x400921fb ;  /* 0x400921fb00157882 */ /* 0x000fe20000000000 */
[----:B------:R-:W-:Y:S02]  /*0da0*/  BSSY.RECONVERGENT B1, `(.L_x_289) ;  /* 0x0000023000017945 */ /* 0x000fe40003800200 */
[----:B------:R-:W-:-:S04]  /*0db0*/  FFMA.FTZ R2, R2, R3, 1.1641532182693481445e-10 ;  /* 0x2f00000002027423 */ /* 0x000fc80000010003 */
[----:B------:R-:W-:-:S04]  /*0dc0*/  FMUL.FTZ R4, R2, 1 ;  /* 0x3f80000002047820 */ /* 0x000fc80000410000 */
[----:B------:R-:W1:Y:S02]  /*0dd0*/  F2F.F64.F32 R2, R4 ;  /* 0x0000000400027310 */ /* 0x000e640000201800 */
[----:B-1----:R-:W-:-:S08]  /*0de0*/  DADD R2, R2, -0.5 ;  /* 0xbfe0000002027429 */ /* 0x002fd00000000000 */
        /* <DEDUP_REMOVED lines=12> */
[----:B------:R-:W1:Y:S08]  /*0eb0*/  F2I.F64 R34, R34 ;  /* 0x0000002200227311 */ /* 0x000e700000301100 */
[----:B-1----:R-:W1:Y:S02]  /*0ec0*/  I2F.F64 R4, R34 ;  /* 0x0000002200047312 */ /* 0x002e640000201c00 */
[----:B-1----:R-:W-:Y:S01]  /*0ed0*/  DFMA R48, R4, -UR20, R2 ;  /* 0x8000001404307c2b */ /* 0x002fe20008000002 */
        /* <DEDUP_REMOVED lines=9> */
[----:B0-----:R-:W-:Y:S05]  /*0f70*/  CALL.REL.NOINC `($_ZN2at6native60_GLOBAL__N__2075b504_27_DistributionCauchyKernel_cu_d62eea8743distribution_elementwise_grid_stride_kernelIdLi2EZNS0_9templates4cuda21uniform_and_transformIddPNS_17CUDAGeneratorImplEZZZNS4_13cauchy_kernelIS7_EEvRNS_18TensorIteratorBaseEddT_ENKUlvE_clEvENKUlvE_clEvEUldE_EEvSA_T1_T2_EUlP24curandStatePhilox4_32_10E0_ZNS1_27distribution_nullary_kernelIdd6float4S7_SJ_SE_EEvSA_SG_RKT3_T4_EUlidE_EEvlNS_15PhiloxCudaStateESF_SG_$__internal_trig_reduction_slowpathd) ;  /* 0x0000001000407944 */ /* 0x001fea0003c00000 */
[----:B------:R-:W-:Y:S02]  /*0f80*/  IMAD.MOV.U32 R48, RZ, RZ, R4 ;  /* 0x000000ffff307224 */ /* 0x000fe400078e0004 */
[----:B------:R-:W-:-:S07]  /*0f90*/  IMAD.MOV.U32 R49, RZ, RZ, R5 ;  /* 0x000000ffff317224 */ /* 0x000fce00078e0005 */
.L_x_292:
[----:B------:R-:W-:Y:S05]  /*0fa0*/  BSYNC.RECONVERGENT B2 ;  /* 0x0000000000027941 */ /* 0x000fea0003800200 */
.L_x_291:
[----:B------:R-:W-:-:S04]  /*0fb0*/  LOP3.LUT R34, R34, 0x1, RZ, 0xc0, !PT ;  /* 0x0000000122227812 */ /* 0x000fc800078ec0ff */
[----:B------:R-:W-:-:S13]  /*0fc0*/  ISETP.NE.U32.AND P0, PT, R34, 0x1, PT ;  /* 0x000000012200780c */ /* 0x000fda0003f05070 */
.L_x_290:
[----:B------:R-:W-:Y:S05]  /*0fd0*/  BSYNC.RECONVERGENT B1 ;  /* 0x0000000000017941 */ /* 0x000fea0003800200 */
.L_x_289:
[----:B------:R-:W-:Y:S01]  /*0fe0*/  DMUL R34, R48, R48 ;  /* 0x0000003030227228 */ /* 0x000fe20000000000 */
[----:B------:R-:W-:Y:S01]  /*0ff0*/  IMAD.MOV.U32 R2, RZ, RZ, 0x5b27ebb1 ;  /* 0x5b27ebb1ff027424 */ /* 0x000fe200078e00ff */
[----:B------:R-:W-:Y:S01]  /*1000*/  UMOV UR20, 0x2799bcb9 ;  /* 0x2799bcb900147882 */ /* 0x000fe20000000000 */
[----:B------:R-:W-:Y:S01]  /*1010*/  IMAD.MOV.U32 R3, RZ, RZ, 0x3ef9757c ;  /* 0x3ef9757cff037424 */ /* 0x000fe200078e00ff */
[----:B------:R-:W-:Y:S01]  /*1020*/  UMOV UR21, 0x3ee48dac ;  /* 0x3ee48dac00157882 */ /* 0x000fe20000000000 */
[----:B------:R-:W-:Y:S01]  /*1030*/  IMAD R5, R18, UR9, RZ ;  /* 0x0000000912057c24 */ /* 0x000fe2000f8e02ff */
[----:B------:R-:W-:Y:S03]  /*1040*/  BSSY.RECONVERGENT B1, `(.L_x_293) ;  /* 0x0000037000017945 */ /* 0x000fe60003800200 */
[----:B------:R-:W-:Y:S01]  /*1050*/  DFMA R2, R34, UR20, -R2 ;  /* 0x0000001422027c2b */ /* 0x000fe20008000802 */
[----:B------:R-:W-:Y:S01]  /*1060*/  UMOV UR20, 0xfd91e04 ;  /* 0x0fd91e0400147882 */ /* 0x000fe20000000000 */
[----:B------:R-:W-:Y:S01]  /*1070*/  UMOV UR21, 0x3f0980e9 ;  /* 0x3f0980e900157882 */ /* 0x000fe20000000000 */
[----:B------:R-:W-:-:S05]  /*1080*/  IADD3 R4, P1, PT, R5, UR16, RZ ;  /* 0x0000001005047c10 */ /* 0x000fca000ff3e0ff */
        /* <DEDUP_REMOVED lines=40> */
[----:B------:R-:W1:Y:S01]  /*1310*/  MUFU.RCP64H R43, R47 ;  /* 0x0000002f002b7308 */ /* 0x000e620000001800 */
[----:B------:R-:W-:Y:S01]  /*1320*/  IMAD.MOV.U32 R42, RZ, RZ, RZ ;  /* 0x000000ffff2a7224 */ /* 0x000fe200078e00ff */
[----:B------:R-:W-:-:S08]  /*1330*/  DADD R44, R46, -R48 ;  /* 0x000000002e2c7229 */ /* 0x000fd00000000830 */
[----:B------:R-:W-:Y:S02]  /*1340*/  DFMA R44, R2, R48, -R44 ;  /* 0x00000030022c722b */ /* 0x000fe4000000082c */
[----:B-1----:R-:W-:-:S08]  /*1350*/  DFMA R34, -R46, R42, 1 ;  /* 0x3ff000002e22742b */ /* 0x002fd0000000012a */
[----:B------:R-:W-:-:S08]  /*1360*/  DFMA R34, R34, R34, R34 ;  /* 0x000000222222722b */ /* 0x000fd00000000022 */
[----:B------:R-:W-:-:S08]  /*1370*/  DFMA R34, R42, R34, R42 ;  /* 0x000000222a22722b */ /* 0x000fd0000000002a */
[----:B------:R-:W-:-:S08]  /*1380*/  DFMA R2, R46, -R34, 1 ;  /* 0x3ff000002e02742b */ /* 0x000fd00000000822 */
[----:B------:R-:W-:-:S08]  /*1390*/  DFMA R2, R44, -R34, R2 ;  /* 0x800000222c02722b */ /* 0x000fd00000000002 */
[----:B------:R-:W-:-:S11]  /*13a0*/  DFMA R46, -R34, R2, -R34 ;  /* 0x00000002222e722b */ /* 0x000fd60000000922 */
.L_x_294:
[----:B------:R-:W-:Y:S05]  /*13b0*/  BSYNC.RECONVERGENT B1 ;  /* 0x0000000000017941 */ /* 0x000fea0003800200 */
.L_x_293:
[----:B0-----:R-:W-:Y:S01]  /*13c0*/  DFMA R46, R46, UR4, R30 ;  /* 0x000000042e2e7c2b */ /* 0x001fe2000800001e */
[----:B------:R-:W-:-:S06]  /*13d0*/  LEA.HI.X.SX32 R5, R5, UR17, 0x1, P1 ;  /* 0x0000001105057c11 */ /* 0x000fcc00088f0eff */
[----:B------:R1:W-:Y:S04]  /*13e0*/  STG.E.64 desc[UR12][R4.64], R46 ;  /* 0x0000002e04007986 */ /* 0x0003e8000c101b0c */
.L_x_288:
[----:B------:R-:W-:Y:S05]  /*13f0*/  BSYNC.RECONVERGENT B0 ;  /* 0x0000000000007941 */ /* 0x000fea0003800200 */
.L_x_287:
[----:B------:R-:W-:-:S04]  /*1400*/  IADD3 R43, P1, PT, R18, UR15, RZ ;  /* 0x0000000f122b7c10 */ /* 0x000fc8000ff3e0ff */
[----:B------:R-:W-:Y:S01]  /*1410*/  ISETP.GE.U32.AND P0, PT, R43, UR10, PT ;  /* 0x0000000a2b007c0c */ /* 0x000fe2000bf06070 */
[----:B------:R-:W-:-:S05]  /*1420*/  IMAD.X R2, RZ, RZ, R17, P1 ;  /* 0x000000ffff027224 */ /* 0x000fca00008e0611 */
[----:B------:R-:W-:-:S13]  /*1430*/  ISETP.GE.AND.EX P0, PT, R2, UR11, PT, P0 ;  /* 0x0000000b02007c0c */ /* 0x000fda000bf06300 */
[----:B------:R-:W-:Y:S05]  /*1440*/  @P0 BRA `(.L_x_295) ;  /* 0x00000004009c0947 */ /* 0x000fea0003800000 */
[----:B-1----:R-:W-:Y:S01]  /*1450*/  FMUL.FTZ R4, R41, 1 ;  /* 0x3f80000029047820 */ /* 0x002fe20000410000 */
[----:B------:R-:W-:Y:S01]  /*1460*/  UMOV UR20, 0x54442d18 ;  /* 0x54442d1800147882 */ /* 0x000fe20000000000 */
[----:B------:R-:W-:Y:S01]  /*1470*/  UMOV UR21, 0x400921fb ;  /* 0x400921fb00157882 */ /* 0x000fe20000000000 */
[----:B------:R-:W-:Y:S01]  /*1480*/  IMAD R43, R43, UR9, RZ ;  /* 0x000000092b2b7c24 */ /* 0x000fe2000f8e02ff */
[----:B------:R-:W1:Y:S01]  /*1490*/  F2F.F64.F32 R2, R4 ;  /* 0x0000000400027310 */ /* 0x000e620000201800 */
[----:B------:R-:W-:Y:S03]  /*14a0*/  BSSY.RECONVERGENT B0, `(.L_x_296) ;  /* 0x0000021000007945 */ /* 0x000fe60003800200 */
[----:B------:R-:W-:Y:S01]  /*14b0*/  SHF.R.S32.HI R41, RZ, 0x1f, R43 ;  /* 0x0000001fff297819 */ /* 0x000fe2000001142b */
        /* <DEDUP_REMOVED lines=24> */
[----:B------:R-:W-:-:S07]  /*1640*/  IMAD.MOV.U32 R44, RZ, RZ, R34 ;  /* 0x000000ffff2c7224 */ /* 0x000fce00078e0022 */
.L_x_299:
[----:B------:R-:W-:Y:S05]  /*1650*/  BSYNC.RECONVERGENT B1 ;  /* 0x0000000000017941 */ /* 0x000fea0003800200 */
.L_x_298:
[----:B------:R-:W-:-:S04]  /*1660*/  LOP3.LUT R44, R44, 0x1, RZ, 0xc0, !PT ;  /* 0x000000012c2c7812 */ /* 0x000fc800078ec0ff */
[----:B------:R-:W-:Y:S01]  /*1670*/  ISETP.NE.U32.AND P0, PT, R44, 0x1, PT ;  /* 0x000000012c00780c */ /* 0x000fe20003f05070 */
[----:B------:R-:W-:-:S12]  /*1680*/  BRA `(.L_x_300) ;  /* 0x0000000000087947 */ /* 0x000fd80003800000 */
.L_x_297:
[----:B------:R-:W-:Y:S01]  /*1690*/  DMUL R4, RZ, R2 ;  /* 0x00000002ff047228 */ /* 0x000fe20000000000 */
[----:B------:R-:W-:-:S13]  /*16a0*/  PLOP3.LUT P0, PT, PT, PT, PT, 0x80, 0x8 ;  /* 0x000000000008781c */ /* 0x000fda0003f0f070 */
.L_x_300:
[----:B------:R-:W-:Y:S05]  /*16b0*/  BSYNC.RECONVERGENT B0 ;  /* 0x0000000000007941 */ /* 0x000fea0003800200 */
.L_x_296:
[----:B------:R-:W-:Y:S01]  /*16c0*/  DMUL R34, R4, R4 ;  /* 0x0000000404227228 */ /* 0x000fe20000000000 */
[----:B------:R-:W-:Y:S01]  /*16d0*/  IMAD.MOV.U32 R2, RZ, RZ, 0x5b27ebb1 ;  /* 0x5b27ebb1ff027424 */ /* 0x000fe200078e00ff */
[----:B------:R-:W-:Y:S01]  /*16e0*/  UMOV UR20, 0x2799bcb9 ;  /* 0x2799bcb900147882 */ /* 0x000fe20000000000 */
[----:B------:R-:W-:Y:S01]  /*16f0*/  IMAD.MOV.U32 R3, RZ, RZ, 0x3ef9757c ;  /* 0x3ef9757cff037424 */ /* 0x000fe200078e00ff */
[----:B------:R-:W-:Y:S01]  /*1700*/  UMOV UR21, 0x3ee48dac ;  /* 0x3ee48dac00157882 */ /* 0x000fe20000000000 */
[----:B------:R-:W-:Y:S04]  /*1710*/  BSSY.RECONVERGENT B0, `(.L_x_301) ;  /* 0x0000037000007945 */ /* 0x000fe80003800200 */
        /* <DEDUP_REMOVED lines=40> */
[----:B------:R-:W-:Y:S01]  /*19a0*/  DMUL R2, R34, R2 ;  /* 0x0000000222027228 */ /* 0x000fe20000000000 */
[----:B------:R-:W-:-:S07]  /*19b0*/  IADD3 R34, P1, PT, R43, UR16, RZ ;  /* 0x000000102b227c10 */ /* 0x000fce000ff3e0ff */
        /* <DEDUP_REMOVED lines=12> */
.L_x_302:
[----:B------:R-:W-:Y:S05]  /*1a80*/  BSYNC.RECONVERGENT B0 ;  /* 0x0000000000007941 */ /* 0x000fea0003800200 */
.L_x_301:
[----:B0-----:R-:W-:Y:S01]  /*1a90*/  DFMA R48, R48, UR4, R30 ;  /* 0x0000000430307c2b */ /* 0x001fe2000800001e */
[----:B------:R-:W-:-:S06]  /*1aa0*/  IADD3.X R35, PT, PT, R41, UR17, RZ, P1, !PT ;  /* 0x0000001129237c10 */ /* 0x000fcc0008ffe4ff */
[----:B------:R2:W-:Y:S04]  /*1ab0*/  STG.E.64 desc[UR12][R34.64], R48 ;  /* 0x0000003022007986 */ /* 0x0005e8000c101b0c */
.L_x_295:
[----:B------:R-:W-:Y:S01]  /*1ac0*/  IADD3 R18, P0, PT, R18, UR7, RZ ;  /* 0x0000000712127c10 */ /* 0x000fe2000ff1e0ff */
[----:B------:R-:W-:Y:S01]  /*1ad0*/  IMAD.HI.U32 R41, R12, -0x2daee0ad, RZ ;  /* 0xd2511f530c297827 */ /* 0x000fe200078e00ff */
[----:B------:R-:W-:Y:S05]  /*1ae0*/  WARPSYNC.ALL ;  /* 0x0000000000007948 */ /* 0x000fea0003800000 */
[----:B------:R-:W-:Y:S01]  /*1af0*/  IMAD.X R17, RZ, RZ, R17, P0 ;  /* 0x000000ffff117224 */ /* 0x000fe200000e0611 */
[----:B------:R-:W-:Y:S01]  /*1b00*/  BAR.SYNC.DEFER_BLOCKING 0x0 ;  /* 0x0000000000007b1d */ /* 0x000fe20000010000 */
[----:B------:R-:W-:Y:S01]  /*1b10*/  ISETP.GE.U32.AND P0, PT, R18, UR18, PT ;  /* 0x0000001212007c0c */ /* 0x000fe2000bf06070 */
[----:B------:R-:W-:Y:S01]  /*1b20*/  IMAD.MOV.U32 R7, RZ, RZ, R0 ;  /* 0x000000ffff077224 */ /* 0x000fe200078e0000 */
[----:B------:R-:W-:-:S02]  /*1b30*/  LOP3.LUT R41, R28, R41, RZ, 0x3c, !PT ;  /* 0x000000291c297212 */ /* 0x000fc400078e3cff */
[----:B------:R-:W-:-:S13]  /*1b40*/  ISETP.GE.AND.EX P0, PT, R17, UR8, PT, P0 ;  /* 0x0000000811007c0c */ /* 0x000fda000bf06300 */
[----:B------:R-:W-:Y:S05]  /*1b50*/  @!P0 BRA `(.L_x_303) ;  /* 0xffffffec00588947 */ /* 0x000fea000383ffff */
[----:B------:R-:W-:Y:S05]  /*1b60*/  EXIT ;  /* 0x000000000000794d */ /* 0x000fea0003800000 */
        .weak           $__internal_13_$__cuda_sm20_div_s64
        .type           $__internal_13_$__cuda_sm20_div_s64,@function
        .size           $__internal_13_$__cuda_sm20_div_s64,($_ZN2at6native60_GLOBAL__N__2075b504_27_DistributionCauchyKernel_cu_d62eea8743distribution_elementwise_grid_stride_kernelIdLi2EZNS0_9templates4cuda21uniform_and_transformIddPNS_17CUDAGeneratorImplEZZZNS4_13cauchy_kernelIS7_EEvRNS_18TensorIteratorBaseEddT_ENKUlvE_clEvENKUlvE_clEvEUldE_EEvSA_T1_T2_EUlP24curandStatePhilox4_32_10E0_ZNS1_27distribution_nullary_kernelIdd6float4S7_SJ_SE_EEvSA_SG_RKT3_T4_EUlidE_EEvlNS_15PhiloxCudaStateESF_SG_$__internal_trig_reduction_slowpathd - $__internal_13_$__cuda_sm20_div_s64)
$__internal_13_$__cuda_sm20_div_s64:
[----:B------:R-:W-:Y:S01]  /*1b70*/  UMOV UR4, UR7 ;  /* 0x0000000700047c82 */ /* 0x000fe20008000000 */
[----:B------:R-:W-:Y:S02]  /*1b80*/  UMOV UR5, URZ ;  /* 0x000000ff00057c82 */ /* 0x000fe40008000000 */
[----:B------:R-:W0:Y:S08]  /*1b90*/  I2F.U64.RP R0, UR4 ;  /* 0x0000000400007d12 */ /* 0x000e300008309000 */
[----:B0-----:R-:W0:Y:S02]  /*1ba0*/  MUFU.RCP R0, R0 ;  /* 0x0000000000007308 */ /* 0x001e240000001000 */
[----:B0-----:R-:W-:-:S06]  /*1bb0*/  VIADD R6, R0, 0x1ffffffe ;  /* 0x1ffffffe00067836 */ /* 0x001fcc0000000000 */
[----:B------:R-:W0:Y:S02]  /*1bc0*/  F2I.U64.TRUNC R6, R6 ;  /* 0x0000000600067311 */ /* 0x000e24000020d800 */
[----:B0-----:R-:W-:Y:S01]  /*1bd0*/  R2UR UR4, R6 ;  /* 0x00000000060472ca */ /* 0x001fe200000e0000 */
[----:B------:R-:W-:Y:S01]  /*1be0*/  IMAD.MOV.U32 R6, RZ, RZ, R28 ;  /* 0x000000ffff067224 */ /* 0x000fe200078e001c */
[----:B------:R-:W-:Y:S01]  /*1bf0*/  R2UR UR5, R7 ;  /* 0x00000000070572ca */ /* 0x000fe200000e0000 */
[----:B------:R-:W-:-:S10]  /*1c00*/  IMAD.MOV.U32 R7, RZ, RZ, 0x0 ;  /* 0x00000000ff077424 */ /* 0x000fd400078e00ff */
[----:B------:R-:W-:-:S04]  /*1c10*/  UIMAD.WIDE.U32 UR8, UR4, UR7, URZ ;  /* 0x00000007040872a5 */ /* 0x000fc8000f8e00ff */
[----:B------:R-:W-:Y:S02]  /*1c20*/  UIADD3 UR11, UP0, UPT, URZ, -UR8, URZ ;  /* 0x80000008ff0b7290 */ /* 0x000fe4000ff1e0ff */
[----:B------:R-:W-:Y:S02]  /*1c30*/  UIMAD UR10, UR5, UR7, UR9 ;  /* 0x00000007050a72a4 */ /* 0x000fe4000f8e0209 */
[----:B------:R-:W-:Y:S02]  /*1c40*/  UIMAD.WIDE.U32 UR8, UR4, UR11, URZ ;  /* 0x0000000b040872a5 */ /* 0x000fe4000f8e00ff */
[----:B------:R-:W-:-:S05]  /*1c50*/  UIADD3.X UR19, UPT, UPT, URZ, ~UR10, URZ, UP0, !UPT ;  /* 0x8000000aff137290 */ /* 0x000fca00087fe4ff */
[----:B------:R-:W-:Y:S01]  /*1c60*/  UMOV UR8, UR9 ;  /* 0x0000000900087c82 */ /* 0x000fe20008000000 */
[----:B------:R-:W-:Y:S02]  /*1c70*/  UMOV UR9, UR4 ;  /* 0x0000000400097c82 */ /* 0x000fe40008000000 */
[----:B------:R-:W-:-:S04]  /*1c80*/  UIMAD.WIDE.U32 UR8, UP0, UR4, UR19, UR8 ;  /* 0x00000013040872a5 */ /* 0x000fc8000f800008 */
[----:B------:R-:W-:Y:S02]  /*1c90*/  UIMAD.WIDE.U32 UR8, UP1, UR5, UR11, UR8 ;  /* 0x0000000b050872a5 */ /* 0x000fe4000f820008 */
[----:B------:R-:W-:Y:S02]  /*1ca0*/  UIMAD.WIDE.U32 UR10, UR5, UR19, URZ ;  /* 0x00000013050a72a5 */ /* 0x000fe4000f8e00ff */
[----:B------:R-:W-:Y:S02]  /*1cb0*/  UIMAD UR19, UR5, UR19, URZ ;  /* 0x00000013051372a4 */ /* 0x000fe4000f8e02ff */
[----:B------:R-:W-:Y:S02]  /*1cc0*/  UIADD3.X UR8, UPT, UPT, UR11, UR5, URZ, UP0, !UPT ;  /* 0x000000050b087290 */ /* 0x000fe400087fe4ff */
[----:B------:R-:W-:-:S04]  /*1cd0*/  UIADD3 UR9, UP2, UPT, UR19, UR9, URZ ;  /* 0x0000000913097290 */ /* 0x000fc8000ff5e0ff */
[----:B------:R-:W-:Y:S02]  /*1ce0*/  UIMAD.WIDE.U32 UR4, UR9, UR7, URZ ;  /* 0x00000007090472a5 */ /* 0x000fe4000f8e00ff */
[----:B------:R-:W-:Y:S02]  /*1cf0*/  UIADD3.X UR10, UPT, UPT, URZ, URZ, UR8, UP2, UP1 ;  /* 0x000000ffff0a7290 */ /* 0x000fe400097e2408 */
[----:B------:R-:W-:Y:S02]  /*1d00*/  UIADD3 UR11, UP0, UPT, URZ, -UR4, URZ ;  /* 0x80000004ff0b7290 */ /* 0x000fe4000ff1e0ff */
[----:B------:R-:W-:Y:S02]  /*1d10*/  UIMAD UR4, UR10, UR7, UR5 ;  /* 0x000000070a0472a4 */ /* 0x000fe4000f8e0205 */
[----:B------:R-:W-:Y:S02]  /*1d20*/  UIMAD.WIDE.U32 UR20, UR9, UR11, URZ ;  /* 0x0000000b091472a5 */ /* 0x000fe4000f8e00ff */
[----:B------:R-:W-:-:S02]  /*1d30*/  UIADD3.X UR5, UPT, UPT, URZ, ~UR4, URZ, UP0, !UPT ;  /* 0x80000004ff057290 */ /* 0x000fc400087fe4ff */
[----:B------:R-:W-:Y:S02]  /*1d40*/  UIADD3 UR4, UP4, UPT, URZ, -UR17, URZ ;  /* 0x80000011ff047290 */ /* 0x000fe4000ff9e0ff */
[----:B------:R-:W-:Y:S01]  /*1d50*/  UISETP.GE.AND UP1, UPT, UR18, URZ, UPT ;  /* 0x000000ff1200728c */ /* 0x000fe2000bf26270 */
[----:B------:R-:W-:Y:S01]  /*1d60*/  UMOV UR8, UR21 ;  /* 0x0000001500087c82 */ /* 0x000fe20008000000 */
[----:B------:R-:W-:Y:S02]  /*1d70*/  UIADD3.X UR19, UPT, UPT, URZ, ~UR18, URZ, UP4, !UPT ;  /* 0x80000012ff137290 */ /* 0x000fe4000a7fe4ff */
[----:B------:R-:W-:Y:S02]  /*1d80*/  UIMAD.WIDE.U32 UR8, UP0, UR9, UR5, UR8 ;  /* 0x00000005090872a5 */ /* 0x000fe4000f800008 */
[----:B------:R-:W-:Y:S02]  /*1d90*/  USEL UR17, UR4, UR17, !UP1 ;  /* 0x0000001104117287 */ /* 0x000fe4000c800000 */
[----:B------:R-:W-:-:S02]  /*1da0*/  UIMAD.WIDE.U32 UR8, UP2, UR10, UR11, UR8 ;  /* 0x0000000b0a0872a5 */ /* 0x000fc4000f840008 */
[----:B------:R-:W-:Y:S02]  /*1db0*/  UIMAD UR11, UR10, UR5, URZ ;  /* 0x000000050a0b72a4 */ /* 0x000fe4000f8e02ff */
[----:B------:R-:W-:Y:S02]  /*1dc0*/  UIMAD.WIDE.U32 UR4, UR10, UR5, URZ ;  /* 0x000000050a0472a5 */ /* 0x000fe4000f8e00ff */
[----:B------:R-:W-:Y:S02]  /*1dd0*/  UIADD3 UR11, UP3, UPT, UR11, UR9, URZ ;  /* 0x000000090b0b7290 */ /* 0x000fe4000ff7e0ff */
[----:B------:R-:W-:Y:S02]  /*1de0*/  UIADD3.X UR10, UPT, UPT, UR5, UR10, URZ, UP0, !UPT ;  /* 0x0000000a050a7290 */ /* 0x000fe400087fe4ff */
[----:B------:R-:W-:Y:S02]  /*1df0*/  UIMAD.WIDE.U32 UR8, UR11, UR17, URZ ;  /* 0x000000110b0872a5 */ /* 0x000fe4000f8e00ff */
[----:B------:R-:W-:Y:S01]  /*1e00*/  USEL UR18, UR19, UR18, !UP1 ;  /* 0x0000001213127287 */ /* 0x000fe2000c800000 */
[----:B------:R-:W-:Y:S01]  /*1e10*/  UMOV UR5, URZ ;  /* 0x000000ff00057c82 */ /* 0x000fe20008000000 */
[----:B------:R-:W-:-:S03]  /*1e20*/  UIADD3.X UR10, UPT, UPT, URZ, URZ, UR10, UP3, UP2 ;  /* 0x000000ffff0a7290 */ /* 0x000fc60009fe440a */
[----:B------:R-:W-:Y:S02]  /*1e30*/  UMOV UR4, UR9 ;  /* 0x0000000900047c82 */ /* 0x000fe40008000000 */
[----:B------:R-:W-:Y:S02]  /*1e40*/  UIMAD.WIDE.U32 UR4, UR11, UR18, UR4 ;  /* 0x000000120b0472a5 */ /* 0x000fe4000f8e0004 */
[----:B------:R-:W-:Y:S02]  /*1e50*/  UIMAD.WIDE.U32 UR8, UR10, UR18, URZ ;  /* 0x000000120a0872a5 */ /* 0x000fe4000f8e00ff */
[----:B------:R-:W-:Y:S02]  /*1e60*/  UIMAD.WIDE.U32 UR4, UP0, UR10, UR17, UR4 ;  /* 0x000000110a0472a5 */ /* 0x000fe4000f800004 */
[----:B------:R-:W-:Y:S02]  /*1e70*/  UIMAD UR10, UR10, UR18, URZ ;  /* 0x000000120a0a72a4 */ /* 0x000fe4000f8e02ff */
[----:B------:R-:W-:-:S02]  /*1e80*/  UIADD3.X UR8, UPT, UPT, UR9, URZ, URZ, UP0, !UPT ;  /* 0x000000ff09087290 */ /* 0x000fc400087fe4ff */
[----:B------:R-:W-:-:S04]  /*1e90*/  UIADD3 UR9, UP0, UPT, UR10, UR5, URZ ;  /* 0x000000050a097290 */ /* 0x000fc8000ff1e0ff */
[----:B------:R-:W-:Y:S02]  /*1ea0*/  UIADD3.X UR8, UPT, UPT, URZ, UR8, URZ, UP0, !UPT ;  /* 0x00000008ff087290 */ /* 0x000fe400087fe4ff */
[----:B------:R-:W-:Y:S02]  /*1eb0*/  UIMAD.WIDE.U32 UR4, UR9, UR7, URZ ;  /* 0x00000007090472a5 */ /* 0x000fe4000f8e00ff */
[----:B------:R-:W-:Y:S02]  /*1ec0*/  UIADD3 UR10, UP2, UPT, UR9, 0x1, URZ ;  /* 0x00000001090a7890 */ /* 0x000fe4000ff5e0ff */
[----:B------:R-:W-:Y:S02]  /*1ed0*/  UIMAD UR5, UR8, UR7, UR5 ;  /* 0x00000007080572a4 */ /* 0x000fe4000f8e0205 */
[----:B------:R-:W-:Y:S02]  /*1ee0*/  UIADD3 UR17, UP0, UPT, -UR4, UR17, URZ ;  /* 0x0000001104117290 */ /* 0x000fe4000ff1e1ff */
[----:B------:R-:W-:-:S02]  /*1ef0*/  UIADD3.X UR4, UPT, UPT, URZ, UR8, URZ, UP2, !UPT ;  /* 0x00000008ff047290 */ /* 0x000fc400097fe4ff */
[----:B------:R-:W-:Y:S02]  /*1f00*/  UIADD3.X UR18, UPT, UPT, ~UR5, UR18, URZ, UP0, !UPT ;  /* 0x0000001205127290 */ /* 0x000fe400087fe5ff */
[----:B------:R-:W-:Y:S02]  /*1f10*/  UISETP.GE.U32.AND UP0, UPT, UR17, UR7, UPT ;  /* 0x000000071100728c */ /* 0x000fe4000bf06070 */
[----:B------:R-:W-:Y:S02]  /*1f20*/  UIADD3 UR5, UP2, UPT, -UR7, UR17, URZ ;  /* 0x0000001107057290 */ /* 0x000fe4000ff5e1ff */
[----:B------:R-:W-:Y:S02]  /*1f30*/  UISETP.GE.U32.AND.EX UP0, UPT, UR18, URZ, UPT, UP0 ;  /* 0x000000ff1200728c */ /* 0x000fe4000bf06100 */
[----:B------:R-:W-:Y:S02]  /*1f40*/  UIADD3.X UR11, UPT, UPT, UR18, -0x1, URZ, UP2, !UPT ;  /* 0xffffffff120b7890 */ /* 0x000fe400097fe4ff */
[----:B------:R-:W-:-:S02]  /*1f50*/  USEL UR5, UR5, UR17, UP0 ;  /* 0x0000001105057287 */ /* 0x000fc40008000000 */
[----:B------:R-:W-:Y:S02]  /*1f60*/  USEL UR9, UR10, UR9, UP0 ;  /* 0x000000090a097287 */ /* 0x000fe40008000000 */
[----:B------:R-:W-:Y:S02]  /*1f70*/  USEL UR11, UR11, UR18, UP0 ;  /* 0x000000120b0b7287 */ /* 0x000fe40008000000 */
[----:B------:R-:W-:Y:S02]  /*1f80*/  UISETP.GE.U32.AND UP2, UPT, UR5, UR7, UPT ;  /* 0x000000070500728c */ /* 0x000fe4000bf46070 */
[----:B------:R-:W-:Y:S02]  /*1f90*/  USEL UR8, UR4, UR8, UP0 ;  /* 0x0000000804087287 */ /* 0x000fe40008000000 */
[----:B------:R-:W-:Y:S02]  /*1fa0*/  UIADD3 UR4, UP3, UPT, UR9, 0x1, URZ ;  /* 0x0000000109047890 */ /* 0x000fe4000ff7e0ff */
[----:B------:R-:W-:-:S02]  /*1fb0*/  UISETP.GE.U32.AND.EX UP0, UPT, UR11, URZ, UPT, UP2 ;  /* 0x000000ff0b00728c */ /* 0x000fc4000bf06120 */
[----:B------:R-:W-:Y:S02]  /*1fc0*/  UIADD3.X UR5, UPT, UPT, URZ, UR8, URZ, UP3, !UPT ;  /* 0x00000008ff057290 */ /* 0x000fe40009ffe4ff */
[----:B------:R-:W-:Y:S02]  /*1fd0*/  USEL UR4, UR4, UR9, UP0 ;  /* 0x0000000904047287 */ /* 0x000fe40008000000 */
[----:B------:R-:W-:Y:S02]  /*1fe0*/  USEL UR5, UR5, UR8, UP0 ;  /* 0x0000000805057287 */ /* 0x000fe40008000000 */
[----:B------:R-:W-:Y:S02]  /*1ff0*/  UIADD3 UR8, UP2, UPT, URZ, -UR4, URZ ;  /* 0x80000004ff087290 */ /* 0x000fe4000ff5e0ff */
[----:B------:R-:W-:Y:S02]  /*2000*/  UISETP.NE.U32.AND UP0, UPT, UR7, URZ, UPT ;  /* 0x000000ff0700728c */ /* 0x000fe4000bf05070 */
[----:B------:R-:W-:-:S02]  /*2010*/  UIADD3.X UR9, UPT, UPT, URZ, ~UR5, URZ, UP2, !UPT ;  /* 0x80000005ff097290 */ /* 0x000fc400097fe4ff */
[----:B------:R-:W-:Y:S02]  /*2020*/  UISETP.NE.AND.EX UP0, UPT, URZ, URZ, UPT, UP0 ;  /* 0x000000ffff00728c */ /* 0x000fe4000bf05300 */
[----:B------:R-:W-:Y:S02]  /*2030*/  USEL UR4, UR8, UR4, !UP1 ;  /* 0x0000000408047287 */ /* 0x000fe4000c800000 */
[----:B------:R-:W-:Y:S02]  /*2040*/  USEL UR5, UR9, UR5, !UP1 ;  /* 0x0000000509057287 */ /* 0x000fe4000c800000 */
[----:B------:R-:W-:Y:S02]  /*2050*/  USEL UR4, UR4, 0xffffffff, UP0 ;  /* 0xffffffff04047887 */ /* 0x000fe40008000000 */
[----:B------:R-:W-:Y:S01]  /*2060*/  USEL UR5, UR5, 0xffffffff, UP0 ;  /* 0xffffffff05057887 */ /* 0x000fe20008000000 */
[----:B------:R-:W-:Y:S11]  /*2070*/  RET.REL.NODEC R6 `(_ZN2at6native60_GLOBAL__N__2075b504_27_DistributionCauchyKernel_cu_d62eea8743distribution_elementwise_grid_stride_kernelIdLi2EZNS0_9templates4cuda21uniform_and_transformIddPNS_17CUDAGeneratorImplEZZZNS4_13cauchy_kernelIS7_EEvRNS_18TensorIteratorBaseEddT_ENKUlvE_clEvENKUlvE_clEvEUldE_EEvSA_T1_T2_EUlP24curandStatePhilox4_32_10E0_ZNS1_27distribution_nullary_kernelIdd6float4S7_SJ_SE_EEvSA_SG_RKT3_T4_EUlidE_EEvlNS_15PhiloxCudaStateESF_SG_) ;  /* 0xffffffdc06e07950 */ /* 0x000ff60003c3ffff */
        .type           $_ZN2at6native60_GLOBAL__N__2075b504_27_DistributionCauchyKernel_cu_d62eea8743distribution_elementwise_grid_stride_kernelIdLi2EZNS0_9templates4cuda21uniform_and_transformIddPNS_17CUDAGeneratorImplEZZZNS4_13cauchy_kernelIS7_EEvRNS_18TensorIteratorBaseEddT_ENKUlvE_clEvENKUlvE_clEvEUldE_EEvSA_T1_T2_EUlP24curandStatePhilox4_32_10E0_ZNS1_27distribution_nullary_kernelIdd6float4S7_SJ_SE_EEvSA_SG_RKT3_T4_EUlidE_EEvlNS_15PhiloxCudaStateESF_SG_$__internal_trig_reduction_slowpathd,@function
        .size           $_ZN2at6native60_GLOBAL__N__2075b504_27_DistributionCauchyKernel_cu_d62eea8743distribution_elementwise_grid_stride_kernelIdLi2EZNS0_9templates4cuda21uniform_and_transformIddPNS_17CUDAGeneratorImplEZZZNS4_13cauchy_kernelIS7_EEvRNS_18TensorIteratorBaseEddT_ENKUlvE_clEvENKUlvE_clEvEUldE_EEvSA_T1_T2_EUlP24curandStatePhilox4_32_10E0_ZNS1_27distribution_nullary_kernelIdd6float4S7_SJ_SE_EEvSA_SG_RKT3_T4_EUlidE_EEvlNS_15PhiloxCudaStateESF_SG_$__internal_trig_reduction_slowpathd,(.L_x_420 - $_ZN2at6native60_GLOBAL__N__2075b504_27_DistributionCauchyKernel_cu_d62eea8743distribution_elementwise_grid_stride_kernelIdLi2EZNS0_9templates4cuda21uniform_and_transformIddPNS_17CUDAGeneratorImplEZZZNS4_13cauchy_kernelIS7_EEvRNS_18TensorIteratorBaseEddT_ENKUlvE_clEvENKUlvE_clEvEUldE_EEvSA_T1_T2_EUlP24curandStatePhilox4_32_10E0_ZNS1_27distribution_nullary_kernelIdd6float4S7_SJ_SE_EEvSA_SG_RKT3_T4_EUlidE_EEvlNS_15PhiloxCudaStateESF_SG_$__internal_trig_reduction_slowpathd)
$_ZN2at6native60_GLOBAL__N__2075b504_27_DistributionCauchyKernel_cu_d62eea8743distribution_elementwise_grid_stride_kernelIdLi2EZNS0_9templates4cuda21uniform_and_transformIddPNS_17CUDAGeneratorImplEZZZNS4_13cauchy_kernelIS7_EEvRNS_18TensorIteratorBaseEddT_ENKUlvE_clEvENKUlvE_clEvEUldE_EEvSA_T1_T2_EUlP24curandStatePhilox4_32_10E0_ZNS1_27distribution_nullary_kernelIdd6float4S7_SJ_SE_EEvSA_SG_RKT3_T4_EUlidE_EEvlNS_15PhiloxCudaStateESF_SG_$__internal_trig_reduction_slowpathd:
[--C-:B------:R-:W-:Y:S01]  /*2080*/  SHF.R.U32.HI R44, RZ, 0x14, R7.reuse ;  /* 0x00000014ff2c7819 */ /* 0x100fe20000011607 */
[----:B------:R-:W-:Y:S02]  /*2090*/  IMAD.MOV.U32 R49, RZ, RZ, R2 ;  /* 0x000000ffff317224 */ /* 0x000fe400078e0002 */
[----:B------:R-:W-:Y:S01]  /*20a0*/  IMAD.MOV.U32 R5, RZ, RZ, R7 ;  /* 0x000000ffff057224 */ /* 0x000fe200078e0007 */
[----:B------:R-:W-:Y:S01]  /*20b0*/  LOP3.LUT R3, R44, 0x7ff, RZ, 0xc0, !PT ;  /* 0x000007ff2c037812 */ /* 0x000fe200078ec0ff */
[----:B------:R-:W-:-:S03]  /*20c0*/  IMAD.MOV.U32 R4, RZ, RZ, RZ ;  /* 0x000000ffff047224 */ /* 0x000fc600078e00ff */
[----:B------:R-:W-:-:S13]  /*20d0*/  ISETP.NE.AND P0, PT, R3, 0x7ff, PT ;  /* 0x000007ff0300780c */ /* 0x000fda0003f05270 */
[----:B------:R-:W-:Y:S05]  /*20e0*/  @!P0 BRA `(.L_x_304) ;  /* 0x0000000800488947 */ /* 0x000fea0003800000 */
[----:B------:R-:W-:Y:S01]  /*20f0*/  VIADD R2, R3, 0xfffffc00 ;  /* 0xfffffc0003027836 */ /* 0x000fe20000000000 */
[----:B------:R-:W-:Y:S01]  /*2100*/  BSSY.RECONVERGENT B3, `(.L_x_305) ;  /* 0x000002f000037945 */ /* 0x000fe20003800200 */
[----:B------:R-:W-:-:S03]  /*2110*/  CS2R R34, SRZ ;  /* 0x0000000000227805 */ /* 0x000fc6000001ff00 */
[----:B------:R-:W-:Y:S02]  /*2120*/  SHF.R.U32.HI R45, RZ, 0x6, R2 ;  /* 0x00000006ff2d7819 */ /* 0x000fe40000011602 */
[----:B------:R-:W-:Y:S02]  /*2130*/  ISETP.GE.U32.AND P0, PT, R2, 0x80, PT ;  /* 0x000000800200780c */ /* 0x000fe40003f06070 */
[C---:B------:R-:W-:Y:S02]  /*2140*/  IADD3 R46, PT, PT, -R45.reuse, 0x13, RZ ;  /* 0x000000132d2e7810 */ /* 0x040fe40007ffe1ff */
[----:B------:R-:W-:Y:S02]  /*2150*/  IADD3 R51, PT, PT, -R45, 0xf, RZ ;  /* 0x0000000f2d337810 */ /* 0x000fe40007ffe1ff */
[----:B------:R-:W-:-:S04]  /*2160*/  SEL R46, R46, 0x12, P0 ;  /* 0x000000122e2e7807 */ /* 0x000fc80000000000 */
[----:B------:R-:W-:-:S13]  /*2170*/  ISETP.GE.AND P0, PT, R51, R46, PT ;  /* 0x0000002e3300720c */ /* 0x000fda0003f06270 */
[----:B------:R-:W-:Y:S05]  /*2180*/  @P0 BRA `(.L_x_306) ;  /* 0x0000000000980947 */ /* 0x000fea0003800000 */
[----:B------:R-:W0:Y:S01]  /*2190*/  LDC.64 R2, c[0x0][0x358] ;  /* 0x0000d600ff027b82 */ /* 0x000e220000000a00 */
[C---:B------:R-:W-:Y:S01]  /*21a0*/  SHF.L.U64.HI R47, R49.reuse, 0xb, R5 ;  /* 0x0000000b312f7819 */ /* 0x040fe20000010205 */
[----:B------:R-:W-:Y:S01]  /*21b0*/  BSSY.RECONVERGENT B4, `(.L_x_307) ;  /* 0x0000022000047945 */ /* 0x000fe20003800200 */
[----:B------:R-:W-:Y:S01]  /*21c0*/  IMAD.SHL.U32 R49, R49, 0x800, RZ ;  /* 0x0000080031317824 */ /* 0x000fe200078e00ff */
[----:B------:R-:W-:Y:S01]  /*21d0*/  IADD3 R50, PT, PT, RZ, -R45, -R46 ;  /* 0x8000002dff327210 */ /* 0x000fe20007ffe82e */
[----:B------:R-:W-:Y:S01]  /*21e0*/  IMAD.MOV.U32 R48, RZ, RZ, RZ ;  /* 0x000000ffff307224 */ /* 0x000fe200078e00ff */
[----:B------:R-:W-:Y:S02]  /*21f0*/  CS2R R34, SRZ ;  /* 0x0000000000227805 */ /* 0x000fe4000001ff00 */
[----:B------:R-:W-:-:S07]  /*2200*/  LOP3.LUT R47, R47, 0x80000000, RZ, 0xfc, !PT ;  /* 0x800000002f2f7812 */ /* 0x000fce00078efcff */
.L_x_308:
        /* <DEDUP_REMOVED lines=8> */
[----:B------:R-:W-:Y:S02]  /*2290*/  IMAD R53, R4, R47, RZ ;  /* 0x0000002f04357224 */ /* 0x000fe400078e02ff */
[CC--:B------:R-:W-:Y:S02]  /*22a0*/  IMAD R52, R5.reuse, R49.reuse, RZ ;  /* 0x0000003105347224 */ /* 0x0c0fe400078e02ff */
[----:B------:R-:W-:Y:S01]  /*22b0*/  IMAD.HI.U32 R55, R5, R49, RZ ;  /* 0x0000003105377227 */ /* 0x000fe200078e00ff */
[----:B------:R-:W-:-:S03]  /*22c0*/  IADD3 R35, P0, PT, R53, R35, RZ ;  /* 0x0000002335237210 */ /* 0x000fc60007f1e0ff */
[----:B------:R-:W-:Y:S01]  /*22d0*/  IMAD R53, R48, 0x8, R1 ;  /* 0x0000000830357824 */ /* 0x000fe200078e0201 */
[----:B------:R-:W-:Y:S01]  /*22e0*/  IADD3 R35, P1, PT, R52, R35, RZ ;  /* 0x0000002334237210 */ /* 0x000fe20007f3e0ff */
[----:B------:R-:W-:-:S04]  /*22f0*/  IMAD.HI.U32 R52, R4, R47, RZ ;  /* 0x0000002f04347227 */ /* 0x000fc800078e00ff */
[----:B------:R-:W-:Y:S01]  /*2300*/  IMAD.X R4, RZ, RZ, R52, P2 ;  /* 0x000000ffff047224 */ /* 0x000fe200010e0634 */
[----:B------:R0:W-:Y:S01]  /*2310*/  STL.64 [R53], R34 ;  /* 0x0000002235007387 */ /* 0x0001e20000100a00 */
[----:B------:R-:W-:-:S03]  /*2320*/  IMAD.HI.U32 R52, R5, R47, RZ ;  /* 0x0000002f05347227 */ /* 0x000fc600078e00ff */
[----:B------:R-:W-:Y:S01]  /*2330*/  IADD3.X R4, P0, PT, R55, R4, RZ, P0, !PT ;  /* 0x0000000437047210 */ /* 0x000fe2000071e4ff */
[----:B------:R-:W-:Y:S02]  /*2340*/  IMAD R5, R5, R47, RZ ;  /* 0x0000002f05057224 */ /* 0x000fe400078e02ff */
[----:B------:R-:W-:-:S03]  /*2350*/  VIADD R48, R48, 0x1 ;  /* 0x0000000130307836 */ /* 0x000fc60000000000 */
[----:B------:R-:W-:Y:S01]  /*2360*/  IADD3.X R5, P1, PT, R5, R4, RZ, P1, !PT ;  /* 0x0000000405057210 */ /* 0x000fe20000f3e4ff */
[----:B------:R-:W-:Y:S01]  /*2370*/  IMAD.X R4, RZ, RZ, R52, P0 ;  /* 0x000000ffff047224 */ /* 0x000fe200000e0634 */
[----:B------:R-:W-:-:S03]  /*2380*/  ISETP.NE.AND P0, PT, R50, -0xf, PT ;  /* 0xfffffff13200780c */ /* 0x000fc60003f05270 */
[----:B------:R-:W-:Y:S02]  /*2390*/  IMAD.X R4, RZ, RZ, R4, P1 ;  /* 0x000000ffff047224 */ /* 0x000fe400008e0604 */
[----:B0-----:R-:W-:Y:S02]  /*23a0*/  IMAD.MOV.U32 R34, RZ, RZ, R5 ;  /* 0x000000ffff227224 */ /* 0x001fe400078e0005 */
[----:B------:R-:W-:-:S06]  /*23b0*/  IMAD.MOV.U32 R35, RZ, RZ, R4 ;  /* 0x000000ffff237224 */ /* 0x000fcc00078e0004 */
[----:B------:R-:W-:Y:S05]  /*23c0*/  @P0 BRA `(.L_x_308) ;  /* 0xfffffffc00900947 */ /* 0x000fea000383ffff */
[----:B------:R-:W-:Y:S05]  /*23d0*/  BSYNC.RECONVERGENT B4 ;  /* 0x0000000000047941 */ /* 0x000fea0003800200 */
.L_x_307:
[----:B------:R-:W-:-:S07]  /*23e0*/  IMAD.MOV.U32 R51, RZ, RZ, R46 ;  /* 0x000000ffff337224 */ /* 0x000fce00078e002e */
.L_x_306:
[----:B------:R-:W-:Y:S05]  /*23f0*/  BSYNC.RECONVERGENT B3 ;  /* 0x0000000000037941 */ /* 0x000fea0003800200 */
.L_x_305:
[----:B------:R-:W-:Y:S01]  /*2400*/  LOP3.LUT P0, R55, R44, 0x3f, RZ, 0xc0, !PT ;  /* 0x0000003f2c377812 */ /* 0x000fe2000780c0ff */
[----:B------:R-:W-:-:S04]  /*2410*/  IMAD.IADD R2, R45, 0x1, R51 ;  /* 0x000000012d027824 */ /* 0x000fc800078e0233 */
[----:B------:R-:W-:-:S05]  /*2420*/  IMAD.U32 R57, R2, 0x8, R1 ;  /* 0x0000000802397824 */ /* 0x000fca00078e0001 */
        /* <DEDUP_REMOVED lines=16> */
[----:B------:R-:W-:Y:S02]  /*2530*/  @P0 SHF.R.U64 R48, R51, R44, R53 ;  /* 0x0000002c33300219 */ /* 0x000fe40000001235 */
[----:B------:R-:W-:Y:S01]  /*2540*/  @P0 LOP3.LUT R3, R46, R35, RZ, 0xfc, !PT ;  /* 0x000000232e030212 */ /* 0x000fe200078efcff */
[----:B------:R-:W-:Y:S01]  /*2550*/  IMAD.SHL.U32 R46, R2, 0x4, RZ ;  /* 0x00000004022e7824 */ /* 0x000fe200078e00ff */
[----:B------:R-:W-:-:S02]  /*2560*/  @P0 SHF.L.U64.HI R55, R4, R55, R5 ;  /* 0x0000003704370219 */ /* 0x000fc40000010205 */
[----:B------:R-:W-:Y:S02]  /*2570*/  @P0 SHF.R.U32.HI R44, RZ, R44, R53 ;  /* 0x0000002cff2c0219 */ /* 0x000fe40000011635 */
[----:B------:R-:W-:Y:S02]  /*2580*/  @P0 LOP3.LUT R4, R45, R48, RZ, 0xfc, !PT ;  /* 0x000000302d040212 */ /* 0x000fe400078efcff */
[----:B------:R-:W-:Y:S02]  /*2590*/  SHF.L.U64.HI R49, R2, 0x2, R3 ;  /* 0x0000000202317819 */ /* 0x000fe40000010203 */
[----:B------:R-:W-:Y:S02]  /*25a0*/  @P0 LOP3.LUT R5, R55, R44, RZ, 0xfc, !PT ;  /* 0x0000002c37050212 */ /* 0x000fe400078efcff */
[----:B------:R-:W-:Y:S02]  /*25b0*/  SHF.L.W.U32.HI R3, R3, 0x2, R4 ;  /* 0x0000000203037819 */ /* 0x000fe40000010e04 */
[----:B------:R-:W-:-:S02]  /*25c0*/  IADD3 RZ, P0, PT, RZ, -R46, RZ ;  /* 0x8000002effff7210 */ /* 0x000fc40007f1e0ff */
[----:B------:R-:W-:Y:S02]  /*25d0*/  LOP3.LUT R2, RZ, R49, RZ, 0x33, !PT ;  /* 0x00000031ff027212 */ /* 0x000fe400078e33ff */
[----:B------:R-:W-:Y:S02]  /*25e0*/  SHF.L.W.U32.HI R4, R4, 0x2, R5 ;  /* 0x0000000204047819 */ /* 0x000fe40000010e05 */
[----:B------:R-:W-:Y:S02]  /*25f0*/  LOP3.LUT R34, RZ, R3, RZ, 0x33, !PT ;  /* 0x00000003ff227212 */ /* 0x000fe400078e33ff */
[----:B------:R-:W-:Y:S02]  /*2600*/  IADD3.X R2, P0, PT, RZ, R2, RZ, P0, !PT ;  /* 0x00000002ff027210 */ /* 0x000fe4000071e4ff */
[----:B------:R-:W-:Y:S02]  /*2610*/  LOP3.LUT R35, RZ, R4, RZ, 0x33, !PT ;  /* 0x00000004ff237212 */ /* 0x000fe400078e33ff */
[----:B------:R-:W-:-:S02]  /*2620*/  IADD3.X R34, P1, PT, RZ, R34, RZ, P0, !PT ;  /* 0x00000022ff227210 */ /* 0x000fc4000073e4ff */
[----:B------:R-:W-:-:S03]  /*2630*/  ISETP.GT.U32.AND P2, PT, R3, -0x1, PT ;  /* 0xffffffff0300780c */ /* 0x000fc60003f44070 */
[----:B------:R-:W-:Y:S01]  /*2640*/  IMAD.X R35, RZ, RZ, R35, P1 ;  /* 0x000000ffff237224 */ /* 0x000fe200008e0623 */
[----:B------:R-:W-:-:S04]  /*2650*/  ISETP.GT.AND.EX P0, PT, R4, -0x1, PT, P2 ;  /* 0xffffffff0400780c */ /* 0x000fc80003f04320 */
[----:B------:R-:W-:Y:S02]  /*2660*/  SEL R45, R4, R35, P0 ;  /* 0x00000023042d7207 */ /* 0x000fe40000000000 */
[----:B------:R-:W-:Y:S02]  /*2670*/  SEL R47, R3, R34, P0 ;  /* 0x00000022032f7207 */ /* 0x000fe40000000000 */
[----:B------:R-:W-:Y:S02]  /*2680*/  ISETP.NE.U32.AND P1, PT, R45, RZ, PT ;  /* 0x000000ff2d00720c */ /* 0x000fe40003f25070 */
[----:B------:R-:W-:Y:S02]  /*2690*/  SEL R49, R49, R2, P0 ;  /* 0x0000000231317207 */ /* 0x000fe40000000000 */
[----:B------:R-:W-:Y:S01]  /*26a0*/  SEL R3, R47, R45, !P1 ;  /* 0x0000002d2f037207 */ /* 0x000fe20004800000 */
[----:B------:R-:W-:-:S05]  /*26b0*/  @!P0 IMAD.MOV R46, RZ, RZ, -R46 ;  /* 0x000000ffff2e8224 */ /* 0x000fca00078e0a2e */
[----:B------:R-:W0:Y:S02]  /*26c0*/  FLO.U32 R3, R3 ;  /* 0x0000000300037300 */ /* 0x000e2400000e0000 */
[C---:B0-----:R-:W-:Y:S02]  /*26d0*/  IADD3 R34, PT, PT, -R3.reuse, 0x1f, RZ ;  /* 0x0000001f03227810 */ /* 0x041fe40007ffe1ff */
[----:B------:R-:W-:-:S03]  /*26e0*/  IADD3 R44, PT, PT, -R3, 0x3f, RZ ;  /* 0x0000003f032c7810 */ /* 0x000fc60007ffe1ff */
[----:B------:R-:W-:-:S05]  /*26f0*/  @P1 IMAD.MOV R44, RZ, RZ, R34 ;  /* 0x000000ffff2c1224 */ /* 0x000fca00078e0222 */
[----:B------:R-:W-:-:S13]  /*2700*/  ISETP.NE.AND P1, PT, R44, RZ, PT ;  /* 0x000000ff2c00720c */ /* 0x000fda0003f25270 */
[----:B------:R-:W-:Y:S05]  /*2710*/  @!P1 BRA `(.L_x_310) ;  /* 0x0000000000289947 */ /* 0x000fea0003800000 */
[--C-:B------:R-:W-:Y:S02]  /*2720*/  SHF.R.U64 R34, R46, 0x1, R49.reuse ;  /* 0x000000012e227819 */ /* 0x100fe40000001231 */
[C---:B------:R-:W-:Y:S02]  /*2730*/  LOP3.LUT R2, R44.reuse, 0x3f, RZ, 0xc0, !PT ;  /* 0x0000003f2c027812 */ /* 0x040fe400078ec0ff */
        /* <DEDUP_REMOVED lines=8> */
.L_x_310:
[----:B------:R-:W-:Y:S05]  /*27c0*/  BSYNC.RECONVERGENT B3 ;  /* 0x0000000000037941 */ /* 0x000fea0003800200 */
.L_x_309:
[----:B------:R-:W-:-:S04]  /*27d0*/  IMAD.WIDE.U32 R34, R47, 0x2168c235, RZ ;  /* 0x2168c2352f227825 */ /* 0x000fc800078e00ff */
[----:B------:R-:W-:Y:S01]  /*27e0*/  IMAD.MOV.U32 R2, RZ, RZ, R35 ;  /* 0x000000ffff027224 */ /* 0x000fe200078e0023 */
[----:B------:R-:W-:Y:S01]  /*27f0*/  IADD3 RZ, P1, PT, R34, R34, RZ ;  /* 0x0000002222ff7210 */ /* 0x000fe20007f3e0ff */
[----:B------:R-:W-:Y:S02]  /*2800*/  IMAD.MOV.U32 R3, RZ, RZ, RZ ;  /* 0x000000ffff037224 */ /* 0x000fe400078e00ff */
[----:B------:R-:W-:-:S04]  /*2810*/  IMAD.HI.U32 R35, R45, -0x36f0255e, RZ ;  /* 0xc90fdaa22d237827 */ /* 0x000fc800078e00ff */
[----:B------:R-:W-:-:S04]  /*2820*/  IMAD.WIDE.U32 R2, R47, -0x36f0255e, R2 ;  /* 0xc90fdaa22f027825 */ /* 0x000fc800078e0002 */
[----:B------:R-:W-:-:S04]  /*2830*/  IMAD.WIDE.U32 R2, P2, R45, 0x2168c235, R2 ;  /* 0x2168c2352d027825 */ /* 0x000fc80007840002 */
[----:B------:R-:W-:Y:S01]  /*2840*/  IMAD R45, R45, -0x36f0255e, RZ ;  /* 0xc90fdaa22d2d7824 */ /* 0x000fe200078e02ff */
[----:B------:R-:W-:Y:S01]  /*2850*/  IADD3.X RZ, P1, PT, R2, R2, RZ, P1, !PT ;  /* 0x0000000202ff7210 */ /* 0x000fe20000f3e4ff */
[----:B------:R-:W-:-:S03]  /*2860*/  IMAD.X R34, RZ, RZ, R35, P2 ;  /* 0x000000ffff227224 */ /* 0x000fc600010e0623 */
[----:B------:R-:W-:-:S04]  /*2870*/  IADD3 R3, P2, PT, R45, R3, RZ ;  /* 0x000000032d037210 */ /* 0x000fc80007f5e0ff */
[C---:B------:R-:W-:Y:S01]  /*2880*/  ISETP.GT.U32.AND P3, PT, R3.reuse, RZ, PT ;  /* 0x000000ff0300720c */ /* 0x040fe20003f64070 */
[----:B------:R-:W-:Y:S01]  /*2890*/  IMAD.X R34, RZ, RZ, R34, P2 ;  /* 0x000000ffff227224 */ /* 0x000fe200010e0622 */
[----:B------:R-:W-:-:S04]  /*28a0*/  IADD3.X R2, P2, PT, R3, R3, RZ, P1, !PT ;  /* 0x0000000303027210 */ /* 0x000fc80000f5e4ff */
[C---:B------:R-:W-:Y:S01]  /*28b0*/  ISETP.GT.AND.EX P1, PT, R34.reuse, RZ, PT, P3 ;  /* 0x000000ff2200720c */ /* 0x040fe20003f24330 */
[----:B------:R-:W-:-:S03]  /*28c0*/  IMAD.X R35, R34, 0x1, R34, P2 ;  /* 0x0000000122237824 */ /* 0x000fc600010e0622 */
[----:B------:R-:W-:Y:S02]  /*28d0*/  SEL R3, R2, R3, P1 ;  /* 0x0000000302037207 */ /* 0x000fe40000800000 */
[----:B------:R-:W-:Y:S02]  /*28e0*/  SEL R34, R35, R34, P1 ;  /* 0x0000002223227207 */ /* 0x000fe40000800000 */
[----:B------:R-:W-:Y:S02]  /*28f0*/  IADD3 R3, P2, PT, R3, 0x1, RZ ;  /* 0x0000000103037810 */ /* 0x000fe40007f5e0ff */
[----:B------:R-:W-:Y:S02]  /*2900*/  SEL R35, RZ, 0xffffffff, !P1 ;  /* 0xffffffffff237807 */ /* 0x000fe40004800000 */
[----:B------:R-:W-:Y:S01]  /*2910*/  LOP3.LUT P1, R7, R7, 0x80000000, RZ, 0xc0, !PT ;  /* 0x8000000007077812 */ /* 0x000fe2000782c0ff */
[----:B------:R-:W-:Y:S02]  /*2920*/  IMAD.X R34, RZ, RZ, R34, P2 ;  /* 0x000000ffff227224 */ /* 0x000fe400010e0622 */
[----:B------:R-:W-:Y:S01]  /*2930*/  IMAD.IADD R2, R35, 0x1, -R44 ;  /* 0x0000000123027824 */ /* 0x000fe200078e0a2c */
[----:B------:R-:W-:-:S02]  /*2940*/  SHF.R.U32.HI R35, RZ, 0x1e, R5 ;  /* 0x0000001eff237819 */ /* 0x000fc40000011605 */
[----:B------:R-:W-:Y:S01]  /*2950*/  SHF.R.U64 R3, R3, 0xa, R34 ;  /* 0x0000000a03037819 */ /* 0x000fe20000001222 */
[----:B------:R-:W-:Y:S01]  /*2960*/  IMAD.SHL.U32 R2, R2, 0x100000, RZ ;  /* 0x0010000002027824 */ /* 0x000fe200078e00ff */
[----:B------:R-:W-:Y:S02]  /*2970*/  LEA.HI R4, R4, R35, RZ, 0x1 ;  /* 0x0000002304047211 */ /* 0x000fe400078f08ff */
[----:B------:R-:W-:Y:S02]  /*2980*/  IADD3 R3, P2, PT, R3, 0x1, RZ ;  /* 0x0000000103037810 */ /* 0x000fe40007f5e0ff */
[----:B------:R-:W-:Y:S01]  /*2990*/  @!P0 LOP3.LUT R7, R7, 0x80000000, RZ, 0x3c, !PT ;  /* 0x8000000007078812 */ /* 0x000fe200078e3cff */
[----:B------:R-:W-:Y:S01]  /*29a0*/  @P1 IMAD.MOV R4, RZ, RZ, -R4 ;  /* 0x000000ffff041224 */ /* 0x000fe200078e0a04 */
[----:B------:R-:W-:-:S04]  /*29b0*/  LEA.HI.X R34, R34, RZ, RZ, 0x16, P2 ;  /* 0x000000ff22227211 */ /* 0x000fc800010fb4ff */
[--C-:B------:R-:W-:Y:S02]  /*29c0*/  SHF.R.U64 R3, R3, 0x1, R34.reuse ;  /* 0x0000000103037819 */ /* 0x100fe40000001222 */
[----:B------:R-:W-:Y:S02]  /*29d0*/  SHF.R.U32.HI R5, RZ, 0x1, R34 ;  /* 0x00000001ff057819 */ /* 0x000fe40000011622 */
[----:B------:R-:W-:-:S04]  /*29e0*/  IADD3 R49, P2, P3, RZ, RZ, R3 ;  /* 0x000000ffff317210 */ /* 0x000fc80007b5e003 */
[----:B------:R-:W-:-:S04]  /*29f0*/  IADD3.X R2, PT, PT, R2, 0x3fe00000, R5, P2, P3 ;  /* 0x3fe0000002027810 */ /* 0x000fc800017e6405 */
[----:B------:R-:W-:-:S07]  /*2a00*/  LOP3.LUT R5, R2, R7, RZ, 0xfc, !PT ;  /* 0x0000000702057212 */ /* 0x000fce00078efcff */
.L_x_304:
[----:B------:R-:W-:Y:S02]  /*2a10*/  IMAD.MOV.U32 R2, RZ, RZ, R42 ;  /* 0x000000ffff027224 */ /* 0x000fe400078e002a */
[----:B------:R-:W-:Y:S02]  /*2a20*/  IMAD.MOV.U32 R3, RZ, RZ, 0x0 ;  /* 0x00000000ff037424 */ /* 0x000fe400078e00ff */
[----:B------:R-:W-:Y:S02]  /*2a30*/  IMAD.MOV.U32 R34, RZ, RZ, R4 ;  /* 0x000000ffff227224 */ /* 0x000fe400078e0004 */
[----:B------:R-:W-:Y:S01]  /*2a40*/  IMAD.MOV.U32 R4, RZ, RZ, R49 ;  /* 0x000000ffff047224 */ /* 0x000fe200078e0031 */
[----:B------:R-:W-:Y:S06]  /*2a50*/  RET.REL.NODEC R2 `(_ZN2at6native60_GLOBAL__N__2075b504_27_DistributionCauchyKernel_cu_d62eea8743distribution_elementwise_grid_stride_kernelIdLi2EZNS0_9templates4cuda21uniform_and_transformIddPNS_17CUDAGeneratorImplEZZZNS4_13cauchy_kernelIS7_EEvRNS_18TensorIteratorBaseEddT_ENKUlvE_clEvENKUlvE_clEvEUldE_EEvSA_T1_T2_EUlP24curandStatePhilox4_32_10E0_ZNS1_27distribution_nullary_kernelIdd6float4S7_SJ_SE_EEvSA_SG_RKT3_T4_EUlidE_EEvlNS_15PhiloxCudaStateESF_SG_) ;  /* 0xffffffd402687950 */ /* 0x000fec0003c3ffff */
.L_x_311:
        /* <DEDUP_REMOVED lines=10> */
.L_x_420:


//--------------------- .text._ZN2at6native60_GLOBAL__N__2075b504_27_DistributionCauchyKernel_cu_d62eea8743distribution_elementwise_grid_stride_kernelIdLi2EZNS0_9templates4cuda21uniform_and_transformIddPNS_17CUDAGeneratorImplEZZZNS4_13cauchy_kernelIS7_EEvRNS_18TensorIteratorBaseEddT_ENKUlvE_clEvENKUlvE_clEvEUldE_EEvSA_T1_T2_EUlP24curandStatePhilox4_32_10E_ZNS1_27distribution_nullary_kernelIdd7double2S7_SJ_SE_EEvSA_SG_RKT3_T4_EUlidE0_EEvlNS_15PhiloxCudaStateESF_SG_ --------------------------
	.section	.text._ZN2at6native60_GLOBAL__N__2075b504_27_DistributionCauchyKernel_cu_d62eea8743distribution_elementwise_grid_stride_kernelIdLi2EZNS0_9templates4cuda21uniform_and_transformIddPNS_17CUDAGeneratorImplEZZZNS4_13cauchy_kernelIS7_EEvRNS_18TensorIteratorBaseEddT_ENKUlvE_clEvENKUlvE_clEvEUldE_EEvSA_T1_T2_EUlP24curandStatePhilox4_32_10E_ZNS1_27distribution_nullary_kernelIdd7double2S7_SJ_SE_EEvSA_SG_RKT3_T4_EUlidE0_EEvlNS_15PhiloxCudaStateESF_SG_,"ax",@progbits
	.align	128
.text._ZN2at6native60_GLOBAL__N__2075b504_27_DistributionCauchyKernel_cu_d62eea8743distribution_elementwise_grid_stride_kernelIdLi2EZNS0_9templates4cuda21uniform_and_transformIddPNS_17CUDAGeneratorImplEZZZNS4_13cauchy_kernelIS7_EEvRNS_18TensorIteratorBaseEddT_ENKUlvE_clEvENKUlvE_clEvEUldE_EEvSA_T1_T2_EUlP24curandStatePhilox4_32_10E_ZNS1_27distribution_nullary_kernelIdd7double2S7_SJ_SE_EEvSA_SG_RKT3_T4_EUlidE0_EEvlNS_15PhiloxCudaStateESF_SG_:
        .type           _ZN2at6native60_GLOBAL__N__2075b504_27_DistributionCauchyKernel_cu_d62eea8743distribution_elementwise_grid_stride_kernelIdLi2EZNS0_9templates4cuda21uniform_and_transformIddPNS_17CUDAGeneratorImplEZZZNS4_13cauchy_kernelIS7_EEvRNS_18TensorIteratorBaseEddT_ENKUlvE_clEvENKUlvE_clEvEUldE_EEvSA_T1_T2_EUlP24curandStatePhilox4_32_10E_ZNS1_27distribution_nullary_kernelIdd7double2S7_SJ_SE_EEvSA_SG_RKT3_T4_EUlidE0_EEvlNS_15PhiloxCudaStateESF_SG_,@function
        .size           _ZN2at6native60_GLOBAL__N__2075b504_27_DistributionCauchyKernel_cu_d62eea8743distribution_elementwise_grid_stride_kernelIdLi2EZNS0_9templates4cuda21uniform_and_transformIddPNS_17CUDAGeneratorImplEZZZNS4_13cauchy_kernelIS7_EEvRNS_18TensorIteratorBaseEddT_ENKUlvE_clEvENKUlvE_clEvEUldE_EEvSA_T1_T2_EUlP24curandStatePhilox4_32_10E_ZNS1_27distribution_nullary_kernelIdd7double2S7_SJ_SE_EEvSA_SG_RKT3_T4_EUlidE0_EEvlNS_15PhiloxCudaStateESF_SG_,(.L_x_423 - _ZN2at6native60_GLOBAL__N__2075b504_27_DistributionCauchyKernel_cu_d62eea8743distribution_elementwise_grid_stride_kernelIdLi2EZNS0_9templates4cuda21uniform_and_transformIddPNS_17CUDAGeneratorImplEZZZNS4_13cauchy_kernelIS7_EEvRNS_18TensorIteratorBaseEddT_ENKUlvE_clEvENKUlvE_clEvEUldE_EEvSA_T1_T2_EUlP24curandStatePhilox4_32_10E_ZNS1_27distribution_nullary_kernelIdd7double2S7_SJ_SE_EEvSA_SG_RKT3_T4_EUlidE0_EEvlNS_15PhiloxCudaStateESF_SG_)
        .other          _ZN2at6native60_GLOBAL__N__2075b504_27_DistributionCauchyKernel_cu_d62eea8743distribution_elementwise_grid_stride_kernelIdLi2EZNS0_9templates4cuda21uniform_and_transformIddPNS_17CUDAGeneratorImplEZZZNS4_13cauchy_kernelIS7_EEvRNS_18TensorIteratorBaseEddT_ENKUlvE_clEvENKUlvE_clEvEUldE_EEvSA_T1_T2_EUlP24curandStatePhilox4_32_10E_ZNS1_27distribution_nullary_kernelIdd7double2S7_SJ_SE_EEvSA_SG_RKT3_T4_EUlidE0_EEvlNS_15PhiloxCudaStateESF_SG_,@"STO_CUDA_ENTRY STV_DEFAULT"
_ZN2at6native60_GLOBAL__N__2075b504_27_DistributionCauchyKernel_cu_d62eea8743distribution_elementwise_grid_stride_kernelIdLi2EZNS0_9templates4cuda21uniform_and_transformIddPNS_17CUDAGeneratorImplEZZZNS4_13cauchy_kernelIS7_EEvRNS_18TensorIteratorBaseEddT_ENKUlvE_clEvENKUlvE_clEvEUldE_EEvSA_T1_T2_EUlP24curandStatePhilox4_32_10E_ZNS1_27distribution_nullary_kernelIdd7double2S7_SJ_SE_EEvSA_SG_RKT3_T4_EUlidE0_EEvlNS_15PhiloxCudaStateESF_SG_:
        /* <DEDUP_REMOVED lines=12> */
[----:B------:R-:W3:Y:S03]  /*00c0*/  @P0 LDC R5, c[0x0][0x398] ;  /* 0x0000e600ff050b82 */ /* 0x000ee60000000800 */
[----:B0-----:R-:W3:Y:S01]  /*00d0*/  @P0 LDG.E.64 R2, desc[UR76][R10.64] ;  /* 0x0000004c0a020981 */ /* 0x001ee2000c1e1b00 */
[----:B-1----:R-:W-:-:S02]  /*00e0*/  IMAD.U32 R6, RZ, RZ, UR4 ;  /* 0x00000004ff067e24 */ /* 0x002fc4000f8e00ff */
[----:B------:R-:W-:-:S06]  /*00f0*/  IMAD.U32 R7, RZ, RZ, UR5 ;  /* 0x00000005ff077e24 */ /* 0x000fcc000f8e00ff */
[----:B------:R-:W4:Y:S01]  /*0100*/  @P0 LDG.E.64 R6, desc[UR76][R6.64] ;  /* 0x0000004c06060981 */ /* 0x000f22000c1e1b00 */
[----:B------:R-:W2:Y:S08]  /*0110*/  S2UR UR4, SR_CTAID.X ;  /* 0x00000000000479c3 */ /* 0x000eb00000002500 */
[----:B------:R-:W0:Y:S01]  /*0120*/  LDC R8, c[0x0][0x360] ;  /* 0x0000d800ff087b82 */ /* 0x000e220000000800 */
[----:B------:R-:W0:Y:S02]  /*0130*/  LDCU UR6, c[0x0][0x370] ;  /* 0x00006e00ff0677ac */ /* 0x000e240008000800 */
[----:B0-----:R-:W-:Y:S01]  /*0140*/  IMAD R26, R8, UR6, RZ ;  /* 0x00000006081a7c24 */ /* 0x001fe2000f8e02ff */
[----:B---3--:R-:W-:Y:S01]  /*0150*/  @P0 IADD3 R0, P1, PT, R2, R5, RZ ;  /* 0x0000000502000210 */ /* 0x008fe20007f3e0ff */
[----:B------:R-:W-:-:S03]  /*0160*/  IMAD.MOV.U32 R5, RZ, RZ, RZ ;  /* 0x000000ffff057224 */ /* 0x000fc600078e00ff */
[----:B------:R-:W-:Y:S01]  /*0170*/  @P0 IADD3.X R39, PT, PT, RZ, R3, RZ, P1, !PT ;  /* 0x00000003ff270210 */ /* 0x000fe20000ffe4ff */
[----:B--2---:R-:W-:Y:S01]  /*0180*/  IMAD.WIDE.U32 R2, R8, UR4, R4 ;  /* 0x0000000408027c25 */ /* 0x004fe2000f8e0004 */
[----:B------:R-:W0:Y:S02]  /*0190*/  LDCU.64 UR4, c[0x0][0x380] ;  /* 0x00007000ff0477ac */ /* 0x000e240008000a00 */
[----:B------:R-:W-:Y:S01]  /*01a0*/  SHF.R.U64 R38, R0, 0x2, R39 ;  /* 0x0000000200267819 */ /* 0x000fe20000001227 */
[----:B------:R-:W-:Y:S01]  /*01b0*/  IMAD.MOV.U32 R24, RZ, RZ, R3 ;  /* 0x000000ffff187224 */ /* 0x000fe200078e0003 */
[----:B------:R-:W-:Y:S01]  /*01c0*/  SHF.R.U32.HI R39, RZ, 0x2, R39 ;  /* 0x00000002ff277819 */ /* 0x000fe20000011627 */
[----:B------:R-:W-:Y:S01]  /*01d0*/  IMAD.WIDE.U32 R10, R2, -0x326172a9, RZ ;  /* 0xcd9e8d57020a7825 */ /* 0x000fe200078e00ff */
[----:B----4-:R-:W-:Y:S02]  /*01e0*/  IADD3 R36, PT, PT, R6, -0x61c88647, RZ ;  /* 0x9e3779b906247810 */ /* 0x010fe40007ffe0ff */
[----:B------:R-:W-:Y:S01]  /*01f0*/  IADD3 R33, PT, PT, R7, 0x32370b8f, RZ ;  /* 0x32370b8f07217810 */ /* 0x000fe20007ffe0ff */
[----:B------:R-:W-:Y:S01]  /*0200*/  IMAD.WIDE.U32 R4, R38, -0x2daee0ad, RZ ;  /* 0xd2511f5326047825 */ /* 0x000fe200078e00ff */
[----:B------:R-:W-:-:S02]  /*0210*/  LOP3.LUT R12, R39, R11, R6, 0x96, !PT ;  /* 0x0000000b270c7212 */ /* 0x000fc400078e9606 */
[C---:B------:R-:W-:Y:S01]  /*0220*/  IADD3 R30, PT, PT, R7.reuse, -0x126145ec, RZ ;  /* 0xed9eba14071e7810 */ /* 0x040fe20007ffe0ff */
[C---:B------:R-:W-:Y:S01]  /*0230*/  VIADD R37, R7.reuse, 0xbb67ae85 ;  /* 0xbb67ae8507257836 */ /* 0x040fe20000000000 */
[----:B------:R-:W-:Y:S01]  /*0240*/  LOP3.LUT R14, R7, R5, R3, 0x96, !PT ;  /* 0x00000005070e7212 */ /* 0x000fe200078e9603 */
[----:B------:R-:W-:Y:S01]  /*0250*/  IMAD.WIDE.U32 R12, R12, -0x2daee0ad, RZ ;  /* 0xd2511f530c0c7825 */ /* 0x000fe200078e00ff */
[C---:B------:R-:W-:Y:S02]  /*0260*/  IADD3 R27, PT, PT, R6.reuse, -0x4ab325aa, RZ ;  /* 0xb54cda56061b7810 */ /* 0x040fe40007ffe0ff */
[----:B------:R-:W-:Y:S01]  /*0270*/  IADD3 R9, PT, PT, R6, 0x5384540f, RZ ;  /* 0x5384540f06097810 */ /* 0x000fe20007ffe0ff */
[----:B------:R-:W-:Y:S01]  /*0280*/  IMAD.WIDE.U32 R14, R14, -0x326172a9, RZ ;  /* 0xcd9e8d570e0e7825 */ /* 0x000fe200078e00ff */
[----:B------:R-:W-:Y:S01]  /*0290*/  LOP3.LUT R11, R37, R4, R13, 0x96, !PT ;  /* 0x00000004250b7212 */ /* 0x000fe200078e960d */
[----:B0-----:R-:W-:Y:S01]  /*02a0*/  UIADD3 UR4, UP0, UPT, UR4, -0x1, URZ ;  /* 0xffffffff04047890 */ /* 0x001fe2000ff1e0ff */
[----:B------:R-:W-:Y:S01]  /*02b0*/  MOV R23, R2 ;  /* 0x0000000200177202 */ /* 0x000fe20000000f00 */
[----:B------:R-:W-:Y:S01]  /*02c0*/  VIADD R35, R6, 0x3c6ef372 ;  /* 0x3c6ef37206237836 */ /* 0x000fe20000000000 */
[----:B------:R-:W-:Y:S01]  /*02d0*/  LOP3.LUT R4, R36, R10, R15, 0x96, !PT ;  /* 0x0000000a24047212 */ /* 0x000fe200078e960f */
[----:B------:R-:W-:Y:S01]  /*02e0*/  IMAD.WIDE.U32 R10, R11, -0x326172a9, RZ ;  /* 0xcd9e8d570b0a7825 */ /* 0x000fe200078e00ff */
[----:B------:R-:W-:Y:S01]  /*02f0*/  UIADD3.X UR5, UPT, UPT, UR5, -0x1, URZ, UP0, !UPT ;  /* 0xffffffff05057890 */ /* 0x000fe200087fe4ff */
[----:B------:R-:W-:-:S02]  /*0300*/  MOV R22, R2 ;  /* 0x0000000200167202 */ /* 0x000fc40000000f00 */
[----:B------:R-:W-:Y:S01]  /*0310*/  IMAD.WIDE.U32 R4, R4, -0x2daee0ad, RZ ;  /* 0xd2511f5304047825 */ /* 0x000fe200078e00ff */
[----:B------:R-:W-:Y:S01]  /*0320*/  LOP3.LUT R13, R35, R14, R11, 0x96, !PT ;  /* 0x0000000e230d7212 */ /* 0x000fe200078e960b */
[----:B------:R-:W-:Y:S02]  /*0330*/  UISETP.NE.U32.AND UP0, UPT, UR5, URZ, UPT ;  /* 0x000000ff0500728c */ /* 0x000fe4000bf05070 */
[----:B------:R-:W-:Y:S02]  /*0340*/  VIADD R34, R7, 0x76cf5d0a ;  /* 0x76cf5d0a07227836 */ /* 0x000fe40000000000 */
[C---:B------:R-:W-:Y:S02]  /*0350*/  VIADD R32, R6.reuse, 0xdaa66d2b ;  /* 0xdaa66d2b06207836 */ /* 0x040fe40000000000 */
        /* <DEDUP_REMOVED lines=31> */
[----:B------:R-:W-:-:S03]  /*0550*/  IMAD.HI.U32 R9, R25, -0x2daee0ad, RZ ;  /* 0xd2511f5319097827 */ /* 0x000fc600078e00ff */
[----:B------:R-:W-:Y:S01]  /*0560*/  LOP3.LUT R16, R5, R16, R19, 0x96, !PT ;  /* 0x0000001005107212 */ /* 0x000fe200078e9613 */
[----:B------:R-:W-:Y:S01]  /*0570*/  VIADD R5, R6, 0x8ff34781 ;  /* 0x8ff3478106057836 */ /* 0x000fe20000000000 */
[----:B------:R-:W-:Y:S01]  /*0580*/  LOP3.LUT R18, R18, R9, RZ, 0x3c, !PT ;  /* 0x0000000912127212 */ /* 0x000fe200078e3cff */
[----:B------:R-:W-:Y:S02]  /*0590*/  IMAD.MOV.U32 R21, RZ, RZ, R3 ;  /* 0x000000ffff157224 */ /* 0x000fe400078e0003 */
[----:B------:R-:W-:-:S04]  /*05a0*/  IMAD.HI.U32 R4, R16, -0x326172a9, RZ ;  /* 0xcd9e8d5710047827 */ /* 0x000fc800078e00ff */
[----:B------:R-:W-:Y:S01]  /*05b0*/  IMAD.SHL.U32 R9, R26, 0x2, RZ ;  /* 0x000000021a097824 */ /* 0x000fe200078e00ff */
        /* <DEDUP_REMOVED lines=10> */
[----:B------:R-:W-:-:S06]  /*0660*/  IMAD.HI.U32 R3, R3, R5, R2 ;  /* 0x0000000503037227 */ /* 0x000fcc00078e0002 */
[----:B------:R-:W-:-:S04]  /*0670*/  IMAD.HI.U32 R2, R3, UR4, RZ ;  /* 0x0000000403027c27 */ /* 0x000fc8000f8e00ff */
[----:B------:R-:W-:Y:S01]  /*0680*/  IMAD.MOV.U32 R3, RZ, RZ, RZ ;  /* 0x000000ffff037224 */ /* 0x000fe200078e00ff */
        /* <DEDUP_REMOVED lines=9> */
.L_x_312:
[----:B------:R-:W-:-:S07]  /*0720*/  MOV R12, 0x740 ;  /* 0x00000740000c7802 */ /* 0x000fce0000000f00 */
[----:B------:R-:W-:Y:S05]  /*0730*/  CALL.REL.NOINC `($__internal_14_$__cuda_sm20_div_s64) ;  /* 0x0000004000a47944 */ /* 0x000fea0003c00000 */
.L_x_313:
        /* <DEDUP_REMOVED lines=10> */
[----:B------:R-:W0:Y:S01]  /*07e0*/  LDCU UR72, c[0x0][0x3a8] ;  /* 0x00007500ff4877ac */ /* 0x000e220008000800 */
[----:B------:R-:W1:Y:S01]  /*07f0*/  LDC.64 R10, c[0x0][0x548] ;  /* 0x00015200ff0a7b82 */ /* 0x000e620000000a00 */
[----:B------:R-:W-:Y:S01]  /*0800*/  VIADD R3, R7, 0x96a522ad ;  /* 0x96a522ad07037836 */ /* 0x000fe20000000000 */
[----:B------:R-:W-:Y:S01]  /*0810*/  LOP3.LUT R0, R0, 0x3, RZ, 0xc0, !PT ;  /* 0x0000000300007812 */ /* 0x000fe200078ec0ff */
[----:B------:R-:W-:Y:S01]  /*0820*/  IMAD R16, R16, -0x326172a9, RZ ;  /* 0xcd9e8d5710107824 */ /* 0x000fe200078e02ff */
[----:B------:R-:W2:Y:S02]  /*0830*/  LDCU.64 UR74, c[0x0][0x550] ;  /* 0x0000aa00ff4a77ac */ /* 0x000ea40008000a00 */
[----:B------:R-:W-:Y:S01]  /*0840*/  LOP3.LUT R18, R18, R3, RZ, 0x3c, !PT ;  /* 0x0000000312127212 */ /* 0x000fe200078e3cff */
[----:B------:R-:W3:Y:S01]  /*0850*/  LDCU UR4, c[0x0][0x3a8] ;  /* 0x00007500ff0477ac */ /* 0x000ee20008000800 */
[----:B------:R-:W4:Y:S01]  /*0860*/  LDCU UR70, c[0x0][0x3ac] ;  /* 0x00007580ff4677ac */ /* 0x000f220008000800 */
        /* <DEDUP_REMOVED lines=60> */
.L_x_353:
[----:B------:R-:W-:Y:S01]  /*0c30*/  VIADD R38, R38, 0x1 ;  /* 0x0000000126267836 */ /* 0x000fe20000000000 */
[----:B------:R-:W-:Y:S03]  /*0c40*/  BSSY.RECONVERGENT B0, `(.L_x_314) ;  /* 0x000000c000007945 */ /* 0x000fe60003800200 */
[C---:B------:R-:W-:Y:S01]  /*0c50*/  IMAD.WIDE.U32 R4, R38.reuse, -0x2daee0ad, RZ ;  /* 0xd2511f5326047825 */ /* 0x040fe200078e00ff */
[----:B------:R-:W-:-:S13]  /*0c60*/  ISETP.NE.AND P0, PT, R38, RZ, PT ;  /* 0x000000ff2600720c */ /* 0x000fda0003f05270 */
[----:B------:R-:W-:Y:S05]  /*0c70*/  @P0 BRA `(.L_x_315) ;  /* 0x0000000000200947 */ /* 0x000fea0003800000 */
        /* <DEDUP_REMOVED lines=8> */
.L_x_315:
[----:B0-----:R-:W-:Y:S05]  /*0d00*/  BSYNC.RECONVERGENT B0 ;  /* 0x0000000000007941 */ /* 0x001fea0003800200 */
.L_x_314:
        /* <DEDUP_REMOVED lines=28> */
[----:B------:R-:W-:-:S04]  /*0ed0*/  IMAD.WIDE.U32 R2, R3, -0x326172a9, RZ ;  /* 0xcd9e8d5703027825 */ /* 0x000fc800078e00ff */
[----:B------:R-:W-:Y:S01]  /*0ee0*/  VIADD R5, R6, 0x5384540f ;  /* 0x5384540f06057836 */ /* 0x000fe20000000000 */
[----:B------:R-:W-:Y:S01]  /*0ef0*/  LOP3.LUT R3, R27, R12, R3, 0x96, !PT ;  /* 0x0000000c1b037212 */ /* 0x000fe200078e9603 */
[----:B------:R-:W-:-:S05]  /*0f00*/  IMAD.WIDE.U32 R14, R14, -0x326172a9, RZ ;  /* 0xcd9e8d570e0e7825 */ /* 0x000fca00078e00ff */
[----:B------:R-:W-:Y:S01]  /*0f10*/  LOP3.LUT R12, R5, R2, R15, 0x96, !PT ;  /* 0x00000002050c7212 */ /* 0x000fe200078e960f */
[----:B------:R-:W-:Y:S01]  /*0f20*/  IMAD.WIDE.U32 R2, R3, -0x2daee0ad, RZ ;  /* 0xd2511f5303027825 */ /* 0x000fe200078e00ff */
[----:B------:R-:W-:-:S03]  /*0f30*/  IADD3 R15, PT, PT, R7, -0x24c28bd8, RZ ;  /* 0xdb3d7428070f7810 */ /* 0x000fc60007ffe0ff */
[----:B------:R-:W-:Y:S02]  /*0f40*/  VIADD R5, R7, 0x1fd5c5a3 ;  /* 0x1fd5c5a307057836 */ /* 0x000fe40000000000 */
[----:B------:R-:W-:-:S03]  /*0f50*/  IMAD.WIDE.U32 R12, R12, -0x2daee0ad, RZ ;  /* 0xd2511f530c0c7825 */ /* 0x000fc600078e00ff */
[----:B------:R-:W-:Y:S02]  /*0f60*/  LOP3.LUT R4, R5, R4, R3, 0x96, !PT ;  /* 0x0000000405047212 */ /* 0x000fe400078e9603 */
[----:B------:R-:W-:Y:S01]  /*0f70*/  LOP3.LUT R2, R15, R2, R13, 0x96, !PT ;  /* 0x000000020f027212 */ /* 0x000fe200078e960d */
[----:B------:R-:W-:Y:S02]  /*0f80*/  VIADD R13, R6, 0xf1bbcdc8 ;  /* 0xf1bbcdc8060d7836 */ /* 0x000fe40000000000 */
[----:B------:R-:W-:-:S04]  /*0f90*/  IMAD.WIDE.U32 R4, R4, -0x326172a9, RZ ;  /* 0xcd9e8d5704047825 */ /* 0x000fc800078e00ff */
[----:B------:R-:W-:Y:S01]  /*0fa0*/  IMAD R15, R25, -0x2daee0ad, RZ ;  /* 0xd2511f53190f7824 */ /* 0x000fe200078e02ff */
[----:B------:R-:W-:Y:S01]  /*0fb0*/  LOP3.LUT R25, R13, R14, R5, 0x96, !PT ;  /* 0x0000000e0d197212 */ /* 0x000fe200078e9605 */
[----:B------:R-:W-:Y:S01]  /*0fc0*/  IMAD.WIDE.U32 R2, R2, -0x326172a9, RZ ;  /* 0xcd9e8d5702027825 */ /* 0x000fe200078e00ff */
[----:B------:R-:W-:-:S03]  /*0fd0*/  MOV R5, R20 ;  /* 0x0000001400057202 */ /* 0x000fc60000000f00 */
[----:B------:R-:W-:Y:S01]  /*0fe0*/  IMAD.HI.U32 R13, R25, -0x2daee0ad, RZ ;  /* 0xd2511f53190d7827 */ /* 0x000fe200078e00ff */
[----:B------:R-:W-:-:S03]  /*0ff0*/  LOP3.LUT R20, R17, R4, R3, 0x96, !PT ;  /* 0x0000000411147212 */ /* 0x000fc600078e9603 */
[----:B------:R-:W-:Y:S02]  /*1000*/  VIADD R14, R7, 0x96a522ad ;  /* 0x96a522ad070e7836 */ /* 0x000fe40000000000 */
[----:B------:R-:W-:Y:S01]  /*1010*/  IMAD.MOV.U32 R3, RZ, RZ, R16 ;  /* 0x000000ffff037224 */ /* 0x000fe200078e0010 */
        /* <DEDUP_REMOVED lines=13> */
.L_x_316:
        /* <DEDUP_REMOVED lines=9> */
.L_x_317:
[----:B------:R-:W-:Y:S01]  /*1180*/  IMAD.WIDE.U32 R14, R3, 0x200000, RZ ;  /* 0x00200000030e7825 */ /* 0x000fe200078e00ff */
[----:B------:R-:W-:-:S03]  /*1190*/  UISETP.NE.AND UP0, UPT, UR4, URZ, UPT ;  /* 0x000000ff0400728c */ /* 0x000fc6000bf05270 */
[----:B------:R-:W-:Y:S01]  /*11a0*/  IMAD.WIDE.U32 R2, R2, 0x200000, RZ ;  /* 0x0020000002027825 */ /* 0x000fe200078e00ff */
[----:B------:R-:W-:-:S03]  /*11b0*/  LOP3.LUT R14, R14, R5, RZ, 0x3c, !PT ;  /* 0x000000050e0e7212 */ /* 0x000fc600078e3cff */
[----:B------:R-:W-:Y:S01]  /*11c0*/  IMAD.MOV.U32 R12, RZ, RZ, 0x0 ;  /* 0x00000000ff0c7424 */ /* 0x000fe200078e00ff */
[----:B------:R-:W-:Y:S01]  /*11d0*/  LOP3.LUT R2, R2, R13, RZ, 0x3c, !PT ;  /* 0x0000000d02027212 */ /* 0x000fe200078e3cff */
[----:B------:R-:W0:Y:S01]  /*11e0*/  I2F.F64.U64 R4, R14 ;  /* 0x0000000e00047312 */ /* 0x000e220000301800 */
[----:B------:R-:W-:-:S07]  /*11f0*/  IMAD.MOV.U32 R13, RZ, RZ, 0x3ca00000 ;  /* 0x3ca00000ff0d7424 */ /* 0x000fce00078e00ff */
[----:B------:R-:W1:Y:S01]  /*1200*/  I2F.F64.U64 R2, R2 ;  /* 0x0000000200027312 */ /* 0x000e620000301800 */
[-C--:B0-----:R-:W-:Y:S02]  /*1210*/  DFMA R4, R4, R12.reuse, 5.5511151231257827021e-17 ;  /* 0x3c9000000404742b */ /* 0x081fe4000000000c */
[----:B-1----:R-:W-:Y:S01]  /*1220*/  DFMA R12, R2, R12, 5.5511151231257827021e-17 ;  /* 0x3c900000020c742b */ /* 0x002fe2000000000c */
[----:B------:R-:W-:Y:S10]  /*1230*/  BRA.U UP0, `(.L_x_318) ;  /* 0x0000000d00407547 */ /* 0x000ff4000b800000 */
[----:B------:R-:W-:Y:S01]  /*1240*/  ISETP.GE.U32.AND P0, PT, R23, UR34, PT ;  /* 0x0000002217007c0c */ /* 0x000fe2000bf06070 */
[----:B------:R-:W-:Y:S03]  /*1250*/  BSSY.RECONVERGENT B0, `(.L_x_319) ;  /* 0x0000066000007945 */ /* 0x000fe60003800200 */
[----:B------:R-:W-:-:S13]  /*1260*/  ISETP.GE.AND.EX P0, PT, R24, UR35, PT, P0 ;  /* 0x0000002318007c0c */ /* 0x000fda000bf06300 */
[----:B------:R-:W-:Y:S05]  /*1270*/  @P0 BRA `(.L_x_320) ;  /* 0x00000004008c0947 */ /* 0x000fea0003800000 */
[----:B------:R-:W-:Y:S01]  /*1280*/  DADD R2, R4, -0.5 ;  /* 0xbfe0000004027429 */ /* 0x000fe20000000000 */
[----:B------:R-:W-:Y:S01]  /*1290*/  UMOV UR48, 0x54442d18 ;  /* 0x54442d1800307882 */ /* 0x000fe20000000000 */
[----:B------:R-:W-:Y:S01]  /*12a0*/  UMOV UR49, 0x400921fb ;  /* 0x400921fb00317882 */ /* 0x000fe20000000000 */
[----:B------:R-:W-:Y:S05]  /*12b0*/  BSSY.RECONVERGENT B1, `(.L_x_321) ;  /* 0x0000020000017945 */ /* 0x000fea0003800200 */
        /* <DEDUP_REMOVED lines=22> */
[----:B------:R-:W-:Y:S05]  /*1420*/  CALL.REL.NOINC `($_ZN2at6native60_GLOBAL__N__2075b504_27_DistributionCauchyKernel_cu_d62eea8743distribution_elementwise_grid_stride_kernelIdLi2EZNS0_9templates4cuda21uniform_and_transformIddPNS_17CUDAGeneratorImplEZZZNS4_13cauchy_kernelIS7_EEvRNS_18TensorIteratorBaseEddT_ENKUlvE_clEvENKUlvE_clEvEUldE_EEvSA_T1_T2_EUlP24curandStatePhilox4_32_10E_ZNS1_27distribution_nullary_kernelIdd7double2S7_SJ_SE_EEvSA_SG_RKT3_T4_EUlidE0_EEvlNS_15PhiloxCudaStateESF_SG_$__internal_trig_reduction_slowpathd) ;  /* 0x0000003800947944 */ /* 0x000fea0003c00000 */
[----:B------:R-:W-:Y:S01]  /*1430*/  IMAD.MOV.U32 R46, RZ, RZ, R44 ;  /* 0x000000ffff2e7224 */ /* 0x000fe200078e002c */
[----:B------:R-:W-:-:S07]  /*1440*/  MOV R47, R45 ;  /* 0x0000002d002f7202 */ /* 0x000fce0000000f00 */
.L_x_324:
[----:B------:R-:W-:Y:S05]  /*1450*/  BSYNC.RECONVERGENT B2 ;  /* 0x0000000000027941 */ /* 0x000fea0003800200 */
.L_x_323:
[----:B------:R-:W-:-:S04]  /*1460*/  LOP3.LUT R14, R14, 0x1, RZ, 0xc0, !PT ;  /* 0x000000010e0e7812 */ /* 0x000fc800078ec0ff */
[----:B------:R-:W-:Y:S01]  /*1470*/  ISETP.NE.U32.AND P0, PT, R14, 0x1, PT ;  /* 0x000000010e00780c */ /* 0x000fe20003f05070 */
[----:B------:R-:W-:-:S12]  /*1480*/  BRA `(.L_x_325) ;  /* 0x0000000000087947 */ /* 0x000fd80003800000 */
.L_x_322:
[----:B------:R-:W-:Y:S01]  /*1490*/  DMUL R46, RZ, R2 ;  /* 0x00000002ff2e7228 */ /* 0x000fe20000000000 */
[----:B------:R-:W-:-:S13]  /*14a0*/  PLOP3.LUT P0, PT, PT, PT, PT, 0x80, 0x8 ;  /* 0x000000000008781c */ /* 0x000fda0003f0f070 */
.L_x_325:
[----:B------:R-:W-:Y:S05]  /*14b0*/  BSYNC.RECONVERGENT B1 ;  /* 0x0000000000017941 */ /* 0x000fea0003800200 */
.L_x_321:
        /* <DEDUP_REMOVED lines=60> */
.L_x_327:
[----:B------:R-:W-:Y:S05]  /*1880*/  BSYNC.RECONVERGENT B1 ;  /* 0x0000000000017941 */ /* 0x000fea0003800200 */
.L_x_326:
[----:B------:R-:W-:-:S07]  /*1890*/  DFMA R44, R44, UR74, R10 ;  /* 0x0000004a2c2c7c2b */ /* 0x000fce000800000a */
[----:B------:R0:W-:Y:S04]  /*18a0*/  STG.E.64 desc[UR76][R4.64], R44 ;  /* 0x0000002c04007986 */ /* 0x0001e8000c101b4c */
.L_x_320:
[----:B------:R-:W-:Y:S05]  /*18b0*/  BSYNC.RECONVERGENT B0 ;  /* 0x0000000000007941 */ /* 0x000fea0003800200 */
.L_x_319:
[----:B------:R-:W-:-:S04]  /*18c0*/  IADD3 R2, P1, PT, R26, R23, RZ ;  /* 0x000000171a027210 */ /* 0x000fc80007f3e0ff */
[----:B------:R-:W-:Y:S02]  /*18d0*/  ISETP.GE.U32.AND P0, PT, R2, UR34, PT ;  /* 0x0000002202007c0c */ /* 0x000fe4000bf06070 */
[----:B------:R-:W-:-:S04]  /*18e0*/  IADD3.X R2, PT, PT, RZ, R24, RZ, P1, !PT ;  /* 0x00000018ff027210 */ /* 0x000fc80000ffe4ff */
        /* <DEDUP_REMOVED lines=28> */
[----:B------:R-:W-:Y:S05]  /*1ab0*/  CALL.REL.NOINC `($_ZN2at6native60_GLOBAL__N__2075b504_27_DistributionCauchyKernel_cu_d62eea8743distribution_elementwise_grid_stride_kernelIdLi2EZNS0_9templates4cuda21uniform_and_transformIddPNS_17CUDAGeneratorImplEZZZNS4_13cauchy_kernelIS7_EEvRNS_18TensorIteratorBaseEddT_ENKUlvE_clEvENKUlvE_clEvEUldE_EEvSA_T1_T2_EUlP24curandStatePhilox4_32_10E_ZNS1_27distribution_nullary_kernelIdd7double2S7_SJ_SE_EEvSA_SG_RKT3_T4_EUlidE0_EEvlNS_15PhiloxCudaStateESF_SG_$__internal_trig_reduction_slowpathd) ;  /* 0x0000003000f07944 */ /* 0x000fea0003c00000 */
[----:B------:R-:W-:-:S07]  /*1ac0*/  MOV R12, R14 ;  /* 0x0000000e000c7202 */ /* 0x000fce0000000f00 */
.L_x_332:
[----:B------:R-:W-:Y:S05]  /*1ad0*/  BSYNC.RECONVERGENT B1 ;  /* 0x0000000000017941 */ /* 0x000fea0003800200 */
.L_x_331:
[----:B------:R-:W-:-:S04]  /*1ae0*/  LOP3.LUT R12, R12, 0x1, RZ, 0xc0, !PT ;  /* 0x000000010c0c7812 */ /* 0x000fc800078ec0ff */
[----:B------:R-:W-:Y:S01]  /*1af0*/  ISETP.NE.U32.AND P0, PT, R12, 0x1, PT ;  /* 0x000000010c00780c */ /* 0x000fe20003f05070 */
[----:B------:R-:W-:-:S12]  /*1b00*/  BRA `(.L_x_333) ;  /* 0x0000000000087947 */ /* 0x000fd80003800000 */
.L_x_330:
[----:B0-----:R-:W-:Y:S01]  /*1b10*/  DMUL R44, RZ, R2 ;  /* 0x00000002ff2c7228 */ /* 0x001fe20000000000 */
[----:B------:R-:W-:-:S13]  /*1b20*/  PLOP3.LUT P0, PT, PT, PT, PT, 0x80, 0x8 ;  /* 0x000000000008781c */ /* 0x000fda0003f0f070 */
.L_x_333:
[----:B------:R-:W-:Y:S05]  /*1b30*/  BSYNC.RECONVERGENT B0 ;  /* 0x0000000000007941 */ /* 0x000fea0003800200 */
.L_x_329:
        /* <DEDUP_REMOVED lines=9> */
[C---:B------:R-:W-:Y:S01]  /*1bd0*/  DFMA R4, R12.reuse, R2, UR48 ;  /* 0x000000300c047e2b */ /* 0x040fe20008000002 */
        /* <DEDUP_REMOVED lines=50> */
.L_x_335:
[----:B------:R-:W-:Y:S05]  /*1f00*/  BSYNC.RECONVERGENT B0 ;  /* 0x0000000000007941 */ /* 0x000fea0003800200 */
.L_x_334:
[----:B------:R-:W-:-:S07]  /*1f10*/  DFMA R42, R42, UR74, R10 ;  /* 0x0000004a2a2a7c2b */ /* 0x000fce000800000a */
[----:B------:R1:W-:Y:S01]  /*1f20*/  STG.E.64 desc[UR76][R2.64], R42 ;  /* 0x0000002a02007986 */ /* 0x0003e2000c101b4c */
[----:B------:R-:W-:Y:S05]  /*1f30*/  BRA `(.L_x_328) ;  /* 0x0000002800787947 */ /* 0x000fea0003800000 */
.L_x_318:
[----:B------:R-:W-:Y:S01]  /*1f40*/  ISETP.GE.U32.AND P0, PT, R23, UR34, PT ;  /* 0x0000002217007c0c */ /* 0x000fe2000bf06070 */
[----:B------:R-:W-:Y:S03]  /*1f50*/  BSSY.RECONVERGENT B0, `(.L_x_336) ;  /* 0x000014d000007945 */ /* 0x000fe60003800200 */
        /* <DEDUP_REMOVED lines=232> */
.L_x_338:
[----:B------:R-:W-:Y:S01]  /*2de0*/  DADD R2, R4, -0.5 ;  /* 0xbfe0000004027429 */ /* 0x000fe20000000000 */
[----:B------:R-:W-:Y:S01]  /*2df0*/  UMOV UR48, 0x54442d18 ;  /* 0x54442d1800307882 */ /* 0x000fe20000000000 */
[----:B------:R-:W-:Y:S01]  /*2e00*/  UMOV UR49, 0x400921fb ;  /* 0x400921fb00317882 */ /* 0x000fe20000000000 */
[----:B------:R-:W-:Y:S05]  /*2e10*/  BSSY.RECONVERGENT B1, `(.L_x_339) ;  /* 0x000001f000017945 */ /* 0x000fea0003800200 */
        /* <DEDUP_REMOVED lines=25> */
[----:B------:R-:W-:Y:S01]  /*2fb0*/  MOV R46, R44 ;  /* 0x0000002c002e7202 */ /* 0x000fe20000000f00 */
[----:B------:R-:W-:-:S07]  /*2fc0*/  IMAD.MOV.U32 R47, RZ, RZ, R45 ;  /* 0x000000ffff2f7224 */ /* 0x000fce00078e002d */
.L_x_342:
[----:B------:R-:W-:Y:S05]  /*2fd0*/  BSYNC.RECONVERGENT B2 ;  /* 0x0000000000027941 */ /* 0x000fea0003800200 */
.L_x_341:
[----:B------:R-:W-:-:S04]  /*2fe0*/  LOP3.LUT R14, R14, 0x1, RZ, 0xc0, !PT ;  /* 0x000000010e0e7812 */ /* 0x000fc800078ec0ff */
[----:B------:R-:W-:-:S13]  /*2ff0*/  ISETP.NE.U32.AND P0, PT, R14, 0x1, PT ;  /* 0x000000010e00780c */ /* 0x000fda0003f05070 */
.L_x_340:
[----:B------:R-:W-:Y:S05]  /*3000*/  BSYNC.RECONVERGENT B1 ;  /* 0x0000000000017941 */ /* 0x000fea0003800200 */
.L_x_339:
        /* <DEDUP_REMOVED lines=59> */
.L_x_344:
[----:B------:R-:W-:Y:S05]  /*33c0*/  BSYNC.RECONVERGENT B1 ;  /* 0x0000000000017941 */ /* 0x000fea0003800200 */
.L_x_343:
[----:B------:R-:W0:Y:S01]  /*33d0*/  LDCU.64 UR48, c[0x0][0x540] ;  /* 0x0000a800ff3077ac */ /* 0x000e220008000a00 */
[----:B------:R-:W-:Y:S01]  /*33e0*/  DFMA R44, R44, UR74, R10 ;  /* 0x0000004a2c2c7c2b */ /* 0x000fe2000800000a */
[----:B0-----:R-:W-:-:S05]  /*33f0*/  IADD3 R2, P0, PT, R41, UR48, RZ ;  /* 0x0000003029027c10 */ /* 0x001fca000ff1e0ff */
[----:B------:R-:W-:-:S05]  /*3400*/  IMAD.X R3, RZ, RZ, UR49, P0 ;  /* 0x00000031ff037e24 */ /* 0x000fca00080e06ff */
[----:B------:R0:W-:Y:S03]  /*3410*/  STG.E.64 desc[UR76][R2.64], R44 ;  /* 0x0000002c02007986 */ /* 0x0001e6000c101b4c */
.L_x_337:
[----:B------:R-:W-:Y:S05]  /*3420*/  BSYNC.RECONVERGENT B0 ;  /* 0x0000000000007941 */ /* 0x000fea0003800200 */
.L_x_336:
[----:B------:R-:W-:-:S04]  /*3430*/  IADD3 R4, P1, PT, R26, R23, RZ ;  /* 0x000000171a047210 */ /* 0x000fc80007f3e0ff */
[----:B------:R-:W-:Y:S02]  /*3440*/  ISETP.GE.U32.AND P0, PT, R4, UR34, PT ;  /* 0x0000002204007c0c */ /* 0x000fe4000bf06070 */
[----:B0-----:R-:W-:-:S04]  /*3450*/  IADD3.X R2, PT, PT, RZ, R24, RZ, P1, !PT ;  /* 0x00000018ff027210 */ /* 0x001fc80000ffe4ff */
        /* <DEDUP_REMOVED lines=232> */
.L_x_345:
        /* <DEDUP_REMOVED lines=27> */
[----:B------:R-:W-:-:S07]  /*4490*/  IMAD.MOV.U32 R12, RZ, RZ, R14 ;  /* 0x000000ffff0c7224 */ /* 0x000fce00078e000e */
.L_x_349:
[----:B------:R-:W-:Y:S05]  /*44a0*/  BSYNC.RECONVERGENT B1 ;  /* 0x0000000000017941 */ /* 0x000fea0003800200 */
.L_x_348:
[----:B------:R-:W-:-:S04]  /*44b0*/  LOP3.LUT R12, R12, 0x1, RZ, 0xc0, !PT ;  /* 0x000000010c0c7812 */ /* 0x000fc800078ec0ff */
[----:B------:R-:W-:Y:S01]  /*44c0*/  ISETP.NE.U32.AND P0, PT, R12, 0x1, PT ;  /* 0x000000010c00780c */ /* 0x000fe20003f05070 */
[----:B------:R-:W-:-:S12]  /*44d0*/  BRA `(.L_x_350) ;  /* 0x0000000000087947 */ /* 0x000fd80003800000 */
.L_x_347:
[----:B------:R-:W-:Y:S01]  /*44e0*/  DMUL R44, RZ, R2 ;  /* 0x00000002ff2c7228 */ /* 0x000fe20000000000 */
[----:B------:R-:W-:-:S13]  /*44f0*/  PLOP3.LUT P0, PT, PT, PT, PT, 0x80, 0x8 ;  /* 0x000000000008781c */ /* 0x000fda0003f0f070 */
.L_x_350:
[----:B------:R-:W-:Y:S05]  /*4500*/  BSYNC.RECONVERGENT B0 ;  /* 0x0000000000007941 */ /* 0x000fea0003800200 */
.L_x_346:
        /* <DEDUP_REMOVED lines=59> */
.L_x_352:
[----:B------:R-:W-:Y:S05]  /*48c0*/  BSYNC.RECONVERGENT B0 ;  /* 0x0000000000007941 */ /* 0x000fea0003800200 */
.L_x_351:
[----:B------:R-:W0:Y:S01]  /*48d0*/  LDCU.64 UR48, c[0x0][0x540] ;  /* 0x0000a800ff3077ac */ /* 0x000e220008000a00 */
[----:B------:R-:W-:Y:S01]  /*48e0*/  DFMA R42, R42, UR74, R10 ;  /* 0x0000004a2a2a7c2b */ /* 0x000fe2000800000a */
[----:B0-----:R-:W-:-:S05]  /*48f0*/  IADD3 R2, P0, PT, R41, UR48, RZ ;  /* 0x0000003029027c10 */ /* 0x001fca000ff1e0ff */
[----:B------:R-:W-:-:S05]  /*4900*/  IMAD.X R3, RZ, RZ, UR49, P0 ;  /* 0x00000031ff037e24 */ /* 0x000fca00080e06ff */
[----:B------:R0:W-:Y:S03]  /*4910*/  STG.E.64 desc[UR76][R2.64], R42 ;  /* 0x0000002a02007986 */ /* 0x0001e6000c101b4c */
.L_x_328:
[----:B------:R-:W-:Y:S05]  /*4920*/  WARPSYNC.ALL ;  /* 0x0000000000007948 */ /* 0x000fea0003800000 */
[----:B------:R-:W2:Y:S01]  /*4930*/  LDCU UR48, c[0x0][0x360] ;  /* 0x00006c00ff3077ac */ /* 0x000ea20008000800 */
[----:B01----:R-:W2:Y:S08]  /*4940*/  LDC R2, c[0x0][0x370] ;  /* 0x0000dc00ff027b82 */ /* 0x003eb00000000800 */
[----:B------:R-:W-:Y:S01]  /*4950*/  BAR.SYNC.DEFER_BLOCKING 0x0 ;  /* 0x0000000000007b1d */ /* 0x000fe20000010000 */
[----:B--2---:R-:W-:-:S05]  /*4960*/  IMAD R2, R2, UR48, RZ ;  /* 0x0000003002027c24 */ /* 0x004fca000f8e02ff */
[----:B------:R-:W-:-:S04]  /*4970*/  LEA R23, P0, R2, R23, 0x1 ;  /* 0x0000001702177211 */ /* 0x000fc800078008ff */
[----:B------:R-:W-:Y:S02]  /*4980*/  IADD3.X R24, PT, PT, RZ, R24, RZ, P0, !PT ;  /* 0x00000018ff187210 */ /* 0x000fe400007fe4ff */
[----:B------:R-:W-:-:S04]  /*4990*/  ISETP.GE.U32.AND P0, PT, R23, R8, PT ;  /* 0x000000081700720c */ /* 0x000fc80003f06070 */
[----:B------:R-:W-:-:S13]  /*49a0*/  ISETP.GE.AND.EX P0, PT, R24, R19, PT, P0 ;  /* 0x000000131800720c */ /* 0x000fda0003f06300 */
[----:B------:R-:W-:Y:S05]  /*49b0*/  @!P0 BRA `(.L_x_353) ;  /* 0xffffffc0009c8947 */ /* 0x000fea000383ffff */
[----:B------:R-:W-:Y:S05]  /*49c0*/  EXIT ;  /* 0x000000000000794d */ /* 0x000fea0003800000 */
        .weak           $__internal_14_$__cuda_sm20_div_s64
        .type           $__internal_14_$__cuda_sm20_div_s64,@function
        .size           $__internal_14_$__cuda_sm20_div_s64,($_ZN2at6native60_GLOBAL__N__2075b504_27_DistributionCauchyKernel_cu_d62eea8743distribution_elementwise_grid_stride_kernelIdLi2EZNS0_9templates4cuda21uniform_and_transformIddPNS_17CUDAGeneratorImplEZZZNS4_13cauchy_kernelIS7_EEvRNS_18TensorIteratorBaseEddT_ENKUlvE_clEvENKUlvE_clEvEUldE_EEvSA_T1_T2_EUlP24curandStatePhilox4_32_10E_ZNS1_27distribution_nullary_kernelIdd7double2S7_SJ_SE_EEvSA_SG_RKT3_T4_EUlidE0_EEvlNS_15PhiloxCudaStateESF_SG_$__internal_trig_reduction_slowpathd - $__internal_14_$__cuda_sm20_div_s64)
$__internal_14_$__cuda_sm20_div_s64:
[----:B------:R-:W-:Y:S01]  /*49d0*/  IMAD.MOV.U32 R10, RZ, RZ, R9 ;  /* 0x000000ffff0a7224 */ /* 0x000fe200078e0009 */
[----:B------:R-:W-:-:S05]  /*49e0*/  MOV R11, RZ ;  /* 0x000000ff000b7202 */ /* 0x000fca0000000f00 */
[----:B------:R-:W0:Y:S08]  /*49f0*/  I2F.U64.RP R10, R10 ;  /* 0x0000000a000a7312 */ /* 0x000e300000309000 */
[----:B0-----:R0:W1:Y:S02]  /*4a00*/  MUFU.RCP R2, R10 ;  /* 0x0000000a00027308 */ /* 0x0010640000001000 */
[----:B0-----:R-:W-:-:S04]  /*4a10*/  IADD3 R10, P4, PT, RZ, -UR4, RZ ;  /* 0x80000004ff0a7c10 */ /* 0x001fc8000ff9e0ff */
[----:B------:R-:W-:Y:S01]  /*4a20*/  IADD3.X R14, PT, PT, RZ, ~UR5, RZ, P4, !PT ;  /* 0x80000005ff0e7c10 */ /* 0x000fe2000a7fe4ff */
[----:B-1----:R-:W-:-:S06]  /*4a30*/  VIADD R2, R2, 0x1ffffffe ;  /* 0x1ffffffe02027836 */ /* 0x002fcc0000000000 */
        /* <DEDUP_REMOVED lines=17> */
[----:B------:R-:W-:Y:S01]  /*4b50*/  IMAD R2, R11, R9, R3 ;  /* 0x000000090b027224 */ /* 0x000fe200078e0203 */
[----:B------:R-:W-:Y:S01]  /*4b60*/  SEL R10, R10, UR4, !P1 ;  /* 0x000000040a0a7c07 */ /* 0x000fe2000c800000 */
[----:B------:R-:W-:Y:S01]  /*4b70*/  HFMA2 R3, -RZ, RZ, 0, 0 ;  /* 0x00000000ff037431 */ /* 0x000fe200000001ff */
[----:B------:R-:W-:Y:S01]  /*4b80*/  SEL R14, R14, UR5, !P1 ;  /* 0x000000050e0e7c07 */ /* 0x000fe2000c800000 */
[----:B------:R-:W-:-:S04]  /*4b90*/  IMAD.HI.U32 R4, R5, R13, RZ ;  /* 0x0000000d05047227 */ /* 0x000fc800078e00ff */
[----:B------:R-:W-:-:S04]  /*4ba0*/  IMAD.X R2, RZ, RZ, ~R2, P0 ;  /* 0x000000ffff027224 */ /* 0x000fc800000e0e02 */
[----:B------:R-:W-:-:S04]  /*4bb0*/  IMAD.WIDE.U32 R4, P0, R5, R2, R4 ;  /* 0x0000000205047225 */ /* 0x000fc80007800004 */
[----:B------:R-:W-:-:S04]  /*4bc0*/  IMAD.HI.U32 R5, P2, R11, R13, R4 ;  /* 0x0000000d0b057227 */ /* 0x000fc80007840004 */
[CC--:B------:R-:W-:Y:S02]  /*4bd0*/  IMAD R4, R11.reuse, R2.reuse, RZ ;  /* 0x000000020b047224 */ /* 0x0c0fe400078e02ff */
[----:B------:R-:W-:-:S03]  /*4be0*/  IMAD.HI.U32 R2, R11, R2, RZ ;  /* 0x000000020b027227 */ /* 0x000fc600078e00ff */
[----:B------:R-:W-:Y:S01]  /*4bf0*/  IADD3 R5, P3, PT, R4, R5, RZ ;  /* 0x0000000504057210 */ /* 0x000fe20007f7e0ff */
[----:B------:R-:W-:Y:S02]  /*4c00*/  IMAD.X R11, R2, 0x1, R11, P0 ;  /* 0x00000001020b7824 */ /* 0x000fe400000e060b */
[----:B------:R-:W-:Y:S02]  /*4c10*/  IMAD.MOV.U32 R13, RZ, RZ, 0x0 ;  /* 0x00000000ff0d7424 */ /* 0x000fe400078e00ff */
[----:B------:R-:W-:Y:S01]  /*4c20*/  IMAD.HI.U32 R2, R5, R10, RZ ;  /* 0x0000000a05027227 */ /* 0x000fe200078e00ff */
[----:B------:R-:W-:-:S03]  /*4c30*/  IADD3.X R11, PT, PT, RZ, RZ, R11, P3, P2 ;  /* 0x000000ffff0b7210 */ /* 0x000fc60001fe440b */
[----:B------:R-:W-:-:S04]  /*4c40*/  IMAD.WIDE.U32 R2, R5, R14, R2 ;  /* 0x0000000e05027225 */ /* 0x000fc800078e0002 */
[C---:B------:R-:W-:Y:S02]  /*4c50*/  IMAD R5, R11.reuse, R14, RZ ;  /* 0x0000000e0b057224 */ /* 0x040fe400078e02ff */
[----:B------:R-:W-:-:S04]  /*4c60*/  IMAD.HI.U32 R2, P0, R11, R10, R2 ;  /* 0x0000000a0b027227 */ /* 0x000fc80007800002 */
[----:B------:R-:W-:Y:S01]  /*4c70*/  IMAD.HI.U32 R11, R11, R14, RZ ;  /* 0x0000000e0b0b7227 */ /* 0x000fe200078e00ff */
[----:B------:R-:W-:-:S03]  /*4c80*/  IADD3 R4, P2, PT, R5, R2, RZ ;  /* 0x0000000205047210 */ /* 0x000fc60007f5e0ff */
[----:B------:R-:W-:Y:S01]  /*4c90*/  IMAD.X R2, RZ, RZ, R11, P0 ;  /* 0x000000ffff027224 */ /* 0x000fe200000e060b */
[----:B------:R-:W-:-:S04]  /*4ca0*/  IADD3 R11, P3, PT, R4, 0x1, RZ ;  /* 0x00000001040b7810 */ /* 0x000fc80007f7e0ff */
[----:B------:R-:W-:Y:S01]  /*4cb0*/  IADD3.X R5, PT, PT, RZ, R2, RZ, P2, !PT ;  /* 0x00000002ff057210 */ /* 0x000fe200017fe4ff */
[----:B------:R-:W-:-:S04]  /*4cc0*/  IMAD.WIDE.U32 R2, R4, R9, RZ ;  /* 0x0000000904027225 */ /* 0x000fc800078e00ff */
[----:B------:R-:W-:Y:S01]  /*4cd0*/  IMAD R3, R5, R9, R3 ;  /* 0x0000000905037224 */ /* 0x000fe200078e0203 */
[----:B------:R-:W-:-:S04]  /*4ce0*/  IADD3 R2, P0, PT, -R2, R10, RZ ;  /* 0x0000000a02027210 */ /* 0x000fc80007f1e1ff */
[----:B------:R-:W-:Y:S01]  /*4cf0*/  IADD3 R10, P2, PT, -R9, R2, RZ ;  /* 0x00000002090a7210 */ /* 0x000fe20007f5e1ff */
[----:B------:R-:W-:Y:S01]  /*4d00*/  IMAD.X R14, R14, 0x1, ~R3, P0 ;  /* 0x000000010e0e7824 */ /* 0x000fe200000e0e03 */
[----:B------:R-:W-:-:S04]  /*4d10*/  ISETP.GE.U32.AND P0, PT, R2, R9, PT ;  /* 0x000000090200720c */ /* 0x000fc80003f06070 */
[C---:B------:R-:W-:Y:S02]  /*4d20*/  ISETP.GE.U32.AND.EX P0, PT, R14.reuse, RZ, PT, P0 ;  /* 0x000000ff0e00720c */ /* 0x040fe40003f06100 */
[----:B------:R-:W-:Y:S02]  /*4d30*/  IADD3.X R3, PT, PT, R14, -0x1, RZ, P2, !PT ;  /* 0xffffffff0e037810 */ /* 0x000fe400017fe4ff */
[----:B------:R-:W-:Y:S02]  /*4d40*/  SEL R10, R10, R2, P0 ;  /* 0x000000020a0a7207 */ /* 0x000fe40000000000 */
[----:B------:R-:W-:Y:S02]  /*4d50*/  IADD3.X R2, PT, PT, RZ, R5, RZ, P3, !PT ;  /* 0x00000005ff027210 */ /* 0x000fe40001ffe4ff */
[----:B------:R-:W-:Y:S02]  /*4d60*/  SEL R11, R11, R4, P0 ;  /* 0x000000040b0b7207 */ /* 0x000fe40000000000 */
[----:B------:R-:W-:-:S02]  /*4d70*/  SEL R3, R3, R14, P0 ;  /* 0x0000000e03037207 */ /* 0x000fc40000000000 */
[----:B------:R-:W-:Y:S02]  /*4d80*/  ISETP.GE.U32.AND P2, PT, R10, R9, PT ;  /* 0x000000090a00720c */ /* 0x000fe40003f46070 */
[----:B------:R-:W-:Y:S02]  /*4d90*/  SEL R4, R2, R5, P0 ;  /* 0x0000000502047207 */ /* 0x000fe40000000000 */
[----:B------:R-:W-:Y:S02]  /*4da0*/  IADD3 R2, P3, PT, R11, 0x1, RZ ;  /* 0x000000010b027810 */ /* 0x000fe40007f7e0ff */
[----:B------:R-:W-:-:S03]  /*4db0*/  ISETP.GE.U32.AND.EX P0, PT, R3, RZ, PT, P2 ;  /* 0x000000ff0300720c */ /* 0x000fc60003f06120 */
[----:B------:R-:W-:Y:S01]  /*4dc0*/  IMAD.X R3, RZ, RZ, R4, P3 ;  /* 0x000000ffff037224 */ /* 0x000fe200018e0604 */
[----:B------:R-:W-:-:S04]  /*4dd0*/  SEL R2, R2, R11, P0 ;  /* 0x0000000b02027207 */ /* 0x000fc80000000000 */
[----:B------:R-:W-:Y:S02]  /*4de0*/  SEL R3, R3, R4, P0 ;  /* 0x0000000403037207 */ /* 0x000fe40000000000 */
[-C--:B------:R-:W-:Y:S02]  /*4df0*/  IADD3 R5, P2, PT, RZ, -R2.reuse, RZ ;  /* 0x80000002ff057210 */ /* 0x080fe40007f5e0ff */
[----:B------:R-:W-:Y:S02]  /*4e00*/  ISETP.NE.U32.AND P0, PT, R9, RZ, PT ;  /* 0x000000ff0900720c */ /* 0x000fe40003f05070 */
[----:B------:R-:W-:Y:S02]  /*4e10*/  IADD3.X R4, PT, PT, RZ, ~R3, RZ, P2, !PT ;  /* 0x80000003ff047210 */ /* 0x000fe400017fe4ff */
[----:B------:R-:W-:Y:S02]  /*4e20*/  ISETP.NE.AND.EX P0, PT, RZ, RZ, PT, P0 ;  /* 0x000000ffff00720c */ /* 0x000fe40003f05300 */
[----:B------:R-:W-:-:S02]  /*4e30*/  SEL R2, R5, R2, !P1 ;  /* 0x0000000205027207 */ /* 0x000fc40004800000 */
[----:B------:R-:W-:Y:S02]  /*4e40*/  SEL R3, R4, R3, !P1 ;  /* 0x0000000304037207 */ /* 0x000fe40004800000 */
[----:B------:R-:W-:Y:S02]  /*4e50*/  SEL R2, R2, 0xffffffff, P0 ;  /* 0xffffffff02027807 */ /* 0x000fe40000000000 */
[----:B------:R-:W-:Y:S01]  /*4e60*/  SEL R3, R3, 0xffffffff, P0 ;  /* 0xffffffff03037807 */ /* 0x000fe20000000000 */
[----:B------:R-:W-:Y:S06]  /*4e70*/  RET.REL.NODEC R12 `(_ZN2at6native60_GLOBAL__N__2075b504_27_DistributionCauchyKernel_cu_d62eea8743distribution_elementwise_grid_stride_kernelIdLi2EZNS0_9templates4cuda21uniform_and_transformIddPNS_17CUDAGeneratorImplEZZZNS4_13cauchy_kernelIS7_EEvRNS_18TensorIteratorBaseEddT_ENKUlvE_clEvENKUlvE_clEvEUldE_EEvSA_T1_T2_EUlP24curandStatePhilox4_32_10E_ZNS1_27distribution_nullary_kernelIdd7double2S7_SJ_SE_EEvSA_SG_RKT3_T4_EUlidE0_EEvlNS_15PhiloxCudaStateESF_SG_) ;  /* 0xffffffb00c607950 */ /* 0x000fec0003c3ffff */
        .type           $_ZN2at6native60_GLOBAL__N__2075b504_27_DistributionCauchyKernel_cu_d62eea8743distribution_elementwise_grid_stride_kernelIdLi2EZNS0_9templates4cuda21uniform_and_transformIddPNS_17CUDAGeneratorImplEZZZNS4_13cauchy_kernelIS7_EEvRNS_18TensorIteratorBaseEddT_ENKUlvE_clEvENKUlvE_clEvEUldE_EEvSA_T1_T2_EUlP24curandStatePhilox4_32_10E_ZNS1_27distribution_nullary_kernelIdd7double2S7_SJ_SE_EEvSA_SG_RKT3_T4_EUlidE0_EEvlNS_15PhiloxCudaStateESF_SG_$__internal_trig_reduction_slowpathd,@function
        .size           $_ZN2at6native60_GLOBAL__N__2075b504_27_DistributionCauchyKernel_cu_d62eea8743distribution_elementwise_grid_stride_kernelIdLi2EZNS0_9templates4cuda21uniform_and_transformIddPNS_17CUDAGeneratorImplEZZZNS4_13cauchy_kernelIS7_EEvRNS_18TensorIteratorBaseEddT_ENKUlvE_clEvENKUlvE_clEvEUldE_EEvSA_T1_T2_EUlP24curandStatePhilox4_32_10E_ZNS1_27distribution_nullary_kernelIdd7double2S7_SJ_SE_EEvSA_SG_RKT3_T4_EUlidE0_EEvlNS_15PhiloxCudaStateESF_SG_$__internal_trig_reduction_slowpathd,(.L_x_423 - $_ZN2at6native60_GLOBAL__N__2075b504_27_DistributionCauchyKernel_cu_d62eea8743distribution_elementwise_grid_stride_kernelIdLi2EZNS0_9templates4cuda21uniform_and_transformIddPNS_17CUDAGeneratorImplEZZZNS4_13cauchy_kernelIS7_EEvRNS_18TensorIteratorBaseEddT_ENKUlvE_clEvENKUlvE_clEvEUldE_EEvSA_T1_T2_EUlP24curandStatePhilox4_32_10E_ZNS1_27distribution_nullary_kernelIdd7double2S7_SJ_SE_EEvSA_SG_RKT3_T4_EUlidE0_EEvlNS_15PhiloxCudaStateESF_SG_$__internal_trig_reduction_slowpathd)
$_ZN2at6native60_GLOBAL__N__2075b504_27_DistributionCauchyKernel_cu_d62eea8743distribution_elementwise_grid_stride_kernelIdLi2EZNS0_9templates4cuda21uniform_and_transformIddPNS_17CUDAGeneratorImplEZZZNS4_13cauchy_kernelIS7_EEvRNS_18TensorIteratorBaseEddT_ENKUlvE_clEvENKUlvE_clEvEUldE_EEvSA_T1_T2_EUlP24curandStatePhilox4_32_10E_ZNS1_27distribution_nullary_kernelIdd7double2S7_SJ_SE_EEvSA_SG_RKT3_T4_EUlidE0_EEvlNS_15PhiloxCudaStateESF_SG_$__internal_trig_reduction_slowpathd:
        /* <DEDUP_REMOVED lines=24> */
.L_x_358:
        /* <DEDUP_REMOVED lines=29> */
.L_x_357:
[----:B------:R-:W-:-:S07]  /*51d0*/  MOV R42, R44 ;  /* 0x0000002c002a7202 */ /* 0x000fce0000000f00 */
.L_x_356:
[----:B------:R-:W-:Y:S05]  /*51e0*/  BSYNC.RECONVERGENT B3 ;  /* 0x0000000000037941 */ /* 0x000fea0003800200 */
.L_x_355:
        /* <DEDUP_REMOVED lines=60> */
.L_x_360:
[----:B------:R-:W-:Y:S05]  /*55b0*/  BSYNC.RECONVERGENT B3 ;  /* 0x0000000000037941 */ /* 0x000fea0003800200 */
.L_x_359:
        /* <DEDUP_REMOVED lines=36> */
.L_x_354:
[----:B------:R-:W-:Y:S01]  /*5800*/  IMAD.MOV.U32 R2, RZ, RZ, R40 ;  /* 0x000000ffff027224 */ /* 0x000fe200078e0028 */
[----:B------:R-:W-:Y:S01]  /*5810*/  MOV R3, 0x0 ;  /* 0x0000000000037802 */ /* 0x000fe20000000f00 */
[----:B------:R-:W-:Y:S01]  /*5820*/  IMAD.MOV.U32 R44, RZ, RZ, R43 ;  /* 0x000000ffff2c7224 */ /* 0x000fe200078e002b */
[----:B------:R-:W-:Y:S02]  /*5830*/  MOV R14, R4 ;  /* 0x00000004000e7202 */ /* 0x000fe40000000f00 */
[----:B------:R-:W-:Y:S01]  /*5840*/  MOV R45, R17 ;  /* 0x00000011002d7202 */ /* 0x000fe20000000f00 */
[----:B------:R-:W-:Y:S06]  /*5850*/  RET.REL.NODEC R2 `(_ZN2at6native60_GLOBAL__N__2075b504_27_DistributionCauchyKernel_cu_d62eea8743distribution_elementwise_grid_stride_kernelIdLi2EZNS0_9templates4cuda21uniform_and_transformIddPNS_17CUDAGeneratorImplEZZZNS4_13cauchy_kernelIS7_EEvRNS_18TensorIteratorBaseEddT_ENKUlvE_clEvENKUlvE_clEvEUldE_EEvSA_T1_T2_EUlP24curandStatePhilox4_32_10E_ZNS1_27distribution_nullary_kernelIdd7double2S7_SJ_SE_EEvSA_SG_RKT3_T4_EUlidE0_EEvlNS_15PhiloxCudaStateESF_SG_) ;  /* 0xffffffa402e87950 */ /* 0x000fec0003c3ffff */
.L_x_361:
        /* <DEDUP_REMOVED lines=10> */
.L_x_423:


//--------------------- .text._ZN2at6native60_GLOBAL__N__2075b504_27_DistributionCauchyKernel_cu_d62eea8743distribution_elementwise_grid_stride_kernelIdLi2EZNS0_9templates4cuda21uniform_and_transformIddPNS_17CUDAGeneratorImplEZZZNS4_13cauchy_kernelIS7_EEvRNS_18TensorIteratorBaseEddT_ENKUlvE_clEvENKUlvE_clEvEUldE_EEvSA_T1_T2_EUlP24curandStatePhilox4_32_10E_ZNS1_27distribution_nullary_kernelIdd7double2S7_SJ_SE_EEvSA_SG_RKT3_T4_EUlidE_EEvlNS_15PhiloxCudaStateESF_SG_ --------------------------
	.section	.text._ZN2at6native60_GLOBAL__N__2075b504_27_DistributionCauchyKernel_cu_d62eea8743distribution_elementwise_grid_stride_kernelIdLi2EZNS0_9templates4cuda21uniform_and_transformIddPNS_17CUDAGeneratorImplEZZZNS4_13cauchy_kernelIS7_EEvRNS_18TensorIteratorBaseEddT_ENKUlvE_clEvENKUlvE_clEvEUldE_EEvSA_T1_T2_EUlP24curandStatePhilox4_32_10E_ZNS1_27distribution_nullary_kernelIdd7double2S7_SJ_SE_EEvSA_SG_RKT3_T4_EUlidE_EEvlNS_15PhiloxCudaStateESF_SG_,"ax",@progbits
	.align	128
.text._ZN2at6native60_GLOBAL__N__2075b504_27_DistributionCauchyKernel_cu_d62eea8743distribution_elementwise_grid_stride_kernelIdLi2EZNS0_9templates4cuda21uniform_and_transformIddPNS_17CUDAGeneratorImplEZZZNS4_13cauchy_kernelIS7_EEvRNS_18TensorIteratorBaseEddT_ENKUlvE_clEvENKUlvE_clEvEUldE_EEvSA_T1_T2_EUlP24curandStatePhilox4_32_10E_ZNS1_27distribution_nullary_kernelIdd7double2S7_SJ_SE_EEvSA_SG_RKT3_T4_EUlidE_EEvlNS_15PhiloxCudaStateESF_SG_:
        .type           _ZN2at6native60_GLOBAL__N__2075b504_27_DistributionCauchyKernel_cu_d62eea8743distribution_elementwise_grid_stride_kernelIdLi2EZNS0_9templates4cuda21uniform_and_transformIddPNS_17CUDAGeneratorImplEZZZNS4_13cauchy_kernelIS7_EEvRNS_18TensorIteratorBaseEddT_ENKUlvE_clEvENKUlvE_clEvEUldE_EEvSA_T1_T2_EUlP24curandStatePhilox4_32_10E_ZNS1_27distribution_nullary_kernelIdd7double2S7_SJ_SE_EEvSA_SG_RKT3_T4_EUlidE_EEvlNS_15PhiloxCudaStateESF_SG_,@function
        .size           _ZN2at6native60_GLOBAL__N__2075b504_27_DistributionCauchyKernel_cu_d62eea8743distribution_elementwise_grid_stride_kernelIdLi2EZNS0_9templates4cuda21uniform_and_transformIddPNS_17CUDAGeneratorImplEZZZNS4_13cauchy_kernelIS7_EEvRNS_18TensorIteratorBaseEddT_ENKUlvE_clEvENKUlvE_clEvEUldE_EEvSA_T1_T2_EUlP24curandStatePhilox4_32_10E_ZNS1_27distribution_nullary_kernelIdd7double2S7_SJ_SE_EEvSA_SG_RKT3_T4_EUlidE_EEvlNS_15PhiloxCudaStateESF_SG_,(.L_x_426 - _ZN2at6native60_GLOBAL__N__2075b504_27_DistributionCauchyKernel_cu_d62eea8743distribution_elementwise_grid_stride_kernelIdLi2EZNS0_9templates4cuda21uniform_and_transformIddPNS_17CUDAGeneratorImplEZZZNS4_13cauchy_kernelIS7_EEvRNS_18TensorIteratorBaseEddT_ENKUlvE_clEvENKUlvE_clEvEUldE_EEvSA_T1_T2_EUlP24curandStatePhilox4_32_10E_ZNS1_27distribution_nullary_kernelIdd7double2S7_SJ_SE_EEvSA_SG_RKT3_T4_EUlidE_EEvlNS_15PhiloxCudaStateESF_SG_)
        .other          _ZN2at6native60_GLOBAL__N__2075b504_27_DistributionCauchyKernel_cu_d62eea8743distribution_elementwise_grid_stride_kernelIdLi2EZNS0_9templates4cuda21uniform_and_transformIddPNS_17CUDAGeneratorImplEZZZNS4_13cauchy_kernelIS7_EEvRNS_18TensorIteratorBaseEddT_ENKUlvE_clEvENKUlvE_clEvEUldE_EEvSA_T1_T2_EUlP24curandStatePhilox4_32_10E_ZNS1_27distribution_nullary_kernelIdd7double2S7_SJ_SE_EEvSA_SG_RKT3_T4_EUlidE_EEvlNS_15PhiloxCudaStateESF_SG_,@"STO_CUDA_ENTRY STV_DEFAULT"
_ZN2at6native60_GLOBAL__N__2075b504_27_DistributionCauchyKernel_cu_d62eea8743distribution_elementwise_grid_stride_kernelIdLi2EZNS0_9templates4cuda21uniform_and_transformIddPNS_17CUDAGeneratorImplEZZZNS4_13cauchy_kernelIS7_EEvRNS_18TensorIteratorBaseEddT_ENKUlvE_clEvENKUlvE_clEvEUldE_EEvSA_T1_T2_EUlP24curandStatePhilox4_32_10E_ZNS1_27distribution_nullary_kernelIdd7double2S7_SJ_SE_EEvSA_SG_RKT3_T4_EUlidE_EEvlNS_15PhiloxCudaStateESF_SG_:
        /* <DEDUP_REMOVED lines=84> */
[----:B------:R-:W-:Y:S01]  /*0540*/  IMAD.WIDE.U32 R14, R14, -0x326172a9, RZ ;  /* 0xcd9e8d570e0e7825 */ /* 0x000fe200078e00ff */
[----:B------:R-:W-:-:S03]  /*0550*/  LOP3.LUT R2, R29, R10, R27, 0x96, !PT ;  /* 0x0000000a1d027212 */ /* 0x000fc600078e961b */
[----:B------:R-:W-:Y:S01]  /*0560*/  VIADD R27, R7, 0xdb3d7428 ;  /* 0xdb3d7428071b7836 */ /* 0x000fe20000000000 */
[----:B------:R-:W-:Y:S01]  /*0570*/  LOP3.LUT R26, R28, R26, R15, 0x96, !PT ;  /* 0x0000001a1c1a7212 */ /* 0x000fe200078e960f */
[----:B------:R-:W-:-:S04]  /*0580*/  IMAD.WIDE.U32 R2, R2, -0x2daee0ad, RZ ;  /* 0xd2511f5302027825 */ /* 0x000fc800078e00ff */
[----:B------:R-:W-:Y:S01]  /*0590*/  VIADD R21, R6, 0x8ff34781 ;  /* 0x8ff3478106157836 */ /* 0x000fe20000000000 */
[----:B------:R-:W-:Y:S01]  /*05a0*/  LOP3.LUT R5, R27, R4, R3, 0x96, !PT ;  /* 0x000000041b057212 */ /* 0x000fe200078e9603 */
[----:B------:R-:W-:-:S04]  /*05b0*/  IMAD.HI.U32 R3, R26, -0x2daee0ad, RZ ;  /* 0xd2511f531a037827 */ /* 0x000fc800078e00ff */
[----:B------:R-:W-:Y:S01]  /*05c0*/  IMAD.HI.U32 R0, R5, -0x326172a9, RZ ;  /* 0xcd9e8d5705007827 */ /* 0x000fe200078e00ff */
[----:B------:R-:W-:-:S03]  /*05d0*/  LOP3.LUT R43, R2, R3, RZ, 0x3c, !PT ;  /* 0x00000003022b7212 */ /* 0x000fc600078e3cff */
        /* <DEDUP_REMOVED lines=27> */
.L_x_362:
[----:B------:R-:W-:-:S07]  /*0790*/  MOV R4, 0x7b0 ;  /* 0x000007b000047802 */ /* 0x000fce0000000f00 */
[----:B------:R-:W-:Y:S05]  /*07a0*/  CALL.REL.NOINC `($__internal_15_$__cuda_sm20_div_s64) ;  /* 0x0000001400147944 */ /* 0x000fea0003c00000 */
.L_x_363:
        /* <DEDUP_REMOVED lines=11> */
[----:B------:R-:W-:Y:S01]  /*0860*/  IMAD R15, R5, -0x326172a9, RZ ;  /* 0xcd9e8d57050f7824 */ /* 0x000fe200078e02ff */
[----:B------:R-:W-:Y:S01]  /*0870*/  LOP3.LUT R43, R43, R20, RZ, 0x3c, !PT ;  /* 0x000000142b2b7212 */ /* 0x000fe200078e3cff */
[----:B------:R-:W1:Y:S01]  /*0880*/  LDCU.64 UR4, c[0x0][0x3c0] ;  /* 0x00007800ff0477ac */ /* 0x000e620008000a00 */
[----:B------:R-:W2:Y:S01]  /*0890*/  LDCU UR9, c[0x0][0x3b0] ;  /* 0x00007600ff0977ac */ /* 0x000ea20008000800 */
[----:B------:R-:W3:Y:S01]  /*08a0*/  LDCU.64 UR10, c[0x0][0x380] ;  /* 0x00007000ff0a77ac */ /* 0x000ee20008000a00 */
[----:B------:R-:W4:Y:S01]  /*08b0*/  LDCU.64 UR16, c[0x0][0x3a8] ;  /* 0x00007500ff1077ac */ /* 0x000f220008000a00 */
[----:B------:R-:W-:-:S12]  /*08c0*/  ULOP3.LUT UR6, UR6, 0x3, URZ, 0xc0, !UPT ;  /* 0x0000000306067892 */ /* 0x000fd8000f8ec0ff */
.L_x_384:
[----:B------:R-:W-:Y:S01]  /*08d0*/  VIADD R18, R18, 0x1 ;  /* 0x0000000112127836 */ /* 0x000fe20000000000 */
[----:B------:R-:W-:Y:S03]  /*08e0*/  BSSY.RECONVERGENT B0, `(.L_x_364) ;  /* 0x000000c000007945 */ /* 0x000fe60003800200 */
[C---:B------:R-:W-:Y:S01]  /*08f0*/  IMAD.WIDE.U32 R12, R18.reuse, -0x2daee0ad, RZ ;  /* 0xd2511f53120c7825 */ /* 0x040fe200078e00ff */
[----:B------:R-:W-:-:S13]  /*0900*/  ISETP.NE.AND P0, PT, R18, RZ, PT ;  /* 0x000000ff1200720c */ /* 0x000fda0003f05270 */
[----:B------:R-:W-:Y:S05]  /*0910*/  @P0 BRA `(.L_x_365) ;  /* 0x0000000000200947 */ /* 0x000fea0003800000 */
        /* <DEDUP_REMOVED lines=8> */
.L_x_365:
[----:B-1234-:R-:W-:Y:S05]  /*09a0*/  BSYNC.RECONVERGENT B0 ;  /* 0x0000000000007941 */ /* 0x01efea0003800200 */
.L_x_364:
[----:B------:R-:W-:Y:S01]  /*09b0*/  IMAD.WIDE.U32 R2, R22, -0x326172a9, RZ ;  /* 0xcd9e8d5716027825 */ /* 0x000fe200078e00ff */
[----:B------:R-:W-:Y:S01]  /*09c0*/  LOP3.LUT R4, R23, R13, R7, 0x96, !PT ;  /* 0x0000000d17047212 */ /* 0x000fe200078e9607 */
[----:B------:R-:W-:-:S03]  /*09d0*/  UISETP.GT.AND UP0, UPT, UR6, 0x1, UPT ;  /* 0x000000010600788c */ /* 0x000fc6000bf04270 */
        /* <DEDUP_REMOVED lines=35> */
[----:B------:R-:W-:Y:S01]  /*0c10*/  IMAD.HI.U32 R3, R26, -0x2daee0ad, RZ ;  /* 0xd2511f531a037827 */ /* 0x000fe200078e00ff */
[----:B------:R-:W-:-:S04]  /*0c20*/  LOP3.LUT R16, R21, R16, R11, 0x96, !PT ;  /* 0x0000001015107212 */ /* 0x000fc800078e960b */
[----:B------:R-:W-:Y:S01]  /*0c30*/  LOP3.LUT R0, R20, R2, R3, 0x96, !PT ;  /* 0x0000000214007212 */ /* 0x000fe200078e9603 */
[----:B------:R-:W-:Y:S06]  /*0c40*/  BRA.U UP0, `(.L_x_366) ;  /* 0x0000000100247547 */ /* 0x000fec000b800000 */
[----:B------:R-:W-:Y:S01]  /*0c50*/  UISETP.NE.AND UP0, UPT, UR6, URZ, UPT ;  /* 0x000000ff0600728c */ /* 0x000fe2000bf05270 */
[----:B------:R-:W-:Y:S02]  /*0c60*/  IMAD.MOV.U32 R3, RZ, RZ, R43 ;  /* 0x000000ffff037224 */ /* 0x000fe400078e002b */
[----:B------:R-:W-:-:S06]  /*0c70*/  IMAD.MOV.U32 R2, RZ, RZ, R5 ;  /* 0x000000ffff027224 */ /* 0x000fcc00078e0005 */
[----:B------:R-:W-:Y:S05]  /*0c80*/  BRA.U !UP0, `(.L_x_367) ;  /* 0x00000001083c7547 */ /* 0x000fea000b800000 */
[----:B------:R-:W-:Y:S02]  /*0c90*/  IMAD.MOV.U32 R14, RZ, RZ, R15 ;  /* 0x000000ffff0e7224 */ /* 0x000fe400078e000f */
[----:B------:R-:W-:Y:S02]  /*0ca0*/  IMAD.MOV.U32 R3, RZ, RZ, R5 ;  /* 0x000000ffff037224 */ /* 0x000fe400078e0005 */
[----:B------:R-:W-:Y:S02]  /*0cb0*/  IMAD.MOV.U32 R2, RZ, RZ, R16 ;  /* 0x000000ffff027224 */ /* 0x000fe400078e0010 */
[----:B------:R-:W-:Y:S01]  /*0cc0*/  IMAD.MOV.U32 R15, RZ, RZ, R43 ;  /* 0x000000ffff0f7224 */ /* 0x000fe200078e002b */
[----:B------:R-:W-:Y:S06]  /*0cd0*/  BRA `(.L_x_367) ;  /* 0x0000000000287947 */ /* 0x000fec0003800000 */
.L_x_366:
[----:B------:R-:W-:Y:S01]  /*0ce0*/  UISETP.NE.AND UP0, UPT, UR6, 0x3, UPT ;  /* 0x000000030600788c */ /* 0x000fe2000bf05270 */
[----:B------:R-:W-:Y:S02]  /*0cf0*/  IMAD.MOV.U32 R14, RZ, RZ, R5 ;  /* 0x000000ffff0e7224 */ /* 0x000fe400078e0005 */
[----:B------:R-:W-:Y:S02]  /*0d00*/  IMAD.MOV.U32 R15, RZ, RZ, R16 ;  /* 0x000000ffff0f7224 */ /* 0x000fe400078e0010 */
[----:B------:R-:W-:Y:S01]  /*0d10*/  IMAD.MOV.U32 R3, RZ, RZ, R10 ;  /* 0x000000ffff037224 */ /* 0x000fe200078e000a */
[----:B------:R-:W-:Y:S01]  /*0d20*/  PLOP3.LUT P0, PT, PT, PT, UP0, 0x80, 0x8 ;  /* 0x000000000008781c */ /* 0x000fe20003f0f008 */
[----:B------:R-:W-:-:S12]  /*0d30*/  IMAD.MOV.U32 R2, RZ, RZ, R0 ;  /* 0x000000ffff027224 */ /* 0x000fd800078e0000 */
[----:B------:R-:W-:Y:S02]  /*0d40*/  @P0 IMAD.MOV.U32 R14, RZ, RZ, R43 ;  /* 0x000000ffff0e0224 */ /* 0x000fe400078e002b */
[----:B------:R-:W-:Y:S02]  /*0d50*/  @P0 IMAD.MOV.U32 R15, RZ, RZ, R5 ;  /* 0x000000ffff0f0224 */ /* 0x000fe400078e0005 */
[----:B------:R-:W-:Y:S02]  /*0d60*/  @P0 IMAD.MOV.U32 R3, RZ, RZ, R16 ;  /* 0x000000ffff030224 */ /* 0x000fe400078e0010 */
[----:B------:R-:W-:-:S07]  /*0d70*/  @P0 IMAD.MOV.U32 R2, RZ, RZ, R10 ;  /* 0x000000ffff020224 */ /* 0x000fce00078e000a */
.L_x_367:
[----:B------:R-:W-:Y:S01]  /*0d80*/  IMAD.WIDE.U32 R4, R2, 0x200000, RZ ;  /* 0x0020000002047825 */ /* 0x000fe200078e00ff */
[----:B------:R-:W-:Y:S01]  /*0d90*/  ISETP.GE.U32.AND P0, PT, R24, UR10, PT ;  /* 0x0000000a18007c0c */ /* 0x000fe2000bf06070 */
[----:B------:R-:W-:Y:S02]  /*0da0*/  BSSY.RECONVERGENT B0, `(.L_x_368) ;  /* 0x0000070000007945 */ /* 0x000fe40003800200 */
[----:B------:R-:W-:Y:S01]  /*0db0*/  IMAD.MOV.U32 R2, RZ, RZ, 0x0 ;  /* 0x00000000ff027424 */ /* 0x000fe200078e00ff */
[----:B------:R-:W-:Y:S01]  /*0dc0*/  LOP3.LUT R4, R4, R3, RZ, 0x3c, !PT ;  /* 0x0000000304047212 */ /* 0x000fe200078e3cff */
[----:B------:R-:W-:Y:S01]  /*0dd0*/  IMAD.MOV.U32 R3, RZ, RZ, 0x3ca00000 ;  /* 0x3ca00000ff037424 */ /* 0x000fe200078e00ff */
[----:B------:R-:W-:Y:S02]  /*0de0*/  ISETP.GE.AND.EX P0, PT, R25, UR11, PT, P0 ;  /* 0x0000000b19007c0c */ /* 0x000fe4000bf06300 */
[----:B------:R-:W1:Y:S03]  /*0df0*/  I2F.F64.U64 R12, R4 ;  /* 0x00000004000c7312 */ /* 0x000e660000301800 */
[----:B-1----:R-:W-:-:S08]  /*0e00*/  DFMA R12, R12, R2, 5.5511151231257827021e-17 ;  /* 0x3c9000000c0c742b */ /* 0x002fd00000000002 */
[----:B------:R-:W-:Y:S05]  /*0e10*/  @P0 BRA `(.L_x_369) ;  /* 0x0000000400a00947 */ /* 0x000fea0003800000 */
[----:B------:R-:W-:Y:S01]  /*0e20*/  IMAD.WIDE.U32 R4, R15, 0x200000, RZ ;  /* 0x002000000f047825 */ /* 0x000fe200078e00ff */
[----:B------:R-:W-:Y:S01]  /*0e30*/  UMOV UR20, 0x54442d18 ;  /* 0x54442d1800147882 */ /* 0x000fe20000000000 */
[----:B------:R-:W-:Y:S01]  /*0e40*/  UMOV UR21, 0x400921fb ;  /* 0x400921fb00157882 */ /* 0x000fe20000000000 */
[----:B------:R-:W-:Y:S01]  /*0e50*/  BSSY.RECONVERGENT B1, `(.L_x_370) ;  /* 0x0000023000017945 */ /* 0x000fe20003800200 */
[----:B------:R-:W-:-:S06]  /*0e60*/  LOP3.LUT R4, R4, R14, RZ, 0x3c, !PT ;  /* 0x0000000e04047212 */ /* 0x000fcc00078e3cff */
[----:B------:R-:W1:Y:S02]  /*0e70*/  I2F.F64.U64 R4, R4 ;  /* 0x0000000400047312 */ /* 0x000e640000301800 */
[----:B-1----:R-:W-:-:S08]  /*0e80*/  DFMA R2, R4, R2, 5.5511151231257827021e-17 ;  /* 0x3c9000000402742b */ /* 0x002fd00000000002 */
[----:B------:R-:W-:-:S08]  /*0e90*/  DADD R2, R2, -0.5 ;  /* 0xbfe0000002027429 */ /* 0x000fd00000000000 */
        /* <DEDUP_REMOVED lines=24> */
[----:B0-----:R-:W-:Y:S05]  /*1020*/  CALL.REL.NOINC `($_ZN2at6native60_GLOBAL__N__2075b504_27_DistributionCauchyKernel_cu_d62eea8743distribution_elementwise_grid_stride_kernelIdLi2EZNS0_9templates4cuda21uniform_and_transformIddPNS_17CUDAGeneratorImplEZZZNS4_13cauchy_kernelIS7_EEvRNS_18TensorIteratorBaseEddT_ENKUlvE_clEvENKUlvE_clEvEUldE_EEvSA_T1_T2_EUlP24curandStatePhilox4_32_10E_ZNS1_27distribution_nullary_kernelIdd7double2S7_SJ_SE_EEvSA_SG_RKT3_T4_EUlidE_EEvlNS_15PhiloxCudaStateESF_SG_$__internal_trig_reduction_slowpathd) ;  /* 0x0000001000387944 */ /* 0x001fea0003c00000 */
[----:B------:R-:W-:Y:S02]  /*1030*/  IMAD.MOV.U32 R50, RZ, RZ, R4 ;  /* 0x000000ffff327224 */ /* 0x000fe400078e0004 */
[----:B------:R-:W-:-:S07]  /*1040*/  IMAD.MOV.U32 R51, RZ, RZ, R5 ;  /* 0x000000ffff337224 */ /* 0x000fce00078e0005 */
.L_x_373:
[----:B------:R-:W-:Y:S05]  /*1050*/  BSYNC.RECONVERGENT B2 ;  /* 0x0000000000027941 */ /* 0x000fea0003800200 */
.L_x_372:
[----:B------:R-:W-:-:S04]  /*1060*/  LOP3.LUT R14, R14, 0x1, RZ, 0xc0, !PT ;  /* 0x000000010e0e7812 */ /* 0x000fc800078ec0ff */
[----:B------:R-:W-:-:S13]  /*1070*/  ISETP.NE.U32.AND P0, PT, R14, 0x1, PT ;  /* 0x000000010e00780c */ /* 0x000fda0003f05070 */
.L_x_371:
[----:B------:R-:W-:Y:S05]  /*1080*/  BSYNC.RECONVERGENT B1 ;  /* 0x0000000000017941 */ /* 0x000fea0003800200 */
.L_x_370:
        /* <DEDUP_REMOVED lines=61> */
.L_x_375:
[----:B------:R-:W-:Y:S05]  /*1460*/  BSYNC.RECONVERGENT B1 ;  /* 0x0000000000017941 */ /* 0x000fea0003800200 */
.L_x_374:
[----:B0-----:R-:W-:Y:S01]  /*1470*/  DFMA R48, R48, UR4, R8 ;  /* 0x0000000430307c2b */ /* 0x001fe20008000008 */
[----:B------:R-:W-:-:S06]  /*1480*/  LEA.HI.X.SX32 R5, R5, UR17, 0x1, P1 ;  /* 0x0000001105057c11 */ /* 0x000fcc00088f0eff */
[----:B------:R1:W-:Y:S04]  /*1490*/  STG.E.64 desc[UR12][R4.64], R48 ;  /* 0x0000003004007986 */ /* 0x0003e8000c101b0c */
.L_x_369:
[----:B------:R-:W-:Y:S05]  /*14a0*/  BSYNC.RECONVERGENT B0 ;  /* 0x0000000000007941 */ /* 0x000fea0003800200 */
.L_x_368:
[----:B-1----:R-:W-:-:S04]  /*14b0*/  IADD3 R4, P1, PT, R24, UR15, RZ ;  /* 0x0000000f18047c10 */ /* 0x002fc8000ff3e0ff */
[----:B------:R-:W-:Y:S01]  /*14c0*/  ISETP.GE.U32.AND P0, PT, R4, UR10, PT ;  /* 0x0000000a04007c0c */ /* 0x000fe2000bf06070 */
[----:B------:R-:W-:-:S05]  /*14d0*/  IMAD.X R2, RZ, RZ, R25, P1 ;  /* 0x000000ffff027224 */ /* 0x000fca00008e0619 */
[----:B------:R-:W-:-:S13]  /*14e0*/  ISETP.GE.AND.EX P0, PT, R2, UR11, PT, P0 ;  /* 0x0000000b02007c0c */ /* 0x000fda000bf06300 */
[----:B------:R-:W-:Y:S05]  /*14f0*/  @P0 BRA `(.L_x_376) ;  /* 0x0000000400940947 */ /* 0x000fea0003800000 */
[----:B------:R-:W-:Y:S01]  /*1500*/  DADD R2, R12, -0.5 ;  /* 0xbfe000000c027429 */ /* 0x000fe20000000000 */
[----:B------:R-:W-:Y:S01]  /*1510*/  UMOV UR20, 0x54442d18 ;  /* 0x54442d1800147882 */ /* 0x000fe20000000000 */
[----:B------:R-:W-:Y:S01]  /*1520*/  UMOV UR21, 0x400921fb ;  /* 0x400921fb00157882 */ /* 0x000fe20000000000 */
[----:B------:R-:W-:Y:S01]  /*1530*/  IMAD R13, R4, UR9, RZ ;  /* 0x00000009040d7c24 */ /* 0x000fe2000f8e02ff */
[----:B------:R-:W-:Y:S04]  /*1540*/  BSSY.RECONVERGENT B0, `(.L_x_377) ;  /* 0x0000020000007945 */ /* 0x000fe80003800200 */
[----:B------:R-:W-:Y:S01]  /*1550*/  DMUL R2, R2, UR20 ;  /* 0x0000001402027c28 */ /* 0x000fe20008000000 */
[----:B------:R-:W-:-:S07]  /*1560*/  SHF.R.S32.HI R12, RZ, 0x1f, R13 ;  /* 0x0000001fff0c7819 */ /* 0x000fce000001140d */
        /* <DEDUP_REMOVED lines=22> */
[----:B------:R-:W-:-:S07]  /*16d0*/  IMAD.MOV.U32 R44, RZ, RZ, R14 ;  /* 0x000000ffff2c7224 */ /* 0x000fce00078e000e */
.L_x_380:
[----:B------:R-:W-:Y:S05]  /*16e0*/  BSYNC.RECONVERGENT B1 ;  /* 0x0000000000017941 */ /* 0x000fea0003800200 */
.L_x_379:
[----:B------:R-:W-:-:S04]  /*16f0*/  LOP3.LUT R44, R44, 0x1, RZ, 0xc0, !PT ;  /* 0x000000012c2c7812 */ /* 0x000fc800078ec0ff */
[----:B------:R-:W-:Y:S01]  /*1700*/  ISETP.NE.U32.AND P0, PT, R44, 0x1, PT ;  /* 0x000000012c00780c */ /* 0x000fe20003f05070 */
[----:B------:R-:W-:-:S12]  /*1710*/  BRA `(.L_x_381) ;  /* 0x0000000000087947 */ /* 0x000fd80003800000 */
.L_x_378:
[----:B------:R-:W-:Y:S01]  /*1720*/  DMUL R4, RZ, R2 ;  /* 0x00000002ff047228 */ /* 0x000fe20000000000 */
[----:B------:R-:W-:-:S13]  /*1730*/  PLOP3.LUT P0, PT, PT, PT, PT, 0x80, 0x8 ;  /* 0x000000000008781c */ /* 0x000fda0003f0f070 */
.L_x_381:
[----:B------:R-:W-:Y:S05]  /*1740*/  BSYNC.RECONVERGENT B0 ;  /* 0x0000000000007941 */ /* 0x000fea0003800200 */
.L_x_377:
        /* <DEDUP_REMOVED lines=60> */
.L_x_383:
[----:B------:R-:W-:Y:S05]  /*1b10*/  BSYNC.RECONVERGENT B0 ;  /* 0x0000000000007941 */ /* 0x000fea0003800200 */
.L_x_382:
[----:B0-----:R-:W-:Y:S01]  /*1b20*/  DFMA R50, R50, UR4, R8 ;  /* 0x0000000432327c2b */ /* 0x001fe20008000008 */
[----:B------:R-:W-:-:S06]  /*1b30*/  IADD3.X R15, PT, PT, R12, UR17, RZ, P1, !PT ;  /* 0x000000110c0f7c10 */ /* 0x000fcc0008ffe4ff */
[----:B------:R1:W-:Y:S04]  /*1b40*/  STG.E.64 desc[UR12][R14.64], R50 ;  /* 0x000000320e007986 */ /* 0x0003e8000c101b0c */
.L_x_376:
[----:B------:R-:W-:Y:S01]  /*1b50*/  IADD3 R24, P0, PT, R24, UR7, RZ ;  /* 0x0000000718187c10 */ /* 0x000fe2000ff1e0ff */
[----:B------:R-:W-:Y:S05]  /*1b60*/  WARPSYNC.ALL ;  /* 0x0000000000007948 */ /* 0x000fea0003800000 */
[----:B------:R-:W-:Y:S01]  /*1b70*/  IMAD.X R25, RZ, RZ, R25, P0 ;  /* 0x000000ffff197224 */ /* 0x000fe200000e0619 */
[----:B------:R-:W-:Y:S01]  /*1b80*/  BAR.SYNC.DEFER_BLOCKING 0x0 ;  /* 0x0000000000007b1d */ /* 0x000fe20000010000 */
[----:B------:R-:W-:Y:S01]  /*1b90*/  ISETP.GE.U32.AND P0, PT, R24, UR18, PT ;  /* 0x0000001218007c0c */ /* 0x000fe2000bf06070 */
[----:B-1----:R-:W-:Y:S02]  /*1ba0*/  IMAD.MOV.U32 R15, RZ, RZ, R10 ;  /* 0x000000ffff0f7224 */ /* 0x002fe400078e000a */
[----:B------:R-:W-:Y:S01]  /*1bb0*/  IMAD.MOV.U32 R14, RZ, RZ, R16 ;  /* 0x000000ffff0e7224 */ /* 0x000fe200078e0010 */
[----:B------:R-:W-:Y:S01]  /*1bc0*/  ISETP.GE.AND.EX P0, PT, R25, UR8, PT, P0 ;  /* 0x0000000819007c0c */ /* 0x000fe2000bf06300 */
[----:B------:R-:W-:-:S12]  /*1bd0*/  IMAD.MOV.U32 R43, RZ, RZ, R0 ;  /* 0x000000ffff2b7224 */ /* 0x000fd800078e0000 */
[----:B------:R-:W-:Y:S05]  /*1be0*/  @!P0 BRA `(.L_x_384) ;  /* 0xffffffec00388947 */ /* 0x000fea000383ffff */
[----:B------:R-:W-:Y:S05]  /*1bf0*/  EXIT ;  /* 0x000000000000794d */ /* 0x000fea0003800000 */
        .weak           $__internal_15_$__cuda_sm20_div_s64
        .type           $__internal_15_$__cuda_sm20_div_s64,@function
        .size           $__internal_15_$__cuda_sm20_div_s64,($_ZN2at6native60_GLOBAL__N__2075b504_27_DistributionCauchyKernel_cu_d62eea8743distribution_elementwise_grid_stride_kernelIdLi2EZNS0_9templates4cuda21uniform_and_transformIddPNS_17CUDAGeneratorImplEZZZNS4_13cauchy_kernelIS7_EEvRNS_18TensorIteratorBaseEddT_ENKUlvE_clEvENKUlvE_clEvEUldE_EEvSA_T1_T2_EUlP24curandStatePhilox4_32_10E_ZNS1_27distribution_nullary_kernelIdd7double2S7_SJ_SE_EEvSA_SG_RKT3_T4_EUlidE_EEvlNS_15PhiloxCudaStateESF_SG_$__internal_trig_reduction_slowpathd - $__internal_15_$__cuda_sm20_div_s64)
$__internal_15_$__cuda_sm20_div_s64:
        /* <DEDUP_REMOVED lines=80> */
[----:B------:R-:W-:Y:S11]  /*2100*/  RET.REL.NODEC R2 `(_ZN2at6native60_GLOBAL__N__2075b504_27_DistributionCauchyKernel_cu_d62eea8743distribution_elementwise_grid_stride_kernelIdLi2EZNS0_9templates4cuda21uniform_and_transformIddPNS_17CUDAGeneratorImplEZZZNS4_13cauchy_kernelIS7_EEvRNS_18TensorIteratorBaseEddT_ENKUlvE_clEvENKUlvE_clEvEUldE_EEvSA_T1_T2_EUlP24curandStatePhilox4_32_10E_ZNS1_27distribution_nullary_kernelIdd7double2S7_SJ_SE_EEvSA_SG_RKT3_T4_EUlidE_EEvlNS_15PhiloxCudaStateESF_SG_) ;  /* 0xffffffdc02bc7950 */ /* 0x000ff60003c3ffff */
        .type           $_ZN2at6native60_GLOBAL__N__2075b504_27_DistributionCauchyKernel_cu_d62eea8743distribution_elementwise_grid_stride_kernelIdLi2EZNS0_9templates4cuda21uniform_and_transformIddPNS_17CUDAGeneratorImplEZZZNS4_13cauchy_kernelIS7_EEvRNS_18TensorIteratorBaseEddT_ENKUlvE_clEvENKUlvE_clEvEUldE_EEvSA_T1_T2_EUlP24curandStatePhilox4_32_10E_ZNS1_27distribution_nullary_kernelIdd7double2S7_SJ_SE_EEvSA_SG_RKT3_T4_EUlidE_EEvlNS_15PhiloxCudaStateESF_SG_$__internal_trig_reduction_slowpathd,@function
        .size           $_ZN2at6native60_GLOBAL__N__2075b504_27_DistributionCauchyKernel_cu_d62eea8743distribution_elementwise_grid_stride_kernelIdLi2EZNS0_9templates4cuda21uniform_and_transformIddPNS_17CUDAGeneratorImplEZZZNS4_13cauchy_kernelIS7_EEvRNS_18TensorIteratorBaseEddT_ENKUlvE_clEvENKUlvE_clEvEUldE_EEvSA_T1_T2_EUlP24curandStatePhilox4_32_10E_ZNS1_27distribution_nullary_kernelIdd7double2S7_SJ_SE_EEvSA_SG_RKT3_T4_EUlidE_EEvlNS_15PhiloxCudaStateESF_SG_$__internal_trig_reduction_slowpathd,(.L_x_426 - $_ZN2at6native60_GLOBAL__N__2075b504_27_DistributionCauchyKernel_cu_d62eea8743distribution_elementwise_grid_stride_kernelIdLi2EZNS0_9templates4cuda21uniform_and_transformIddPNS_17CUDAGeneratorImplEZZZNS4_13cauchy_kernelIS7_EEvRNS_18TensorIteratorBaseEddT_ENKUlvE_clEvENKUlvE_clEvEUldE_EEvSA_T1_T2_EUlP24curandStatePhilox4_32_10E_ZNS1_27distribution_nullary_kernelIdd7double2S7_SJ_SE_EEvSA_SG_RKT3_T4_EUlidE_EEvlNS_15PhiloxCudaStateESF_SG_$__internal_trig_reduction_slowpathd)
$_ZN2at6native60_GLOBAL__N__2075b504_27_DistributionCauchyKernel_cu_d62eea8743distribution_elementwise_grid_stride_kernelIdLi2EZNS0_9templates4cuda21uniform_and_transformIddPNS_17CUDAGeneratorImplEZZZNS4_13cauchy_kernelIS7_EEvRNS_18TensorIteratorBaseEddT_ENKUlvE_clEvENKUlvE_clEvEUldE_EEvSA_T1_T2_EUlP24curandStatePhilox4_32_10E_ZNS1_27distribution_nullary_kernelIdd7double2S7_SJ_SE_EEvSA_SG_RKT3_T4_EUlidE_EEvlNS_15PhiloxCudaStateESF_SG_$__internal_trig_reduction_slowpathd:
        /* <DEDUP_REMOVED lines=25> */
.L_x_389:
        /* <DEDUP_REMOVED lines=29> */
.L_x_388:
[----:B------:R-:W-:-:S07]  /*2470*/  IMAD.MOV.U32 R43, RZ, RZ, R46 ;  /* 0x000000ffff2b7224 */ /* 0x000fce00078e002e */
.L_x_387:
[----:B------:R-:W-:Y:S05]  /*2480*/  BSYNC.RECONVERGENT B3 ;  /* 0x0000000000037941 */ /* 0x000fea0003800200 */
.L_x_386:
[----:B------:R-:W-:Y:S01]  /*2490*/  LOP3.LUT P0, R49, R48, 0x3f, RZ, 0xc0, !PT ;  /* 0x0000003f30317812 */ /* 0x000fe2000780c0ff */
[----:B------:R-:W-:-:S04]  /*24a0*/  IMAD.IADD R2, R47, 0x1, R43 ;  /* 0x000000012f027824 */ /* 0x000fc800078e022b */
[----:B------:R-:W-:-:S05]  /*24b0*/  IMAD.U32 R51, R2, 0x8, R1 ;  /* 0x0000000802337824 */ /* 0x000fca00078e0001 */
[----:B------:R0:W-:Y:S04]  /*24c0*/  STL.64 [R51+-0x78], R14 ;  /* 0xffff880e33007387 */ /* 0x0001e80000100a00 */
[----:B------:R-:W2:Y:S04]  /*24d0*/  @P0 LDL.64 R46, [R1+0x8] ;  /* 0x00000800012e0983 */ /* 0x000ea80000100a00 */
[----:B------:R-:W3:Y:S04]  /*24e0*/  LDL.64 R2, [R1+0x10] ;  /* 0x0000100001027983 */ /* 0x000ee80000100a00 */
[----:B------:R-:W4:Y:S01]  /*24f0*/  LDL.64 R4, [R1+0x18] ;  /* 0x0000180001047983 */ /* 0x000f220000100a00 */
[----:B------:R-:W-:Y:S01]  /*2500*/  @P0 LOP3.LUT R43, R49, 0x3f, RZ, 0x3c, !PT ;  /* 0x0000003f312b0812 */ /* 0x000fe200078e3cff */
[----:B------:R-:W-:Y:S01]  /*2510*/  BSSY.RECONVERGENT B3, `(.L_x_390) ;  /* 0x0000034000037945 */ /* 0x000fe20003800200 */
[----:B--2---:R-:W-:-:S02]  /*2520*/  @P0 SHF.R.U64 R46, R46, 0x1, R47 ;  /* 0x000000012e2e0819 */ /* 0x004fc4000000122f */
[----:B------:R-:W-:Y:S02]  /*2530*/  @P0 SHF.R.U32.HI R48, RZ, 0x1, R47 ;  /* 0x00000001ff300819 */ /* 0x000fe4000001162f */
[----:B---3--:R-:W-:Y:S02]  /*2540*/  @P0 SHF.L.U32 R45, R2, R49, RZ ;  /* 0x00000031022d0219 */ /* 0x008fe400000006ff */
[----:B0-----:R-:W-:Y:S02]  /*2550*/  @P0 SHF.R.U64 R14, R46, R43, R48 ;  /* 0x0000002b2e0e0219 */ /* 0x001fe40000001230 */
[--C-:B------:R-:W-:Y:S02]  /*2560*/  @P0 SHF.R.U32.HI R54, RZ, 0x1, R3.reuse ;  /* 0x00000001ff360819 */ /* 0x100fe40000011603 */
[C-C-:B------:R-:W-:Y:S02]  /*2570*/  @P0 SHF.R.U64 R52, R2.reuse, 0x1, R3.reuse ;  /* 0x0000000102340819 */ /* 0x140fe40000001203 */
[----:B------:R-:W-:-:S02]  /*2580*/  @P0 SHF.L.U64.HI R50, R2, R49, R3 ;  /* 0x0000003102320219 */ /* 0x000fc40000010203 */
[----:B------:R-:W-:Y:S02]  /*2590*/  @P0 SHF.R.U32.HI R15, RZ, R43, R48 ;  /* 0x0000002bff0f0219 */ /* 0x000fe40000011630 */
[----:B------:R-:W-:Y:S02]  /*25a0*/  @P0 LOP3.LUT R2, R45, R14, RZ, 0xfc, !PT ;  /* 0x0000000e2d020212 */ /* 0x000fe400078efcff */
[----:B----4-:R-:W-:Y:S02]  /*25b0*/  @P0 SHF.L.U32 R46, R4, R49, RZ ;  /* 0x00000031042e0219 */ /* 0x010fe400000006ff */
[----:B------:R-:W-:Y:S01]  /*25c0*/  @P0 SHF.R.U64 R47, R52, R43, R54 ;  /* 0x0000002b342f0219 */ /* 0x000fe20000001236 */
[----:B------:R-:W-:Y:S01]  /*25d0*/  IMAD.SHL.U32 R14, R2, 0x4, RZ ;  /* 0x00000004020e7824 */ /* 0x000fe200078e00ff */
[----:B------:R-:W-:Y:S02]  /*25e0*/  @P0 LOP3.LUT R3, R50, R15, RZ, 0xfc, !PT ;  /* 0x0000000f32030212 */ /* 0x000fe400078efcff */
        /* <DEDUP_REMOVED lines=28> */
[C---:B------:R-:W-:Y:S02]  /*27b0*/  LOP3.LUT R2, R43.reuse, 0x3f, RZ, 0xc0, !PT ;  /* 0x0000003f2b027812 */ /* 0x040fe400078ec0ff */
        /* <DEDUP_REMOVED lines=9> */
.L_x_391:
[----:B------:R-:W-:Y:S05]  /*2850*/  BSYNC.RECONVERGENT B3 ;  /* 0x0000000000037941 */ /* 0x000fea0003800200 */
.L_x_390:
        /* <DEDUP_REMOVED lines=21> */
[----:B------:R-:W-:Y:S01]  /*29b0*/  IMAD.X R14, RZ, RZ, R14, P2 ;  /* 0x000000ffff0e7224 */ /* 0x000fe200010e060e */
[----:B------:R-:W-:Y:S01]  /*29c0*/  SHF.R.U32.HI R15, RZ, 0x1e, R5 ;  /* 0x0000001eff0f7819 */ /* 0x000fe20000011605 */
[----:B------:R-:W-:Y:S01]  /*29d0*/  IMAD.IADD R2, R2, 0x1, -R43 ;  /* 0x0000000102027824 */ /* 0x000fe200078e0a2b */
[----:B------:R-:W-:-:S02]  /*29e0*/  @!P0 LOP3.LUT R17, R17, 0x80000000, RZ, 0x3c, !PT ;  /* 0x8000000011118812 */ /* 0x000fc400078e3cff */
[----:B------:R-:W-:Y:S01]  /*29f0*/  SHF.R.U64 R3, R3, 0xa, R14 ;  /* 0x0000000a03037819 */ /* 0x000fe2000000120e */
[----:B------:R-:W-:Y:S01]  /*2a00*/  IMAD.SHL.U32 R2, R2, 0x100000, RZ ;  /* 0x0010000002027824 */ /* 0x000fe200078e00ff */
[----:B------:R-:W-:Y:S02]  /*2a10*/  LEA.HI R4, R4, R15, RZ, 0x1 ;  /* 0x0000000f04047211 */ /* 0x000fe400078f08ff */
        /* <DEDUP_REMOVED lines=8> */
.L_x_385:
[----:B------:R-:W-:Y:S02]  /*2aa0*/  IMAD.MOV.U32 R14, RZ, RZ, R4 ;  /* 0x000000ffff0e7224 */ /* 0x000fe400078e0004 */
[----:B------:R-:W-:Y:S02]  /*2ab0*/  IMAD.MOV.U32 R4, RZ, RZ, R45 ;  /* 0x000000ffff047224 */ /* 0x000fe400078e002d */
[----:B------:R-:W-:-:S04]  /*2ac0*/  IMAD.MOV.U32 R45, RZ, RZ, 0x0 ;  /* 0x00000000ff2d7424 */ /* 0x000fc800078e00ff */
[----:B------:R-:W-:Y:S05]  /*2ad0*/  RET.REL.NODEC R44 `(_ZN2at6native60_GLOBAL__N__2075b504_27_DistributionCauchyKernel_cu_d62eea8743distribution_elementwise_grid_stride_kernelIdLi2EZNS0_9templates4cuda21uniform_and_transformIddPNS_17CUDAGeneratorImplEZZZNS4_13cauchy_kernelIS7_EEvRNS_18TensorIteratorBaseEddT_ENKUlvE_clEvENKUlvE_clEvEUldE_EEvSA_T1_T2_EUlP24curandStatePhilox4_32_10E_ZNS1_27distribution_nullary_kernelIdd7double2S7_SJ_SE_EEvSA_SG_RKT3_T4_EUlidE_EEvlNS_15PhiloxCudaStateESF_SG_) ;  /* 0xffffffd42c487950 */ /* 0x000fea0003c3ffff */
.L_x_392:
        /* <DEDUP_REMOVED lines=10> */
.L_x_426:


//--------------------- .nv.global.init           --------------------------
	.section	.nv.global.init,"aw",@progbits
	.align	8
.nv.global.init:
	.type		__cudart_i2opi_d,@object
	.size		__cudart_i2opi_d,(mrg32k3aM1SubSeq - __cudart_i2opi_d)
__cudart_i2opi_d:
        /*0000*/ 	.byte	0x08, 0x5d, 0x8d, 0x1f, 0xb1, 0x5f, 0xfb, 0x6b, 0xea, 0x92, 0x52, 0x8a, 0xf7, 0x39, 0x07, 0x3d
        /* <DEDUP_REMOVED lines=8> */
	.type		mrg32k3aM1SubSeq,@object
	.size		mrg32k3aM1SubSeq,(mrg32k3aM2SubSeq - mrg32k3aM1SubSeq)
mrg32k3aM1SubSeq:
        /* <DEDUP_REMOVED lines=126> */
	.type		mrg32k3aM2SubSeq,@object
	.size		mrg32k3aM2SubSeq,(mrg32k3aM1 - mrg32k3aM2SubSeq)
mrg32k3aM2SubSeq:
        /* <DEDUP_REMOVED lines=126> */
	.type		mrg32k3aM1,@object
	.size		mrg32k3aM1,(mrg32k3aM1Seq - mrg32k3aM1)
mrg32k3aM1:
        /* <DEDUP_REMOVED lines=144> */
	.type		mrg32k3aM1Seq,@object
	.size		mrg32k3aM1Seq,(mrg32k3aM2 - mrg32k3aM1Seq)
mrg32k3aM1Seq:
        /* <DEDUP_REMOVED lines=144> */
	.type		mrg32k3aM2,@object
	.size		mrg32k3aM2,(mrg32k3aM2Seq - mrg32k3aM2)
mrg32k3aM2:
        /* <DEDUP_REMOVED lines=144> */
	.type		mrg32k3aM2Seq,@object
	.size		mrg32k3aM2Seq,(precalc_xorwow_matrix - mrg32k3aM2Seq)
mrg32k3aM2Seq:
        /* <DEDUP_REMOVED lines=144> */
	.type		precalc_xorwow_matrix,@object
	.size		precalc_xorwow_matrix,(precalc_xorwow_offset_matrix - precalc_xorwow_matrix)
precalc_xorwow_matrix:
        /* <DEDUP_REMOVED lines=6400> */
	.type		precalc_xorwow_offset_matrix,@object
	.size		precalc_xorwow_offset_matrix,(.L_1 - precalc_xorwow_offset_matrix)
precalc_xorwow_offset_matrix:
        /* <DEDUP_REMOVED lines=6400> */
.L_1:


//--------------------- .nv.shared.reserved.0     --------------------------
	.section	.nv.shared.reserved.0,"aw",@nobits
	.weak		__nv_reservedSMEM_offset_0_alias
	.size		__nv_reservedSMEM_offset_0_alias, 0, 64
	.other		__nv_reservedSMEM_offset_0_alias,@"STO_CUDA_RESERVED_SHARED STV_DEFAULT"
__nv_reservedSMEM_offset_0_alias:
	.zero		0
	.zero		64


//--------------------- .nv.global                --------------------------
	.section	.nv.global,"aw",@nobits
.nv.global:
	.type		_ZN58_INTERNAL_2075b504_27_DistributionCauchyKernel_cu_d62eea874cuda3std3__48in_placeE,@object
	.size		_ZN58_INTERNAL_2075b504_27_DistributionCauchyKernel_cu_d62eea874cuda3std3__48in_placeE,(_ZN58_INTERNAL_2075b504_27_DistributionCauchyKernel_cu_d62eea874cuda3std6ranges3__45__cpo8distanceE - _ZN58_INTERNAL_2075b504_27_DistributionCauchyKernel_cu_d62eea874cuda3std3__48in_placeE)
_ZN58_INTERNAL_2075b504_27_DistributionCauchyKernel_cu_d62eea874cuda3std3__48in_placeE:
	.zero		1
	.type		_ZN58_INTERNAL_2075b504_27_DistributionCauchyKernel_cu_d62eea874cuda3std6ranges3__45__cpo8distanceE,@object
	.size		_ZN58_INTERNAL_2075b504_27_DistributionCauchyKernel_cu_d62eea874cuda3std6ranges3__45__cpo8distanceE,(_ZN58_INTERNAL_2075b504_27_DistributionCauchyKernel_cu_d62eea874cuda3std3__45__cpo6cbeginE - _ZN58_INTERNAL_2075b504_27_DistributionCauchyKernel_cu_d62eea874cuda3std6ranges3__45__cpo8distanceE)
_ZN58_INTERNAL_2075b504_27_DistributionCauchyKernel_cu_d62eea874cuda3std6ranges3__45__cpo8distanceE:
	.zero		1
	.type		_ZN58_INTERNAL_2075b504_27_DistributionCauchyKernel_cu_d62eea874cuda3std3__45__cpo6cbeginE,@object
	.size		_ZN58_INTERNAL_2075b504_27_DistributionCauchyKernel_cu_d62eea874cuda3std3__45__cpo6cbeginE,(_ZN58_INTERNAL_2075b504_27_DistributionCauchyKernel_cu_d62eea874cuda3std6ranges3__45__cpo7advanceE - _ZN58_INTERNAL_2075b504_27_DistributionCauchyKernel_cu_d62eea874cuda3std3__45__cpo6cbeginE)
_ZN58_INTERNAL_2075b504_27_DistributionCauchyKernel_cu_d62eea874cuda3std3__45__cpo6cbeginE:
	.zero		1
	.type		_ZN58_INTERNAL_2075b504_27_DistributionCauchyKernel_cu_d62eea874cuda3std6ranges3__45__cpo7advanceE,@object
	.size		_ZN58_INTERNAL_2075b504_27_DistributionCauchyKernel_cu_d62eea874cuda3std6ranges3__45__cpo7advanceE,(_ZN58_INTERNAL_2075b504_27_DistributionCauchyKernel_cu_d62eea874cuda3std3__45__cpo7crbeginE - _ZN58_INTERNAL_2075b504_27_DistributionCauchyKernel_cu_d62eea874cuda3std6ranges3__45__cpo7advanceE)
_ZN58_INTERNAL_2075b504_27_DistributionCauchyKernel_cu_d62eea874cuda3std6ranges3__45__cpo7advanceE:
	.zero		1
	.type		_ZN58_INTERNAL_2075b504_27_DistributionCauchyKernel_cu_d62eea874cuda3std3__45__cpo7crbeginE,@object
	.size		_ZN58_INTERNAL_2075b504_27_DistributionCauchyKernel_cu_d62eea874cuda3std3__45__cpo7crbeginE,(_ZN58_INTERNAL_2075b504_27_DistributionCauchyKernel_cu_d62eea874cuda3std6ranges3__45__cpo4dataE - _ZN58_INTERNAL_2075b504_27_DistributionCauchyKernel_cu_d62eea874cuda3std3__45__cpo7crbeginE)
_ZN58_INTERNAL_2075b504_27_DistributionCauchyKernel_cu_d62eea874cuda3std3__45__cpo7crbeginE:
	.zero		1
	.type		_ZN58_INTERNAL_2075b504_27_DistributionCauchyKernel_cu_d62eea874cuda3std6ranges3__45__cpo4dataE,@object
	.size		_ZN58_INTERNAL_2075b504_27_DistributionCauchyKernel_cu_d62eea874cuda3std6ranges3__45__cpo4dataE,(_ZN58_INTERNAL_2075b504_27_DistributionCauchyKernel_cu_d62eea874cuda3std6ranges3__45__cpo5beginE - _ZN58_INTERNAL_2075b504_27_DistributionCauchyKernel_cu_d62eea874cuda3std6ranges3__45__cpo4dataE)
_ZN58_INTERNAL_2075b504_27_DistributionCauchyKernel_cu_d62eea874cuda3std6ranges3__45__cpo4dataE:
	.zero		1
	.type		_ZN58_INTERNAL_2075b504_27_DistributionCauchyKernel_cu_d62eea874cuda3std6ranges3__45__cpo5beginE,@object
	.size		_ZN58_INTERNAL_2075b504_27_DistributionCauchyKernel_cu_d62eea874cuda3std6ranges3__45__cpo5beginE,(_ZN58_INTERNAL_2075b504_27_DistributionCauchyKernel_cu_d62eea874cuda3std3__460_GLOBAL__N__2075b504_27_DistributionCauchyKernel_cu_d62eea876ignoreE - _ZN58_INTERNAL_2075b504_27_DistributionCauchyKernel_cu_d62eea874cuda3std6ranges3__45__cpo5beginE)
_ZN58_INTERNAL_2075b504_27_DistributionCauchyKernel_cu_d62eea874cuda3std6ranges3__45__cpo5beginE:
	.zero		1
	.type		_ZN58_INTERNAL_2075b504_27_DistributionCauchyKernel_cu_d62eea874cuda3std3__460_GLOBAL__N__2075b504_27_DistributionCauchyKernel_cu_d62eea876ignoreE,@object
	.size		_ZN58_INTERNAL_2075b504_27_DistributionCauchyKernel_cu_d62eea874cuda3std3__460_GLOBAL__N__2075b504_27_DistributionCauchyKernel_cu_d62eea876ignoreE,(_ZN58_INTERNAL_2075b504_27_DistributionCauchyKernel_cu_d62eea874cuda3std6ranges3__45__cpo4sizeE - _ZN58_INTERNAL_2075b504_27_DistributionCauchyKernel_cu_d62eea874cuda3std3__460_GLOBAL__N__2075b504_27_DistributionCauchyKernel_cu_d62eea876ignoreE)
_ZN58_INTERNAL_2075b504_27_DistributionCauchyKernel_cu_d62eea874cuda3std3__460_GLOBAL__N__2075b504_27_DistributionCauchyKernel_cu_d62eea876ignoreE:
	.zero		1
	.type		_ZN58_INTERNAL_2075b504_27_DistributionCauchyKernel_cu_d62eea874cuda3std6ranges3__45__cpo4sizeE,@object
	.size		_ZN58_INTERNAL_2075b504_27_DistributionCauchyKernel_cu_d62eea874cuda3std6ranges3__45__cpo4sizeE,(_ZN58_INTERNAL_2075b504_27_DistributionCauchyKernel_cu_d62eea874cuda3std3__45__cpo5beginE - _ZN58_INTERNAL_2075b504_27_DistributionCauchyKernel_cu_d62eea874cuda3std6ranges3__45__cpo4sizeE)
_ZN58_INTERNAL_2075b504_27_DistributionCauchyKernel_cu_d62eea874cuda3std6ranges3__45__cpo4sizeE:
	.zero		1
	.type		_ZN58_INTERNAL_2075b504_27_DistributionCauchyKernel_cu_d62eea874cuda3std3__45__cpo5beginE,@object
	.size		_ZN58_INTERNAL_2075b504_27_DistributionCauchyKernel_cu_d62eea874cuda3std3__45__cpo5beginE,(_ZN58_INTERNAL_2075b504_27_DistributionCauchyKernel_cu_d62eea874cuda3std6ranges3__45__cpo6cbeginE - _ZN58_INTERNAL_2075b504_27_DistributionCauchyKernel_cu_d62eea874cuda3std3__45__cpo5beginE)
_ZN58_INTERNAL_2075b504_27_DistributionCauchyKernel_cu_d62eea874cuda3std3__45__cpo5beginE:
	.zero		1
	.type		_ZN58_INTERNAL_2075b504_27_DistributionCauchyKernel_cu_d62eea874cuda3std6ranges3__45__cpo6cbeginE,@object
	.size		_ZN58_INTERNAL_2075b504_27_DistributionCauchyKernel_cu_d62eea874cuda3std6ranges3__45__cpo6cbeginE,(_ZN58_INTERNAL_2075b504_27_DistributionCauchyKernel_cu_d62eea874cuda3std3__45__cpo6rbeginE - _ZN58_INTERNAL_2075b504_27_DistributionCauchyKernel_cu_d62eea874cuda3std6ranges3__45__cpo6cbeginE)
_ZN58_INTERNAL_2075b504_27_DistributionCauchyKernel_cu_d62eea874cuda3std6ranges3__45__cpo6cbeginE:
	.zero		1
	.type		_ZN58_INTERNAL_2075b504_27_DistributionCauchyKernel_cu_d62eea874cuda3std3__45__cpo6rbeginE,@object
	.size		_ZN58_INTERNAL_2075b504_27_DistributionCauchyKernel_cu_d62eea874cuda3std3__45__cpo6rbeginE,(_ZN58_INTERNAL_2075b504_27_DistributionCauchyKernel_cu_d62eea874cuda3std6ranges3__45__cpo4nextE - _ZN58_INTERNAL_2075b504_27_DistributionCauchyKernel_cu_d62eea874cuda3std3__45__cpo6rbeginE)
_ZN58_INTERNAL_2075b504_27_DistributionCauchyKernel_cu_d62eea874cuda3std3__45__cpo6rbeginE:
	.zero		1
	.type		_ZN58_INTERNAL_2075b504_27_DistributionCauchyKernel_cu_d62eea874cuda3std6ranges3__45__cpo4nextE,@object
	.size		_ZN58_INTERNAL_2075b504_27_DistributionCauchyKernel_cu_d62eea874cuda3std6ranges3__45__cpo4nextE,(_ZN58_INTERNAL_2075b504_27_DistributionCauchyKernel_cu_d62eea874cuda3std6ranges3__45__cpo4swapE - _ZN58_INTERNAL_2075b504_27_DistributionCauchyKernel_cu_d62eea874cuda3std6ranges3__45__cpo4nextE)
_ZN58_INTERNAL_2075b504_27_DistributionCauchyKernel_cu_d62eea874cuda3std6ranges3__45__cpo4nextE:
	.zero		1
	.type		_ZN58_INTERNAL_2075b504_27_DistributionCauchyKernel_cu_d62eea874cuda3std6ranges3__45__cpo4swapE,@object
	.size		_ZN58_INTERNAL_2075b504_27_DistributionCauchyKernel_cu_d62eea874cuda3std6ranges3__45__cpo4swapE,(_ZN58_INTERNAL_2075b504_27_DistributionCauchyKernel_cu_d62eea874cuda3std3__420unreachable_sentinelE - _ZN58_INTERNAL_2075b504_27_DistributionCauchyKernel_cu_d62eea874cuda3std6ranges3__45__cpo4swapE)
_ZN58_INTERNAL_2075b504_27_DistributionCauchyKernel_cu_d62eea874cuda3std6ranges3__45__cpo4swapE:
	.zero		1
	.type		_ZN58_INTERNAL_2075b504_27_DistributionCauchyKernel_cu_d62eea874cuda3std3__420unreachable_sentinelE,@object
	.size		_ZN58_INTERNAL_2075b504_27_DistributionCauchyKernel_cu_d62eea874cuda3std3__420unreachable_sentinelE,(_ZN58_INTERNAL_2075b504_27_DistributionCauchyKernel_cu_d62eea876thrust24THRUST_300001_SM_1000_NS6system6detail10sequential3seqE - _ZN58_INTERNAL_2075b504_27_DistributionCauchyKernel_cu_d62eea874cuda3std3__420unreachable_sentinelE)
_ZN58_INTERNAL_2075b504_27_DistributionCauchyKernel_cu_d62eea874cuda3std3__420unreachable_sentinelE:
	.zero		1
	.type		_ZN58_INTERNAL_2075b504_27_DistributionCauchyKernel_cu_d62eea876thrust24THRUST_300001_SM_1000_NS6system6detail10sequential3seqE,@object
	.size		_ZN58_INTERNAL_2075b504_27_DistributionCauchyKernel_cu_d62eea876thrust24THRUST_300001_SM_1000_NS6system6detail10sequential3seqE,(_ZN58_INTERNAL_2075b504_27_DistributionCauchyKernel_cu_d62eea874cuda3std3__45__cpo4cendE - _ZN58_INTERNAL_2075b504_27_DistributionCauchyKernel_cu_d62eea876thrust24THRUST_300001_SM_1000_NS6system6detail10sequential3seqE)
_ZN58_INTERNAL_2075b504_27_DistributionCauchyKernel_cu_d62eea876thrust24THRUST_300001_SM_1000_NS6system6detail10sequential3seqE:
	.zero		1
	.type		_ZN58_INTERNAL_2075b504_27_DistributionCauchyKernel_cu_d62eea874cuda3std3__45__cpo4cendE,@object
	.size		_ZN58_INTERNAL_2075b504_27_DistributionCauchyKernel_cu_d62eea874cuda3std3__45__cpo4cendE,(_ZN58_INTERNAL_2075b504_27_DistributionCauchyKernel_cu_d62eea874cuda3std6ranges3__45__cpo9iter_swapE - _ZN58_INTERNAL_2075b504_27_DistributionCauchyKernel_cu_d62eea874cuda3std3__45__cpo4cendE)
_ZN58_INTERNAL_2075b504_27_DistributionCauchyKernel_cu_d62eea874cuda3std3__45__cpo4cendE:
	.zero		1
	.type		_ZN58_INTERNAL_2075b504_27_DistributionCauchyKernel_cu_d62eea874cuda3std6ranges3__45__cpo9iter_swapE,@object
	.size		_ZN58_INTERNAL_2075b504_27_DistributionCauchyKernel_cu_d62eea874cuda3std6ranges3__45__cpo9iter_swapE,(_ZN58_INTERNAL_2075b504_27_DistributionCauchyKernel_cu_d62eea874cuda3std3__45__cpo5crendE - _ZN58_INTERNAL_2075b504_27_DistributionCauchyKernel_cu_d62eea874cuda3std6ranges3__45__cpo9iter_swapE)
_ZN58_INTERNAL_2075b504_27_DistributionCauchyKernel_cu_d62eea874cuda3std6ranges3__45__cpo9iter_swapE:
	.zero		1
	.type		_ZN58_INTERNAL_2075b504_27_DistributionCauchyKernel_cu_d62eea874cuda3std3__45__cpo5crendE,@object
	.size		_ZN58_INTERNAL_2075b504_27_DistributionCauchyKernel_cu_d62eea874cuda3std3__45__cpo5crendE,(_ZN58_INTERNAL_2075b504_27_DistributionCauchyKernel_cu_d62eea874cuda3std6ranges3__45__cpo5cdataE - _ZN58_INTERNAL_2075b504_27_DistributionCauchyKernel_cu_d62eea874cuda3std3__45__cpo5crendE)
_ZN58_INTERNAL_2075b504_27_DistributionCauchyKernel_cu_d62eea874cuda3std3__45__cpo5crendE:
	.zero		1
	.type		_ZN58_INTERNAL_2075b504_27_DistributionCauchyKernel_cu_d62eea874cuda3std6ranges3__45__cpo5cdataE,@object
	.size		_ZN58_INTERNAL_2075b504_27_DistributionCauchyKernel_cu_d62eea874cuda3std6ranges3__45__cpo5cdataE,(_ZN58_INTERNAL_2075b504_27_DistributionCauchyKernel_cu_d62eea874cuda3std6ranges3__45__cpo3endE - _ZN58_INTERNAL_2075b504_27_DistributionCauchyKernel_cu_d62eea874cuda3std6ranges3__45__cpo5cdataE)
_ZN58_INTERNAL_2075b504_27_DistributionCauchyKernel_cu_d62eea874cuda3std6ranges3__45__cpo5cdataE:
	.zero		1
	.type		_ZN58_INTERNAL_2075b504_27_DistributionCauchyKernel_cu_d62eea874cuda3std6ranges3__45__cpo3endE,@object
	.size		_ZN58_INTERNAL_2075b504_27_DistributionCauchyKernel_cu_d62eea874cuda3std6ranges3__45__cpo3endE,(_ZN58_INTERNAL_2075b504_27_DistributionCauchyKernel_cu_d62eea874cuda3std3__419piecewise_constructE - _ZN58_INTERNAL_2075b504_27_DistributionCauchyKernel_cu_d62eea874cuda3std6ranges3__45__cpo3endE)
_ZN58_INTERNAL_2075b504_27_DistributionCauchyKernel_cu_d62eea874cuda3std6ranges3__45__cpo3endE:
	.zero		1
	.type		_ZN58_INTERNAL_2075b504_27_DistributionCauchyKernel_cu_d62eea874cuda3std3__419piecewise_constructE,@object
	.size		_ZN58_INTERNAL_2075b504_27_DistributionCauchyKernel_cu_d62eea874cuda3std3__419piecewise_constructE,(_ZN58_INTERNAL_2075b504_27_DistributionCauchyKernel_cu_d62eea874cuda3std6ranges3__45__cpo5ssizeE - _ZN58_INTERNAL_2075b504_27_DistributionCauchyKernel_cu_d62eea874cuda3std3__419piecewise_constructE)
_ZN58_INTERNAL_2075b504_27_DistributionCauchyKernel_cu_d62eea874cuda3std3__419piecewise_constructE:
	.zero		1
	.type		_ZN58_INTERNAL_2075b504_27_DistributionCauchyKernel_cu_d62eea874cuda3std6ranges3__45__cpo5ssizeE,@object
	.size		_ZN58_INTERNAL_2075b504_27_DistributionCauchyKernel_cu_d62eea874cuda3std6ranges3__45__cpo5ssizeE,(_ZN58_INTERNAL_2075b504_27_DistributionCauchyKernel_cu_d62eea874cuda3std3__45__cpo3endE - _ZN58_INTERNAL_2075b504_27_DistributionCauchyKernel_cu_d62eea874cuda3std6ranges3__45__cpo5ssizeE)
_ZN58_INTERNAL_2075b504_27_DistributionCauchyKernel_cu_d62eea874cuda3std6ranges3__45__cpo5ssizeE:
	.zero		1
	.type		_ZN58_INTERNAL_2075b504_27_DistributionCauchyKernel_cu_d62eea874cuda3std3__45__cpo3endE,@object
	.size		_ZN58_INTERNAL_2075b504_27_DistributionCauchyKernel_cu_d62eea874cuda3std3__45__cpo3endE,(_ZN58_INTERNAL_2075b504_27_DistributionCauchyKernel_cu_d62eea874cuda3std6ranges3__45__cpo4cendE - _ZN58_INTERNAL_2075b504_27_DistributionCauchyKernel_cu_d62eea874cuda3std3__45__cpo3endE)
_ZN58_INTERNAL_2075b504_27_DistributionCauchyKernel_cu_d62eea874cuda3std3__45__cpo3endE:
	.zero		1
	.type		_ZN58_INTERNAL_2075b504_27_DistributionCauchyKernel_cu_d62eea874cuda3std6ranges3__45__cpo4cendE,@object
	.size		_ZN58_INTERNAL_2075b504_27_DistributionCauchyKernel_cu_d62eea874cuda3std6ranges3__45__cpo4cendE,(_ZN58_INTERNAL_2075b504_27_DistributionCauchyKernel_cu_d62eea874cuda3std3__45__cpo4rendE - _ZN58_INTERNAL_2075b504_27_DistributionCauchyKernel_cu_d62eea874cuda3std6ranges3__45__cpo4cendE)
_ZN58_INTERNAL_2075b504_27_DistributionCauchyKernel_cu_d62eea874cuda3std6ranges3__45__cpo4cendE:
	.zero		1
	.type		_ZN58_INTERNAL_2075b504_27_DistributionCauchyKernel_cu_d62eea874cuda3std3__45__cpo4rendE,@object
	.size		_ZN58_INTERNAL_2075b504_27_DistributionCauchyKernel_cu_d62eea874cuda3std3__45__cpo4rendE,(_ZN58_INTERNAL_2075b504_27_DistributionCauchyKernel_cu_d62eea874cuda3std6ranges3__45__cpo4prevE - _ZN58_INTERNAL_2075b504_27_DistributionCauchyKernel_cu_d62eea874cuda3std3__45__cpo4rendE)
_ZN58_INTERNAL_2075b504_27_DistributionCauchyKernel_cu_d62eea874cuda3std3__45__cpo4rendE:
	.zero		1
	.type		_ZN58_INTERNAL_2075b504_27_DistributionCauchyKernel_cu_d62eea874cuda3std6ranges3__45__cpo4prevE,@object
	.size		_ZN58_INTERNAL_2075b504_27_DistributionCauchyKernel_cu_d62eea874cuda3std6ranges3__45__cpo4prevE,(_ZN58_INTERNAL_2075b504_27_DistributionCauchyKernel_cu_d62eea874cuda3std6ranges3__45__cpo9iter_moveE - _ZN58_INTERNAL_2075b504_27_DistributionCauchyKernel_cu_d62eea874cuda3std6ranges3__45__cpo4prevE)
_ZN58_INTERNAL_2075b504_27_DistributionCauchyKernel_cu_d62eea874cuda3std6ranges3__45__cpo4prevE:
	.zero		1
	.type		_ZN58_INTERNAL_2075b504_27_DistributionCauchyKernel_cu_d62eea874cuda3std6ranges3__45__cpo9iter_moveE,@object
	.size		_ZN58_INTERNAL_2075b504_27_DistributionCauchyKernel_cu_d62eea874cuda3std6ranges3__45__cpo9iter_moveE,(.L_22 - _ZN58_INTERNAL_2075b504_27_DistributionCauchyKernel_cu_d62eea874cuda3std6ranges3__45__cpo9iter_moveE)
_ZN58_INTERNAL_2075b504_27_DistributionCauchyKernel_cu_d62eea874cuda3std6ranges3__45__cpo9iter_moveE:
	.zero		1
.L_22:


//--------------------- .nv.constant0._ZN2at6native60_GLOBAL__N__2075b504_27_DistributionCauchyKernel_cu_d62eea8743distribution_elementwise_grid_stride_kernelIfLi4EZNS0_9templates4cuda21uniform_and_transformIN3c108BFloat16EfPNS_17CUDAGeneratorImplEZZZNS4_13cauchy_kernelIS9_EEvRNS_18TensorIteratorBaseEddT_ENKUlvE_clEvENKUlvE2_clEvEUlfE_EEvSC_T1_T2_EUlP24curandStatePhilox4_32_10E0_ZNS1_27distribution_nullary_kernelIS7_f6float4S9_SL_SG_EEvSC_SI_RKT3_T4_EUlifE0_EEvlNS_15PhiloxCudaStateESH_SI_ --------------------------
	.section	.nv.constant0._ZN2at6native60_GLOBAL__N__2075b504_27_DistributionCauchyKernel_cu_d62eea8743distribution_elementwise_grid_stride_kernelIfLi4EZNS0_9templates4cuda21uniform_and_transformIN3c108BFloat16EfPNS_17CUDAGeneratorImplEZZZNS4_13cauchy_kernelIS9_EEvRNS_18TensorIteratorBaseEddT_ENKUlvE_clEvENKUlvE2_clEvEUlfE_EEvSC_T1_T2_EUlP24curandStatePhilox4_32_10E0_ZNS1_27distribution_nullary_kernelIS7_f6float4S9_SL_SG_EEvSC_SI_RKT3_T4_EUlifE0_EEvlNS_15PhiloxCudaStateESH_SI_,"a",@progbits
	.sectionflags	@""
	.align	4
.nv.constant0._ZN2at6native60_GLOBAL__N__2075b504_27_DistributionCauchyKernel_cu_d62eea8743distribution_elementwise_grid_stride_kernelIfLi4EZNS0_9templates4cuda21uniform_and_transformIN3c108BFloat16EfPNS_17CUDAGeneratorImplEZZZNS4_13cauchy_kernelIS9_EEvRNS_18TensorIteratorBaseEddT_ENKUlvE_clEvENKUlvE2_clEvEUlfE_EEvSC_T1_T2_EUlP24curandStatePhilox4_32_10E0_ZNS1_27distribution_nullary_kernelIS7_f6float4S9_SL_SG_EEvSC_SI_RKT3_T4_EUlifE0_EEvlNS_15PhiloxCudaStateESH_SI_:
	.zero		1360


//--------------------- .nv.constant0._ZN2at6native60_GLOBAL__N__2075b504_27_DistributionCauchyKernel_cu_d62eea8743distribution_elementwise_grid_stride_kernelIfLi4EZNS0_9templates4cuda21uniform_and_transformIN3c108BFloat16EfPNS_17CUDAGeneratorImplEZZZNS4_13cauchy_kernelIS9_EEvRNS_18TensorIteratorBaseEddT_ENKUlvE_clEvENKUlvE2_clEvEUlfE_EEvSC_T1_T2_EUlP24curandStatePhilox4_32_10E0_ZNS1_27distribution_nullary_kernelIS7_f6float4S9_SL_SG_EEvSC_SI_RKT3_T4_EUlifE_EEvlNS_15PhiloxCudaStateESH_SI_ --------------------------
	.section	.nv.constant0._ZN2at6native60_GLOBAL__N__2075b504_27_DistributionCauchyKernel_cu_d62eea8743distribution_elementwise_grid_stride_kernelIfLi4EZNS0_9templates4cuda21uniform_and_transformIN3c108BFloat16EfPNS_17CUDAGeneratorImplEZZZNS4_13cauchy_kernelIS9_EEvRNS_18TensorIteratorBaseEddT_ENKUlvE_clEvENKUlvE2_clEvEUlfE_EEvSC_T1_T2_EUlP24curandStatePhilox4_32_10E0_ZNS1_27distribution_nullary_kernelIS7_f6float4S9_SL_SG_EEvSC_SI_RKT3_T4_EUlifE_EEvlNS_15PhiloxCudaStateESH_SI_,"a",@progbits
	.sectionflags	@""
	.align	4
.nv.constant0._ZN2at6native60_GLOBAL__N__2075b504_27_DistributionCauchyKernel_cu_d62eea8743distribution_elementwise_grid_stride_kernelIfLi4EZNS0_9templates4cuda21uniform_and_transformIN3c108BFloat16EfPNS_17CUDAGeneratorImplEZZZNS4_13cauchy_kernelIS9_EEvRNS_18TensorIteratorBaseEddT_ENKUlvE_clEvENKUlvE2_clEvEUlfE_EEvSC_T1_T2_EUlP24curandStatePhilox4_32_10E0_ZNS1_27distribution_nullary_kernelIS7_f6float4S9_SL_SG_EEvSC_SI_RKT3_T4_EUlifE_EEvlNS_15PhiloxCudaStateESH_SI_:
	.zero		960


//--------------------- .nv.constant0._ZN2at6native60_GLOBAL__N__2075b504_27_DistributionCauchyKernel_cu_d62eea8743distribution_elementwise_grid_stride_kernelIfLi4EZNS0_9templates4cuda21uniform_and_transformIN3c108BFloat16EfPNS_17CUDAGeneratorImplEZZZNS4_13cauchy_kernelIS9_EEvRNS_18TensorIteratorBaseEddT_ENKUlvE_clEvENKUlvE2_clEvEUlfE_EEvSC_T1_T2_EUlP24curandStatePhilox4_32_10E_ZNS1_27distribution_nullary_kernelIS7_f7double2S9_SL_SG_EEvSC_SI_RKT3_T4_EUlifE0_EEvlNS_15PhiloxCudaStateESH_SI_ --------------------------
	.section	.nv.constant0._ZN2at6native60_GLOBAL__N__2075b504_27_DistributionCauchyKernel_cu_d62eea8743distribution_elementwise_grid_stride_kernelIfLi4EZNS0_9templates4cuda21uniform_and_transformIN3c108BFloat16EfPNS_17CUDAGeneratorImplEZZZNS4_13cauchy_kernelIS9_EEvRNS_18TensorIteratorBaseEddT_ENKUlvE_clEvENKUlvE2_clEvEUlfE_EEvSC_T1_T2_EUlP24curandStatePhilox4_32_10E_ZNS1_27distribution_nullary_kernelIS7_f7double2S9_SL_SG_EEvSC_SI_RKT3_T4_EUlifE0_EEvlNS_15PhiloxCudaStateESH_SI_,"a",@progbits
	.sectionflags	@""
	.align	4
.nv.constant0._ZN2at6native60_GLOBAL__N__2075b504_27_DistributionCauchyKernel_cu_d62eea8743distribution_elementwise_grid_stride_kernelIfLi4EZNS0_9templates4cuda21uniform_and_transformIN3c108BFloat16EfPNS_17CUDAGeneratorImplEZZZNS4_13cauchy_kernelIS9_EEvRNS_18TensorIteratorBaseEddT_ENKUlvE_clEvENKUlvE2_clEvEUlfE_EEvSC_T1_T2_EUlP24curandStatePhilox4_32_10E_ZNS1_27distribution_nullary_kernelIS7_f7double2S9_SL_SG_EEvSC_SI_RKT3_T4_EUlifE0_EEvlNS_15PhiloxCudaStateESH_SI_:
	.zero		1360


//--------------------- .nv.constant0._ZN2at6native60_GLOBAL__N__2075b504_27_DistributionCauchyKernel_cu_d62eea8743distribution_elementwise_grid_stride_kernelIfLi4EZNS0_9templates4cuda21uniform_and_transformIN3c108BFloat16EfPNS_17CUDAGeneratorImplEZZZNS4_13cauchy_kernelIS9_EEvRNS_18TensorIteratorBaseEddT_ENKUlvE_clEvENKUlvE2_clEvEUlfE_EEvSC_T1_T2_EUlP24curandStatePhilox4_32_10E_ZNS1_27distribution_nullary_kernelIS7_f7double2S9_SL_SG_EEvSC_SI_RKT3_T4_EUlifE_EEvlNS_15PhiloxCudaStateESH_SI_ --------------------------
	.section	.nv.constant0._ZN2at6native60_GLOBAL__N__2075b504_27_DistributionCauchyKernel_cu_d62eea8743distribution_elementwise_grid_stride_kernelIfLi4EZNS0_9templates4cuda21uniform_and_transformIN3c108BFloat16EfPNS_17CUDAGeneratorImplEZZZNS4_13cauchy_kernelIS9_EEvRNS_18TensorIteratorBaseEddT_ENKUlvE_clEvENKUlvE2_clEvEUlfE_EEvSC_T1_T2_EUlP24curandStatePhilox4_32_10E_ZNS1_27distribution_nullary_kernelIS7_f7double2S9_SL_SG_EEvSC_SI_RKT3_T4_EUlifE_EEvlNS_15PhiloxCudaStateESH_SI_,"a",@progbits
	.sectionflags	@""
	.align	4
.nv.constant0._ZN2at6native60_GLOBAL__N__2075b504_27_DistributionCauchyKernel_cu_d62eea8743distribution_elementwise_grid_stride_kernelIfLi4EZNS0_9templates4cuda21uniform_and_transformIN3c108BFloat16EfPNS_17CUDAGeneratorImplEZZZNS4_13cauchy_kernelIS9_EEvRNS_18TensorIteratorBaseEddT_ENKUlvE_clEvENKUlvE2_clEvEUlfE_EEvSC_T1_T2_EUlP24curandStatePhilox4_32_10E_ZNS1_27distribution_nullary_kernelIS7_f7double2S9_SL_SG_EEvSC_SI_RKT3_T4_EUlifE_EEvlNS_15PhiloxCudaStateESH_SI_:
	.zero		960


//--------------------- .nv.constant0._ZN2at6native60_GLOBAL__N__2075b504_27_DistributionCauchyKernel_cu_d62eea8743distribution_elementwise_grid_stride_kernelIfLi4EZNS0_9templates4cuda21uniform_and_transformIN3c104HalfEfPNS_17CUDAGeneratorImplEZZZNS4_13cauchy_kernelIS9_EEvRNS_18TensorIteratorBaseEddT_ENKUlvE_clEvENKUlvE1_clEvEUlfE_EEvSC_T1_T2_EUlP24curandStatePhilox4_32_10E0_ZNS1_27distribution_nullary_kernelIS7_f6float4S9_SL_SG_EEvSC_SI_RKT3_T4_EUlifE0_EEvlNS_15PhiloxCudaStateESH_SI_ --------------------------
	.section	.nv.constant0._ZN2at6native60_GLOBAL__N__2075b504_27_DistributionCauchyKernel_cu_d62eea8743distribution_elementwise_grid_stride_kernelIfLi4EZNS0_9templates4cuda21uniform_and_transformIN3c104HalfEfPNS_17CUDAGeneratorImplEZZZNS4_13cauchy_kernelIS9_EEvRNS_18TensorIteratorBaseEddT_ENKUlvE_clEvENKUlvE1_clEvEUlfE_EEvSC_T1_T2_EUlP24curandStatePhilox4_32_10E0_ZNS1_27distribution_nullary_kernelIS7_f6float4S9_SL_SG_EEvSC_SI_RKT3_T4_EUlifE0_EEvlNS_15PhiloxCudaStateESH_SI_,"a",@progbits
	.sectionflags	@""
	.align	4
.nv.constant0._ZN2at6native60_GLOBAL__N__2075b504_27_DistributionCauchyKernel_cu_d62eea8743distribution_elementwise_grid_stride_kernelIfLi4EZNS0_9templates4cuda21uniform_and_transformIN3c104HalfEfPNS_17CUDAGeneratorImplEZZZNS4_13cauchy_kernelIS9_EEvRNS_18TensorIteratorBaseEddT_ENKUlvE_clEvENKUlvE1_clEvEUlfE_EEvSC_T1_T2_EUlP24curandStatePhilox4_32_10E0_ZNS1_27distribution_nullary_kernelIS7_f6float4S9_SL_SG_EEvSC_SI_RKT3_T4_EUlifE0_EEvlNS_15PhiloxCudaStateESH_SI_:
	.zero		1360


//--------------------- .nv.constant0._ZN2at6native60_GLOBAL__N__2075b504_27_DistributionCauchyKernel_cu_d62eea8743distribution_elementwise_grid_stride_kernelIfLi4EZNS0_9templates4cuda21uniform_and_transformIN3c104HalfEfPNS_17CUDAGeneratorImplEZZZNS4_13cauchy_kernelIS9_EEvRNS_18TensorIteratorBaseEddT_ENKUlvE_clEvENKUlvE1_clEvEUlfE_EEvSC_T1_T2_EUlP24curandStatePhilox4_32_10E0_ZNS1_27distribution_nullary_kernelIS7_f6float4S9_SL_SG_EEvSC_SI_RKT3_T4_EUlifE_EEvlNS_15PhiloxCudaStateESH_SI_ --------------------------
	.section	.nv.constant0._ZN2at6native60_GLOBAL__N__2075b504_27_DistributionCauchyKernel_cu_d62eea8743distribution_elementwise_grid_stride_kernelIfLi4EZNS0_9templates4cuda21uniform_and_transformIN3c104HalfEfPNS_17CUDAGeneratorImplEZZZNS4_13cauchy_kernelIS9_EEvRNS_18TensorIteratorBaseEddT_ENKUlvE_clEvENKUlvE1_clEvEUlfE_EEvSC_T1_T2_EUlP24curandStatePhilox4_32_10E0_ZNS1_27distribution_nullary_kernelIS7_f6float4S9_SL_SG_EEvSC_SI_RKT3_T4_EUlifE_EEvlNS_15PhiloxCudaStateESH_SI_,"a",@progbits
	.sectionflags	@""
	.align	4
.nv.constant0._ZN2at6native60_GLOBAL__N__2075b504_27_DistributionCauchyKernel_cu_d62eea8743distribution_elementwise_grid_stride_kernelIfLi4EZNS0_9templates4cuda21uniform_and_transformIN3c104HalfEfPNS_17CUDAGeneratorImplEZZZNS4_13cauchy_kernelIS9_EEvRNS_18TensorIteratorBaseEddT_ENKUlvE_clEvENKUlvE1_clEvEUlfE_EEvSC_T1_T2_EUlP24curandStatePhilox4_32_10E0_ZNS1_27distribution_nullary_kernelIS7_f6float4S9_SL_SG_EEvSC_SI_RKT3_T4_EUlifE_EEvlNS_15PhiloxCudaStateESH_SI_:
	.zero		960


//--------------------- .nv.constant0._ZN2at6native60_GLOBAL__N__2075b504_27_DistributionCauchyKernel_cu_d62eea8743distribution_elementwise_grid_stride_kernelIfLi4EZNS0_9templates4cuda21uniform_and_transformIN3c104HalfEfPNS_17CUDAGeneratorImplEZZZNS4_13cauchy_kernelIS9_EEvRNS_18TensorIteratorBaseEddT_ENKUlvE_clEvENKUlvE1_clEvEUlfE_EEvSC_T1_T2_EUlP24curandStatePhilox4_32_10E_ZNS1_27distribution_nullary_kernelIS7_f7double2S9_SL_SG_EEvSC_SI_RKT3_T4_EUlifE0_EEvlNS_15PhiloxCudaStateESH_SI_ --------------------------
	.section	.nv.constant0._ZN2at6native60_GLOBAL__N__2075b504_27_DistributionCauchyKernel_cu_d62eea8743distribution_elementwise_grid_stride_kernelIfLi4EZNS0_9templates4cuda21uniform_and_transformIN3c104HalfEfPNS_17CUDAGeneratorImplEZZZNS4_13cauchy_kernelIS9_EEvRNS_18TensorIteratorBaseEddT_ENKUlvE_clEvENKUlvE1_clEvEUlfE_EEvSC_T1_T2_EUlP24curandStatePhilox4_32_10E_ZNS1_27distribution_nullary_kernelIS7_f7double2S9_SL_SG_EEvSC_SI_RKT3_T4_EUlifE0_EEvlNS_15PhiloxCudaStateESH_SI_,"a",@progbits
	.sectionflags	@""
	.align	4
.nv.constant0._ZN2at6native60_GLOBAL__N__2075b504_27_DistributionCauchyKernel_cu_d62eea8743distribution_elementwise_grid_stride_kernelIfLi4EZNS0_9templates4cuda21uniform_and_transformIN3c104HalfEfPNS_17CUDAGeneratorImplEZZZNS4_13cauchy_kernelIS9_EEvRNS_18TensorIteratorBaseEddT_ENKUlvE_clEvENKUlvE1_clEvEUlfE_EEvSC_T1_T2_EUlP24curandStatePhilox4_32_10E_ZNS1_27distribution_nullary_kernelIS7_f7double2S9_SL_SG_EEvSC_SI_RKT3_T4_EUlifE0_EEvlNS_15PhiloxCudaStateESH_SI_:
	.zero		1360


//--------------------- .nv.constant0._ZN2at6native60_GLOBAL__N__2075b504_27_DistributionCauchyKernel_cu_d62eea8743distribution_elementwise_grid_stride_kernelIfLi4EZNS0_9templates4cuda21uniform_and_transformIN3c104HalfEfPNS_17CUDAGeneratorImplEZZZNS4_13cauchy_kernelIS9_EEvRNS_18TensorIteratorBaseEddT_ENKUlvE_clEvENKUlvE1_clEvEUlfE_EEvSC_T1_T2_EUlP24curandStatePhilox4_32_10E_ZNS1_27distribution_nullary_kernelIS7_f7double2S9_SL_SG_EEvSC_SI_RKT3_T4_EUlifE_EEvlNS_15PhiloxCudaStateESH_SI_ --------------------------
	.section	.nv.constant0._ZN2at6native60_GLOBAL__N__2075b504_27_DistributionCauchyKernel_cu_d62eea8743distribution_elementwise_grid_stride_kernelIfLi4EZNS0_9templates4cuda21uniform_and_transformIN3c104HalfEfPNS_17CUDAGeneratorImplEZZZNS4_13cauchy_kernelIS9_EEvRNS_18TensorIteratorBaseEddT_ENKUlvE_clEvENKUlvE1_clEvEUlfE_EEvSC_T1_T2_EUlP24curandStatePhilox4_32_10E_ZNS1_27distribution_nullary_kernelIS7_f7double2S9_SL_SG_EEvSC_SI_RKT3_T4_EUlifE_EEvlNS_15PhiloxCudaStateESH_SI_,"a",@progbits
	.sectionflags	@""
	.align	4
.nv.constant0._ZN2at6native60_GLOBAL__N__2075b504_27_DistributionCauchyKernel_cu_d62eea8743distribution_elementwise_grid_stride_kernelIfLi4EZNS0_9templates4cuda21uniform_and_transformIN3c104HalfEfPNS_17CUDAGeneratorImplEZZZNS4_13cauchy_kernelIS9_EEvRNS_18TensorIteratorBaseEddT_ENKUlvE_clEvENKUlvE1_clEvEUlfE_EEvSC_T1_T2_EUlP24curandStatePhilox4_32_10E_ZNS1_27distribution_nullary_kernelIS7_f7double2S9_SL_SG_EEvSC_SI_RKT3_T4_EUlifE_EEvlNS_15PhiloxCudaStateESH_SI_:
	.zero		960


//--------------------- .nv.constant0._ZN2at6native60_GLOBAL__N__2075b504_27_DistributionCauchyKernel_cu_d62eea8743distribution_elementwise_grid_stride_kernelIfLi4EZNS0_9templates4cuda21uniform_and_transformIffPNS_17CUDAGeneratorImplEZZZNS4_13cauchy_kernelIS7_EEvRNS_18TensorIteratorBaseEddT_ENKUlvE_clEvENKUlvE0_clEvEUlfE_EEvSA_T1_T2_EUlP24curandStatePhilox4_32_10E0_ZNS1_27distribution_nullary_kernelIff6float4S7_SJ_SE_EEvSA_SG_RKT3_T4_EUlifE0_EEvlNS_15PhiloxCudaStateESF_SG_ --------------------------
	.section	.nv.constant0._ZN2at6native60_GLOBAL__N__2075b504_27_DistributionCauchyKernel_cu_d62eea8743distribution_elementwise_grid_stride_kernelIfLi4EZNS0_9templates4cuda21uniform_and_transformIffPNS_17CUDAGeneratorImplEZZZNS4_13cauchy_kernelIS7_EEvRNS_18TensorIteratorBaseEddT_ENKUlvE_clEvENKUlvE0_clEvEUlfE_EEvSA_T1_T2_EUlP24curandStatePhilox4_32_10E0_ZNS1_27distribution_nullary_kernelIff6float4S7_SJ_SE_EEvSA_SG_RKT3_T4_EUlifE0_EEvlNS_15PhiloxCudaStateESF_SG_,"a",@progbits
	.sectionflags	@""
	.align	4
.nv.constant0._ZN2at6native60_GLOBAL__N__2075b504_27_DistributionCauchyKernel_cu_d62eea8743distribution_elementwise_grid_stride_kernelIfLi4EZNS0_9templates4cuda21uniform_and_transformIffPNS_17CUDAGeneratorImplEZZZNS4_13cauchy_kernelIS7_EEvRNS_18TensorIteratorBaseEddT_ENKUlvE_clEvENKUlvE0_clEvEUlfE_EEvSA_T1_T2_EUlP24curandStatePhilox4_32_10E0_ZNS1_27distribution_nullary_kernelIff6float4S7_SJ_SE_EEvSA_SG_RKT3_T4_EUlifE0_EEvlNS_15PhiloxCudaStateESF_SG_:
	.zero		1360


//--------------------- .nv.constant0._ZN2at6native60_GLOBAL__N__2075b504_27_DistributionCauchyKernel_cu_d62eea8743distribution_elementwise_grid_stride_kernelIfLi4EZNS0_9templates4cuda21uniform_and_transformIffPNS_17CUDAGeneratorImplEZZZNS4_13cauchy_kernelIS7_EEvRNS_18TensorIteratorBaseEddT_ENKUlvE_clEvENKUlvE0_clEvEUlfE_EEvSA_T1_T2_EUlP24curandStatePhilox4_32_10E0_ZNS1_27distribution_nullary_kernelIff6float4S7_SJ_SE_EEvSA_SG_RKT3_T4_EUlifE_EEvlNS_15PhiloxCudaStateESF_SG_ --------------------------
	.section	.nv.constant0._ZN2at6native60_GLOBAL__N__2075b504_27_DistributionCauchyKernel_cu_d62eea8743distribution_elementwise_grid_stride_kernelIfLi4EZNS0_9templates4cuda21uniform_and_transformIffPNS_17CUDAGeneratorImplEZZZNS4_13cauchy_kernelIS7_EEvRNS_18TensorIteratorBaseEddT_ENKUlvE_clEvENKUlvE0_clEvEUlfE_EEvSA_T1_T2_EUlP24curandStatePhilox4_32_10E0_ZNS1_27distribution_nullary_kernelIff6float4S7_SJ_SE_EEvSA_SG_RKT3_T4_EUlifE_EEvlNS_15PhiloxCudaStateESF_SG_,"a",@progbits
	.sectionflags	@""
	.align	4
.nv.constant0._ZN2at6native60_GLOBAL__N__2075b504_27_DistributionCauchyKernel_cu_d62eea8743distribution_elementwise_grid_stride_kernelIfLi4EZNS0_9templates4cuda21uniform_and_transformIffPNS_17CUDAGeneratorImplEZZZNS4_13cauchy_kernelIS7_EEvRNS_18TensorIteratorBaseEddT_ENKUlvE_clEvENKUlvE0_clEvEUlfE_EEvSA_T1_T2_EUlP24curandStatePhilox4_32_10E0_ZNS1_27distribution_nullary_kernelIff6float4S7_SJ_SE_EEvSA_SG_RKT3_T4_EUlifE_EEvlNS_15PhiloxCudaStateESF_SG_:
	.zero		960


//--------------------- .nv.constant0._ZN2at6native60_GLOBAL__N__2075b504_27_DistributionCauchyKernel_cu_d62eea8743distribution_elementwise_grid_stride_kernelIfLi4EZNS0_9templates4cuda21uniform_and_transformIffPNS_17CUDAGeneratorImplEZZZNS4_13cauchy_kernelIS7_EEvRNS_18TensorIteratorBaseEddT_ENKUlvE_clEvENKUlvE0_clEvEUlfE_EEvSA_T1_T2_EUlP24curandStatePhilox4_32_10E_ZNS1_27distribution_nullary_kernelIff7double2S7_SJ_SE_EEvSA_SG_RKT3_T4_EUlifE0_EEvlNS_15PhiloxCudaStateESF_SG_ --------------------------
	.section	.nv.constant0._ZN2at6native60_GLOBAL__N__2075b504_27_DistributionCauchyKernel_cu_d62eea8743distribution_elementwise_grid_stride_kernelIfLi4EZNS0_9templates4cuda21uniform_and_transformIffPNS_17CUDAGeneratorImplEZZZNS4_13cauchy_kernelIS7_EEvRNS_18TensorIteratorBaseEddT_ENKUlvE_clEvENKUlvE0_clEvEUlfE_EEvSA_T1_T2_EUlP24curandStatePhilox4_32_10E_ZNS1_27distribution_nullary_kernelIff7double2S7_SJ_SE_EEvSA_SG_RKT3_T4_EUlifE0_EEvlNS_15PhiloxCudaStateESF_SG_,"a",@progbits
	.sectionflags	@""
	.align	4
.nv.constant0._ZN2at6native60_GLOBAL__N__2075b504_27_DistributionCauchyKernel_cu_d62eea8743distribution_elementwise_grid_stride_kernelIfLi4EZNS0_9templates4cuda21uniform_and_transformIffPNS_17CUDAGeneratorImplEZZZNS4_13cauchy_kernelIS7_EEvRNS_18TensorIteratorBaseEddT_ENKUlvE_clEvENKUlvE0_clEvEUlfE_EEvSA_T1_T2_EUlP24curandStatePhilox4_32_10E_ZNS1_27distribution_nullary_kernelIff7double2S7_SJ_SE_EEvSA_SG_RKT3_T4_EUlifE0_EEvlNS_15PhiloxCudaStateESF_SG_:
	.zero		1360


//--------------------- .nv.constant0._ZN2at6native60_GLOBAL__N__2075b504_27_DistributionCauchyKernel_cu_d62eea8743distribution_elementwise_grid_stride_kernelIfLi4EZNS0_9templates4cuda21uniform_and_transformIffPNS_17CUDAGeneratorImplEZZZNS4_13cauchy_kernelIS7_EEvRNS_18TensorIteratorBaseEddT_ENKUlvE_clEvENKUlvE0_clEvEUlfE_EEvSA_T1_T2_EUlP24curandStatePhilox4_32_10E_ZNS1_27distribution_nullary_kernelIff7double2S7_SJ_SE_EEvSA_SG_RKT3_T4_EUlifE_EEvlNS_15PhiloxCudaStateESF_SG_ --------------------------
	.section	.nv.constant0._ZN2at6native60_GLOBAL__N__2075b504_27_DistributionCauchyKernel_cu_d62eea8743distribution_elementwise_grid_stride_kernelIfLi4EZNS0_9templates4cuda21uniform_and_transformIffPNS_17CUDAGeneratorImplEZZZNS4_13cauchy_kernelIS7_EEvRNS_18TensorIteratorBaseEddT_ENKUlvE_clEvENKUlvE0_clEvEUlfE_EEvSA_T1_T2_EUlP24curandStatePhilox4_32_10E_ZNS1_27distribution_nullary_kernelIff7double2S7_SJ_SE_EEvSA_SG_RKT3_T4_EUlifE_EEvlNS_15PhiloxCudaStateESF_SG_,"a",@progbits
	.sectionflags	@""
	.align	4
.nv.constant0._ZN2at6native60_GLOBAL__N__2075b504_27_DistributionCauchyKernel_cu_d62eea8743distribution_elementwise_grid_stride_kernelIfLi4EZNS0_9templates4cuda21uniform_and_transformIffPNS_17CUDAGeneratorImplEZZZNS4_13cauchy_kernelIS7_EEvRNS_18TensorIteratorBaseEddT_ENKUlvE_clEvENKUlvE0_clEvEUlfE_EEvSA_T1_T2_EUlP24curandStatePhilox4_32_10E_ZNS1_27distribution_nullary_kernelIff7double2S7_SJ_SE_EEvSA_SG_RKT3_T4_EUlifE_EEvlNS_15PhiloxCudaStateESF_SG_:
	.zero		960


//--------------------- .nv.constant0._ZN2at6native60_GLOBAL__N__2075b504_27_DistributionCauchyKernel_cu_d62eea8743distribution_elementwise_grid_stride_kernelIdLi2EZNS0_9templates4cuda21uniform_and_transformIddPNS_17CUDAGeneratorImplEZZZNS4_13cauchy_kernelIS7_EEvRNS_18TensorIteratorBaseEddT_ENKUlvE_clEvENKUlvE_clEvEUldE_EEvSA_T1_T2_EUlP24curandStatePhilox4_32_10E0_ZNS1_27distribution_nullary_kernelIdd6float4S7_SJ_SE_EEvSA_SG_RKT3_T4_EUlidE0_EEvlNS_15PhiloxCudaStateESF_SG_ --------------------------
	.section	.nv.constant0._ZN2at6native60_GLOBAL__N__2075b504_27_DistributionCauchyKernel_cu_d62eea8743distribution_elementwise_grid_stride_kernelIdLi2EZNS0_9templates4cuda21uniform_and_transformIddPNS_17CUDAGeneratorImplEZZZNS4_13cauchy_kernelIS7_EEvRNS_18TensorIteratorBaseEddT_ENKUlvE_clEvENKUlvE_clEvEUldE_EEvSA_T1_T2_EUlP24curandStatePhilox4_32_10E0_ZNS1_27distribution_nullary_kernelIdd6float4S7_SJ_SE_EEvSA_SG_RKT3_T4_EUlidE0_EEvlNS_15PhiloxCudaStateESF_SG_,"a",@progbits
	.sectionflags	@""
	.align	4
.nv.constant0._ZN2at6native60_GLOBAL__N__2075b504_27_DistributionCauchyKernel_cu_d62eea8743distribution_elementwise_grid_stride_kernelIdLi2EZNS0_9templates4cuda21uniform_and_transformIddPNS_17CUDAGeneratorImplEZZZNS4_13cauchy_kernelIS7_EEvRNS_18TensorIteratorBaseEddT_ENKUlvE_clEvENKUlvE_clEvEUldE_EEvSA_T1_T2_EUlP24curandStatePhilox4_32_10E0_ZNS1_27distribution_nullary_kernelIdd6float4S7_SJ_SE_EEvSA_SG_RKT3_T4_EUlidE0_EEvlNS_15PhiloxCudaStateESF_SG_:
	.zero		1368


//--------------------- .nv.constant0._ZN2at6native60_GLOBAL__N__2075b504_27_DistributionCauchyKernel_cu_d62eea8743distribution_elementwise_grid_stride_kernelIdLi2EZNS0_9templates4cuda21uniform_and_transformIddPNS_17CUDAGeneratorImplEZZZNS4_13cauchy_kernelIS7_EEvRNS_18TensorIteratorBaseEddT_ENKUlvE_clEvENKUlvE_clEvEUldE_EEvSA_T1_T2_EUlP24curandStatePhilox4_32_10E0_ZNS1_27distribution_nullary_kernelIdd6float4S7_SJ_SE_EEvSA_SG_RKT3_T4_EUlidE_EEvlNS_15PhiloxCudaStateESF_SG_ --------------------------
	.section	.nv.constant0._ZN2at6native60_GLOBAL__N__2075b504_27_DistributionCauchyKernel_cu_d62eea8743distribution_elementwise_grid_stride_kernelIdLi2EZNS0_9templates4cuda21uniform_and_transformIddPNS_17CUDAGeneratorImplEZZZNS4_13cauchy_kernelIS7_EEvRNS_18TensorIteratorBaseEddT_ENKUlvE_clEvENKUlvE_clEvEUldE_EEvSA_T1_T2_EUlP24curandStatePhilox4_32_10E0_ZNS1_27distribution_nullary_kernelIdd6float4S7_SJ_SE_EEvSA_SG_RKT3_T4_EUlidE_EEvlNS_15PhiloxCudaStateESF_SG_,"a",@progbits
	.sectionflags	@""
	.align	4
.nv.constant0._ZN2at6native60_GLOBAL__N__2075b504_27_DistributionCauchyKernel_cu_d62eea8743distribution_elementwise_grid_stride_kernelIdLi2EZNS0_9templates4cuda21uniform_and_transformIddPNS_17CUDAGeneratorImplEZZZNS4_13cauchy_kernelIS7_EEvRNS_18TensorIteratorBaseEddT_ENKUlvE_clEvENKUlvE_clEvEUldE_EEvSA_T1_T2_EUlP24curandStatePhilox4_32_10E0_ZNS1_27distribution_nullary_kernelIdd6float4S7_SJ_SE_EEvSA_SG_RKT3_T4_EUlidE_EEvlNS_15PhiloxCudaStateESF_SG_:
	.zero		968


//--------------------- .nv.constant0._ZN2at6native60_GLOBAL__N__2075b504_27_DistributionCauchyKernel_cu_d62eea8743distribution_elementwise_grid_stride_kernelIdLi2EZNS0_9templates4cuda21uniform_and_transformIddPNS_17CUDAGeneratorImplEZZZNS4_13cauchy_kernelIS7_EEvRNS_18TensorIteratorBaseEddT_ENKUlvE_clEvENKUlvE_clEvEUldE_EEvSA_T1_T2_EUlP24curandStatePhilox4_32_10E_ZNS1_27distribution_nullary_kernelIdd7double2S7_SJ_SE_EEvSA_SG_RKT3_T4_EUlidE0_EEvlNS_15PhiloxCudaStateESF_SG_ --------------------------
	.section	.nv.constant0._ZN2at6native60_GLOBAL__N__2075b504_27_DistributionCauchyKernel_cu_d62eea8743distribution_elementwise_grid_stride_kernelIdLi2EZNS0_9templates4cuda21uniform_and_transformIddPNS_17CUDAGeneratorImplEZZZNS4_13cauchy_kernelIS7_EEvRNS_18TensorIteratorBaseEddT_ENKUlvE_clEvENKUlvE_clEvEUldE_EEvSA_T1_T2_EUlP24curandStatePhilox4_32_10E_ZNS1_27distribution_nullary_kernelIdd7double2S7_SJ_SE_EEvSA_SG_RKT3_T4_EUlidE0_EEvlNS_15PhiloxCudaStateESF_SG_,"a",@progbits
	.sectionflags	@""
	.align	4
.nv.constant0._ZN2at6native60_GLOBAL__N__2075b504_27_DistributionCauchyKernel_cu_d62eea8743distribution_elementwise_grid_stride_kernelIdLi2EZNS0_9templates4cuda21uniform_and_transformIddPNS_17CUDAGeneratorImplEZZZNS4_13cauchy_kernelIS7_EEvRNS_18TensorIteratorBaseEddT_ENKUlvE_clEvENKUlvE_clEvEUldE_EEvSA_T1_T2_EUlP24curandStatePhilox4_32_10E_ZNS1_27distribution_nullary_kernelIdd7double2S7_SJ_SE_EEvSA_SG_RKT3_T4_EUlidE0_EEvlNS_15PhiloxCudaStateESF_SG_:
	.zero		1368


//--------------------- .nv.constant0._ZN2at6native60_GLOBAL__N__2075b504_27_DistributionCauchyKernel_cu_d62eea8743distribution_elementwise_grid_stride_kernelIdLi2EZNS0_9templates4cuda21uniform_and_transformIddPNS_17CUDAGeneratorImplEZZZNS4_13cauchy_kernelIS7_EEvRNS_18TensorIteratorBaseEddT_ENKUlvE_clEvENKUlvE_clEvEUldE_EEvSA_T1_T2_EUlP24curandStatePhilox4_32_10E_ZNS1_27distribution_nullary_kernelIdd7double2S7_SJ_SE_EEvSA_SG_RKT3_T4_EUlidE_EEvlNS_15PhiloxCudaStateESF_SG_ --------------------------
	.section	.nv.constant0._ZN2at6native60_GLOBAL__N__2075b504_27_DistributionCauchyKernel_cu_d62eea8743distribution_elementwise_grid_stride_kernelIdLi2EZNS0_9templates4cuda21uniform_and_transformIddPNS_17CUDAGeneratorImplEZZZNS4_13cauchy_kernelIS7_EEvRNS_18TensorIteratorBaseEddT_ENKUlvE_clEvENKUlvE_clEvEUldE_EEvSA_T1_T2_EUlP24curandStatePhilox4_32_10E_ZNS1_27distribution_nullary_kernelIdd7double2S7_SJ_SE_EEvSA_SG_RKT3_T4_EUlidE_EEvlNS_15PhiloxCudaStateESF_SG_,"a",@progbits
	.sectionflags	@""
	.align	4
.nv.constant0._ZN2at6native60_GLOBAL__N__2075b504_27_DistributionCauchyKernel_cu_d62eea8743distribution_elementwise_grid_stride_kernelIdLi2EZNS0_9templates4cuda21uniform_and_transformIddPNS_17CUDAGeneratorImplEZZZNS4_13cauchy_kernelIS7_EEvRNS_18TensorIteratorBaseEddT_ENKUlvE_clEvENKUlvE_clEvEUldE_EEvSA_T1_T2_EUlP24curandStatePhilox4_32_10E_ZNS1_27distribution_nullary_kernelIdd7double2S7_SJ_SE_EEvSA_SG_RKT3_T4_EUlidE_EEvlNS_15PhiloxCudaStateESF_SG_:
	.zero		968


//--------------------- SYMBOLS --------------------------

	.type		.nv.reservedSmem.offset0,@object
	.size		.nv.reservedSmem.offset0,0x4
